//
// Generated by NVIDIA NVVM Compiler
//
// Compiler Build ID: CL-36424714
// Cuda compilation tools, release 13.0, V13.0.88
// Based on NVVM 20.0.0
//

.version 9.0
.target sm_100
.address_size 64

	// .globl	_Z29tc_vertex_outgoing_GPU_kernelPKmPKjmmmPmS2_jm
// _ZZN3cub18CUB_300001_SM_10006detail10radix_sort31DeviceRadixSortSingleTileKernelINS1_5radix10policy_hubI6edge_tNS0_8NullTypeEjE10Policy1000ELNS0_9SortOrderE0ES6_S7_j17edge_decomposer_tEEvPKT1_PSC_PKT2_PSG_T3_iiT4_E12temp_storage has been demoted
// _ZZN3cub18CUB_300001_SM_10006detail10radix_sort30DeviceRadixSortHistogramKernelINS1_5radix10policy_hubI6edge_tNS0_8NullTypeEjE10Policy1000ELNS0_9SortOrderE0ES6_j17edge_decomposer_tEEvPT2_PKT1_SC_iiT3_E12temp_storage has been demoted
// _ZZN3cub18CUB_300001_SM_10006detail10radix_sort33DeviceRadixSortExclusiveSumKernelINS1_5radix10policy_hubI6edge_tNS0_8NullTypeEjE10Policy1000EjEEvPT0_E12temp_storage has been demoted
// _ZZN3cub18CUB_300001_SM_10006detail10radix_sort29DeviceRadixSortOnesweepKernelINS1_5radix10policy_hubI6edge_tNS0_8NullTypeEjE10Policy1000ELNS0_9SortOrderE0ES6_S7_jii17edge_decomposer_tEEvPT5_SD_PT3_PKSE_PT1_PKSI_PT2_PKSM_T4_iiT6_E1s has been demoted
// _ZZN3cub18CUB_300001_SM_10006detail10radix_sort31DeviceRadixSortSingleTileKernelINS1_5radix10policy_hubI19preprocess_vertex_tNS0_8NullTypeEjE10Policy1000ELNS0_9SortOrderE0ES6_S7_j30preprocess_vertex_decomposer_tEEvPKT1_PSC_PKT2_PSG_T3_iiT4_E12temp_storage has been demoted
// _ZZN3cub18CUB_300001_SM_10006detail10radix_sort30DeviceRadixSortHistogramKernelINS1_5radix10policy_hubI19preprocess_vertex_tNS0_8NullTypeEjE10Policy1000ELNS0_9SortOrderE0ES6_j30preprocess_vertex_decomposer_tEEvPT2_PKT1_SC_iiT3_E12temp_storage has been demoted
// _ZZN3cub18CUB_300001_SM_10006detail10radix_sort33DeviceRadixSortExclusiveSumKernelINS1_5radix10policy_hubI19preprocess_vertex_tNS0_8NullTypeEjE10Policy1000EjEEvPT0_E12temp_storage has been demoted
// _ZZN3cub18CUB_300001_SM_10006detail10radix_sort29DeviceRadixSortOnesweepKernelINS1_5radix10policy_hubI19preprocess_vertex_tNS0_8NullTypeEjE10Policy1000ELNS0_9SortOrderE0ES6_S7_jii30preprocess_vertex_decomposer_tEEvPT5_SD_PT3_PKSE_PT1_PKSI_PT2_PKSM_T4_iiT6_E1s has been demoted
// _ZZN3cub18CUB_300001_SM_10006detail19three_way_partition29DeviceThreeWayPartitionKernelINS2_10policy_hubIjiE10Policy1000EN6thrust24THRUST_300001_SM_1000_NS17counting_iteratorIjNS8_11use_defaultESA_SA_EEPjSC_NS8_16reverse_iteratorISC_EESC_NS0_13ScanTileStateImLb1EEENS0_21DispatchSegmentedSortILNS0_9SortOrderE0EjNS0_8NullTypeElPmSK_NS1_14segmented_sort10policy_hubIjSJ_EEE22LargeSegmentsSelectorTENSO_22SmallSegmentsSelectorTEiNS2_19streaming_context_tIlEEEEvT0_T1_T2_T3_T4_T5_T6_T7_T8_iT9_E12temp_storage has been demoted
// _ZZN3cub18CUB_300001_SM_10006detail14segmented_sort30DeviceSegmentedSortKernelLargeILNS0_9SortOrderE0ENS2_10policy_hubIjNS0_8NullTypeEE9Policy860EjS6_PmS9_lEEvPKjPKT1_PSC_NS1_20device_double_bufferISC_EEPKT2_PSI_NSG_ISI_EET3_T4_E7storage has been demoted
// _ZZN3cub18CUB_300001_SM_10006detail14segmented_sort30DeviceSegmentedSortKernelSmallILNS0_9SortOrderE0ENS2_10policy_hubIjNS0_8NullTypeEE9Policy860EjS6_PmS9_lEEvjjjPKjSB_PKT1_PSC_PKT2_PSG_T3_T4_E12temp_storage has been demoted
// _ZZN3cub18CUB_300001_SM_10006detail14segmented_sort33DeviceSegmentedSortFallbackKernelILNS0_9SortOrderE0ENS2_10policy_hubIjNS0_8NullTypeEE9Policy860EjS6_PmS9_lEEvPKT1_PSA_NS1_20device_double_bufferISA_EEPKT2_PSG_NSE_ISG_EET3_T4_E12temp_storage has been demoted
.global .align 1 .b8 _ZN34_INTERNAL_82750cae_4_k_cu_14a2849f4cuda3std3__45__cpo5beginE[1];
.global .align 1 .b8 _ZN34_INTERNAL_82750cae_4_k_cu_14a2849f4cuda3std3__45__cpo3endE[1];
.global .align 1 .b8 _ZN34_INTERNAL_82750cae_4_k_cu_14a2849f4cuda3std3__45__cpo6cbeginE[1];
.global .align 1 .b8 _ZN34_INTERNAL_82750cae_4_k_cu_14a2849f4cuda3std3__45__cpo4cendE[1];
.global .align 1 .b8 _ZN34_INTERNAL_82750cae_4_k_cu_14a2849f4cuda3std3__45__cpo6rbeginE[1];
.global .align 1 .b8 _ZN34_INTERNAL_82750cae_4_k_cu_14a2849f4cuda3std3__45__cpo4rendE[1];
.global .align 1 .b8 _ZN34_INTERNAL_82750cae_4_k_cu_14a2849f4cuda3std3__45__cpo7crbeginE[1];
.global .align 1 .b8 _ZN34_INTERNAL_82750cae_4_k_cu_14a2849f4cuda3std3__45__cpo5crendE[1];
.global .align 1 .b8 _ZN34_INTERNAL_82750cae_4_k_cu_14a2849f4cuda3std3__436_GLOBAL__N__82750cae_4_k_cu_14a2849f6ignoreE[1];
.global .align 1 .b8 _ZN34_INTERNAL_82750cae_4_k_cu_14a2849f4cuda3std3__419piecewise_constructE[1];
.global .align 1 .b8 _ZN34_INTERNAL_82750cae_4_k_cu_14a2849f4cuda3std3__48in_placeE[1];
.global .align 1 .b8 _ZN34_INTERNAL_82750cae_4_k_cu_14a2849f4cuda3std3__420unreachable_sentinelE[1];
.global .align 1 .b8 _ZN34_INTERNAL_82750cae_4_k_cu_14a2849f4cuda3std3__47nulloptE[1];
.global .align 1 .b8 _ZN34_INTERNAL_82750cae_4_k_cu_14a2849f4cuda3std6ranges3__45__cpo4swapE[1];
.global .align 1 .b8 _ZN34_INTERNAL_82750cae_4_k_cu_14a2849f4cuda3std6ranges3__45__cpo9iter_moveE[1];
.global .align 1 .b8 _ZN34_INTERNAL_82750cae_4_k_cu_14a2849f4cuda3std6ranges3__45__cpo5beginE[1];
.global .align 1 .b8 _ZN34_INTERNAL_82750cae_4_k_cu_14a2849f4cuda3std6ranges3__45__cpo3endE[1];
.global .align 1 .b8 _ZN34_INTERNAL_82750cae_4_k_cu_14a2849f4cuda3std6ranges3__45__cpo6cbeginE[1];
.global .align 1 .b8 _ZN34_INTERNAL_82750cae_4_k_cu_14a2849f4cuda3std6ranges3__45__cpo4cendE[1];
.global .align 1 .b8 _ZN34_INTERNAL_82750cae_4_k_cu_14a2849f4cuda3std6ranges3__45__cpo7advanceE[1];
.global .align 1 .b8 _ZN34_INTERNAL_82750cae_4_k_cu_14a2849f4cuda3std6ranges3__45__cpo9iter_swapE[1];
.global .align 1 .b8 _ZN34_INTERNAL_82750cae_4_k_cu_14a2849f4cuda3std6ranges3__45__cpo4nextE[1];
.global .align 1 .b8 _ZN34_INTERNAL_82750cae_4_k_cu_14a2849f4cuda3std6ranges3__45__cpo4prevE[1];
.global .align 1 .b8 _ZN34_INTERNAL_82750cae_4_k_cu_14a2849f4cuda3std6ranges3__45__cpo4dataE[1];
.global .align 1 .b8 _ZN34_INTERNAL_82750cae_4_k_cu_14a2849f4cuda3std6ranges3__45__cpo5cdataE[1];
.global .align 1 .b8 _ZN34_INTERNAL_82750cae_4_k_cu_14a2849f4cuda3std6ranges3__45__cpo4sizeE[1];
.global .align 1 .b8 _ZN34_INTERNAL_82750cae_4_k_cu_14a2849f4cuda3std6ranges3__45__cpo5ssizeE[1];
.global .align 1 .b8 _ZN34_INTERNAL_82750cae_4_k_cu_14a2849f4cuda3std6ranges3__45__cpo8distanceE[1];
.global .align 1 .b8 _ZN34_INTERNAL_82750cae_4_k_cu_14a2849f6thrust24THRUST_300001_SM_1000_NS6system6detail10sequential3seqE[1];
.global .align 1 .b8 _ZN34_INTERNAL_82750cae_4_k_cu_14a2849f6thrust24THRUST_300001_SM_1000_NS12placeholders2_1E[1];
.global .align 1 .b8 _ZN34_INTERNAL_82750cae_4_k_cu_14a2849f6thrust24THRUST_300001_SM_1000_NS12placeholders2_2E[1];
.global .align 1 .b8 _ZN34_INTERNAL_82750cae_4_k_cu_14a2849f6thrust24THRUST_300001_SM_1000_NS12placeholders2_3E[1];
.global .align 1 .b8 _ZN34_INTERNAL_82750cae_4_k_cu_14a2849f6thrust24THRUST_300001_SM_1000_NS12placeholders2_4E[1];
.global .align 1 .b8 _ZN34_INTERNAL_82750cae_4_k_cu_14a2849f6thrust24THRUST_300001_SM_1000_NS12placeholders2_5E[1];
.global .align 1 .b8 _ZN34_INTERNAL_82750cae_4_k_cu_14a2849f6thrust24THRUST_300001_SM_1000_NS12placeholders2_6E[1];
.global .align 1 .b8 _ZN34_INTERNAL_82750cae_4_k_cu_14a2849f6thrust24THRUST_300001_SM_1000_NS12placeholders2_7E[1];
.global .align 1 .b8 _ZN34_INTERNAL_82750cae_4_k_cu_14a2849f6thrust24THRUST_300001_SM_1000_NS12placeholders2_8E[1];
.global .align 1 .b8 _ZN34_INTERNAL_82750cae_4_k_cu_14a2849f6thrust24THRUST_300001_SM_1000_NS12placeholders2_9E[1];
.global .align 1 .b8 _ZN34_INTERNAL_82750cae_4_k_cu_14a2849f6thrust24THRUST_300001_SM_1000_NS12placeholders3_10E[1];

.visible .entry _Z29tc_vertex_outgoing_GPU_kernelPKmPKjmmmPmS2_jm(
	.param .u64 .ptr .align 1 _Z29tc_vertex_outgoing_GPU_kernelPKmPKjmmmPmS2_jm_param_0,
	.param .u64 .ptr .align 1 _Z29tc_vertex_outgoing_GPU_kernelPKmPKjmmmPmS2_jm_param_1,
	.param .u64 _Z29tc_vertex_outgoing_GPU_kernelPKmPKjmmmPmS2_jm_param_2,
	.param .u64 _Z29tc_vertex_outgoing_GPU_kernelPKmPKjmmmPmS2_jm_param_3,
	.param .u64 _Z29tc_vertex_outgoing_GPU_kernelPKmPKjmmmPmS2_jm_param_4,
	.param .u64 .ptr .align 1 _Z29tc_vertex_outgoing_GPU_kernelPKmPKjmmmPmS2_jm_param_5,
	.param .u64 .ptr .align 1 _Z29tc_vertex_outgoing_GPU_kernelPKmPKjmmmPmS2_jm_param_6,
	.param .u32 _Z29tc_vertex_outgoing_GPU_kernelPKmPKjmmmPmS2_jm_param_7,
	.param .u64 _Z29tc_vertex_outgoing_GPU_kernelPKmPKjmmmPmS2_jm_param_8
)
{
	.reg .pred 	%p<22>;
	.reg .b32 	%r<46>;
	.reg .b64 	%rd<98>;

	ld.param.u64 	%rd36, [_Z29tc_vertex_outgoing_GPU_kernelPKmPKjmmmPmS2_jm_param_0];
	ld.param.u64 	%rd37, [_Z29tc_vertex_outgoing_GPU_kernelPKmPKjmmmPmS2_jm_param_1];
	ld.param.u64 	%rd31, [_Z29tc_vertex_outgoing_GPU_kernelPKmPKjmmmPmS2_jm_param_2];
	ld.param.u32 	%r5, [_Z29tc_vertex_outgoing_GPU_kernelPKmPKjmmmPmS2_jm_param_3];
	ld.param.u64 	%rd38, [_Z29tc_vertex_outgoing_GPU_kernelPKmPKjmmmPmS2_jm_param_4];
	ld.param.u32 	%r4, [_Z29tc_vertex_outgoing_GPU_kernelPKmPKjmmmPmS2_jm_param_7];
	cvta.to.global.u64 	%rd1, %rd37;
	cvta.to.global.u64 	%rd2, %rd36;
	mov.u32 	%r6, %ctaid.x;
	mov.u32 	%r1, %ntid.x;
	mov.u32 	%r2, %tid.x;
	mad.lo.s32 	%r7, %r6, %r1, %r2;
	add.s32 	%r8, %r7, %r5;
	cvt.u64.u32 	%rd3, %r8;
	setp.le.u64 	%p1, %rd38, %rd3;
	mov.b64 	%rd96, 0;
	@%p1 bra 	$L__BB0_12;
	cvt.u32.u64 	%r9, %rd3;
	shl.b64 	%rd40, %rd3, 3;
	add.s64 	%rd41, %rd2, %rd40;
	ld.global.u64 	%rd89, [%rd41];
	add.s32 	%r10, %r9, 1;
	mul.wide.u32 	%rd42, %r10, 8;
	add.s64 	%rd43, %rd2, %rd42;
	ld.global.u64 	%rd5, [%rd43];
	setp.ge.u64 	%p2, %rd89, %rd5;
	@%p2 bra 	$L__BB0_12;
	cvt.u64.u32 	%rd45, %r4;
	max.u64 	%rd46, %rd31, %rd45;
	sub.s64 	%rd6, %rd46, %rd45;
	mov.b64 	%rd96, 0;
$L__BB0_3:
	shl.b64 	%rd47, %rd89, 2;
	add.s64 	%rd48, %rd1, %rd47;
	ld.global.u32 	%r11, [%rd48];
	cvt.u64.u32 	%rd9, %r11;
	mul.wide.u32 	%rd49, %r11, 8;
	add.s64 	%rd50, %rd2, %rd49;
	ld.global.u64 	%rd10, [%rd50];
	add.s32 	%r12, %r11, 1;
	mul.wide.u32 	%rd51, %r12, 8;
	add.s64 	%rd52, %rd2, %rd51;
	ld.global.u64 	%rd11, [%rd52];
	add.s64 	%rd89, %rd89, 1;
	setp.ge.u64 	%p3, %rd89, %rd5;
	@%p3 bra 	$L__BB0_11;
	ld.param.u64 	%rd88, [_Z29tc_vertex_outgoing_GPU_kernelPKmPKjmmmPmS2_jm_param_8];
	sub.s64 	%rd53, %rd31, %rd9;
	not.b64 	%rd54, %rd9;
	add.s64 	%rd55, %rd31, %rd54;
	mul.lo.s64 	%rd56, %rd53, %rd55;
	shr.u64 	%rd57, %rd56, 1;
	add.s64 	%rd58, %rd57, %rd9;
	not.b64 	%rd59, %rd58;
	add.s64 	%rd13, %rd88, %rd59;
	mov.u64 	%rd91, %rd89;
$L__BB0_5:
	setp.le.u64 	%p4, %rd6, %rd9;
	shl.b64 	%rd60, %rd91, 2;
	add.s64 	%rd61, %rd1, %rd60;
	ld.global.u32 	%rd16, [%rd61];
	@%p4 bra 	$L__BB0_15;
	setp.ge.u64 	%p5, %rd10, %rd11;
	mov.b64 	%rd95, 0;
	mov.u64 	%rd93, %rd11;
	mov.u64 	%rd94, %rd10;
	@%p5 bra 	$L__BB0_10;
$L__BB0_7:
	cvt.u32.u64 	%r18, %rd16;
	add.s64 	%rd20, %rd93, %rd94;
	shr.u64 	%rd21, %rd20, 1;
	shl.b64 	%rd68, %rd21, 2;
	add.s64 	%rd69, %rd1, %rd68;
	ld.global.u32 	%r3, [%rd69];
	setp.ne.s32 	%p6, %r3, %r18;
	@%p6 bra 	$L__BB0_9;
	shr.u64 	%rd72, %rd20, 32;
	not.b64 	%rd73, %rd72;
	and.b64  	%rd95, %rd73, 1;
	bra.uni 	$L__BB0_10;
$L__BB0_9:
	cvt.u32.u64 	%r19, %rd16;
	setp.lt.u32 	%p7, %r3, %r19;
	add.s64 	%rd71, %rd21, 1;
	selp.b64 	%rd94, %rd71, %rd94, %p7;
	selp.b64 	%rd93, %rd93, %rd21, %p7;
	setp.lt.u64 	%p8, %rd94, %rd93;
	@%p8 bra 	$L__BB0_7;
$L__BB0_10:
	add.s64 	%rd96, %rd95, %rd96;
	add.s64 	%rd91, %rd91, 1;
	setp.lt.u64 	%p9, %rd91, %rd5;
	@%p9 bra 	$L__BB0_5;
$L__BB0_11:
	setp.lt.u64 	%p10, %rd89, %rd5;
	@%p10 bra 	$L__BB0_3;
$L__BB0_12:
	// begin inline asm
	mov.b64 {%r20,%r21}, %rd96;
	// end inline asm
	shfl.sync.down.b32	%r23|%p11, %r21, 16, 31, -1;
	shfl.sync.down.b32	%r22|%p12, %r20, 16, 31, -1;
	// begin inline asm
	mov.b64 %rd75, {%r22,%r23};
	// end inline asm
	add.s64 	%rd76, %rd75, %rd96;
	// begin inline asm
	mov.b64 {%r24,%r25}, %rd76;
	// end inline asm
	shfl.sync.down.b32	%r27|%p13, %r25, 8, 31, -1;
	shfl.sync.down.b32	%r26|%p14, %r24, 8, 31, -1;
	// begin inline asm
	mov.b64 %rd77, {%r26,%r27};
	// end inline asm
	add.s64 	%rd78, %rd77, %rd76;
	// begin inline asm
	mov.b64 {%r28,%r29}, %rd78;
	// end inline asm
	shfl.sync.down.b32	%r31|%p15, %r29, 4, 31, -1;
	shfl.sync.down.b32	%r30|%p16, %r28, 4, 31, -1;
	// begin inline asm
	mov.b64 %rd79, {%r30,%r31};
	// end inline asm
	add.s64 	%rd80, %rd79, %rd78;
	// begin inline asm
	mov.b64 {%r32,%r33}, %rd80;
	// end inline asm
	shfl.sync.down.b32	%r35|%p17, %r33, 2, 31, -1;
	shfl.sync.down.b32	%r34|%p18, %r32, 2, 31, -1;
	// begin inline asm
	mov.b64 %rd81, {%r34,%r35};
	// end inline asm
	add.s64 	%rd82, %rd81, %rd80;
	// begin inline asm
	mov.b64 {%r36,%r37}, %rd82;
	// end inline asm
	shfl.sync.down.b32	%r39|%p19, %r37, 1, 31, -1;
	shfl.sync.down.b32	%r38|%p20, %r36, 1, 31, -1;
	// begin inline asm
	mov.b64 %rd83, {%r38,%r39};
	// end inline asm
	add.s64 	%rd30, %rd83, %rd82;
	mov.u32 	%r40, %tid.y;
	mov.u32 	%r41, %tid.z;
	mov.u32 	%r42, %ntid.y;
	mad.lo.s32 	%r43, %r41, %r42, %r40;
	mad.lo.s32 	%r44, %r43, %r1, %r2;
	and.b32  	%r45, %r44, 31;
	setp.ne.s32 	%p21, %r45, 0;
	@%p21 bra 	$L__BB0_14;
	ld.param.u64 	%rd86, [_Z29tc_vertex_outgoing_GPU_kernelPKmPKjmmmPmS2_jm_param_5];
	cvta.to.global.u64 	%rd84, %rd86;
	atom.global.add.u64 	%rd85, [%rd84], %rd30;
$L__BB0_14:
	ret;
$L__BB0_15:
	ld.param.u64 	%rd87, [_Z29tc_vertex_outgoing_GPU_kernelPKmPKjmmmPmS2_jm_param_6];
	add.s64 	%rd62, %rd13, %rd16;
	cvta.to.global.u64 	%rd63, %rd87;
	shr.u64 	%rd64, %rd62, 3;
	and.b64  	%rd65, %rd64, 2305843009213693948;
	add.s64 	%rd66, %rd63, %rd65;
	ld.global.u32 	%r13, [%rd66];
	cvt.u32.u64 	%r14, %rd62;
	and.b32  	%r15, %r14, 31;
	shr.u32 	%r16, %r13, %r15;
	and.b32  	%r17, %r16, 1;
	cvt.u64.u32 	%rd95, %r17;
	bra.uni 	$L__BB0_10;

}
	// .globl	_Z26tc_vertex_arrow_GPU_kernelPKmPKjjmmPmS2_jm
.visible .entry _Z26tc_vertex_arrow_GPU_kernelPKmPKjjmmPmS2_jm(
	.param .u64 .ptr .align 1 _Z26tc_vertex_arrow_GPU_kernelPKmPKjjmmPmS2_jm_param_0,
	.param .u64 .ptr .align 1 _Z26tc_vertex_arrow_GPU_kernelPKmPKjjmmPmS2_jm_param_1,
	.param .u32 _Z26tc_vertex_arrow_GPU_kernelPKmPKjjmmPmS2_jm_param_2,
	.param .u64 _Z26tc_vertex_arrow_GPU_kernelPKmPKjjmmPmS2_jm_param_3,
	.param .u64 _Z26tc_vertex_arrow_GPU_kernelPKmPKjjmmPmS2_jm_param_4,
	.param .u64 .ptr .align 1 _Z26tc_vertex_arrow_GPU_kernelPKmPKjjmmPmS2_jm_param_5,
	.param .u64 .ptr .align 1 _Z26tc_vertex_arrow_GPU_kernelPKmPKjjmmPmS2_jm_param_6,
	.param .u32 _Z26tc_vertex_arrow_GPU_kernelPKmPKjjmmPmS2_jm_param_7,
	.param .u64 _Z26tc_vertex_arrow_GPU_kernelPKmPKjjmmPmS2_jm_param_8
)
{
	.reg .pred 	%p<21>;
	.reg .b32 	%r<57>;
	.reg .b64 	%rd<91>;

	ld.param.u64 	%rd28, [_Z26tc_vertex_arrow_GPU_kernelPKmPKjjmmPmS2_jm_param_0];
	ld.param.u64 	%rd33, [_Z26tc_vertex_arrow_GPU_kernelPKmPKjjmmPmS2_jm_param_1];
	ld.param.u32 	%r6, [_Z26tc_vertex_arrow_GPU_kernelPKmPKjjmmPmS2_jm_param_3];
	ld.param.u64 	%rd34, [_Z26tc_vertex_arrow_GPU_kernelPKmPKjjmmPmS2_jm_param_4];
	cvta.to.global.u64 	%rd1, %rd33;
	cvta.to.global.u64 	%rd2, %rd28;
	mov.u32 	%r7, %ctaid.x;
	mov.u32 	%r1, %ntid.x;
	mov.u32 	%r2, %tid.x;
	mad.lo.s32 	%r8, %r7, %r1, %r2;
	add.s32 	%r9, %r8, %r6;
	cvt.u64.u32 	%rd3, %r9;
	setp.le.u64 	%p1, %rd34, %rd3;
	mov.b64 	%rd89, 0;
	@%p1 bra 	$L__BB1_11;
	cvt.u32.u64 	%r10, %rd3;
	shl.b64 	%rd36, %rd3, 3;
	add.s64 	%rd37, %rd2, %rd36;
	ld.global.u64 	%rd4, [%rd37];
	add.s32 	%r11, %r10, 1;
	mul.wide.u32 	%rd38, %r11, 8;
	add.s64 	%rd39, %rd2, %rd38;
	ld.global.u64 	%rd5, [%rd39];
	setp.ge.u64 	%p2, %rd4, %rd5;
	@%p2 bra 	$L__BB1_11;
	mov.b64 	%rd89, 0;
	not.b32 	%r19, %r10;
	mov.u64 	%rd82, %rd4;
$L__BB1_3:
	ld.param.u64 	%rd78, [_Z26tc_vertex_arrow_GPU_kernelPKmPKjjmmPmS2_jm_param_0];
	shl.b64 	%rd41, %rd82, 2;
	add.s64 	%rd42, %rd1, %rd41;
	ld.global.u32 	%r12, [%rd42];
	cvta.to.global.u64 	%rd43, %rd78;
	mul.wide.u32 	%rd44, %r12, 8;
	add.s64 	%rd45, %rd43, %rd44;
	ld.global.u64 	%rd84, [%rd45];
	add.s32 	%r13, %r12, 1;
	mul.wide.u32 	%rd46, %r13, 8;
	add.s64 	%rd47, %rd43, %rd46;
	ld.global.u64 	%rd9, [%rd47];
	setp.ge.u64 	%p3, %rd84, %rd9;
	@%p3 bra 	$L__BB1_10;
$L__BB1_4:
	ld.param.u32 	%r56, [_Z26tc_vertex_arrow_GPU_kernelPKmPKjjmmPmS2_jm_param_7];
	ld.param.u32 	%r54, [_Z26tc_vertex_arrow_GPU_kernelPKmPKjjmmPmS2_jm_param_2];
	max.u32 	%r15, %r54, %r56;
	sub.s32 	%r16, %r15, %r56;
	setp.ge.u32 	%p4, %r10, %r16;
	shl.b64 	%rd48, %rd84, 2;
	add.s64 	%rd49, %rd1, %rd48;
	ld.global.u32 	%rd12, [%rd49];
	mov.u64 	%rd86, %rd5;
	mov.u64 	%rd87, %rd4;
	@%p4 bra 	$L__BB1_5;
	bra.uni 	$L__BB1_6;
$L__BB1_5:
	ld.param.u64 	%rd81, [_Z26tc_vertex_arrow_GPU_kernelPKmPKjjmmPmS2_jm_param_8];
	ld.param.u64 	%rd80, [_Z26tc_vertex_arrow_GPU_kernelPKmPKjjmmPmS2_jm_param_6];
	ld.param.u32 	%r55, [_Z26tc_vertex_arrow_GPU_kernelPKmPKjjmmPmS2_jm_param_2];
	sub.s32 	%r18, %r55, %r10;
	add.s32 	%r20, %r55, %r19;
	mul.wide.u32 	%rd50, %r18, %r20;
	shr.u64 	%rd51, %rd50, 1;
	add.s64 	%rd52, %rd51, %rd3;
	not.b64 	%rd53, %rd52;
	add.s64 	%rd54, %rd81, %rd53;
	add.s64 	%rd55, %rd54, %rd12;
	cvta.to.global.u64 	%rd56, %rd80;
	shr.u64 	%rd57, %rd55, 3;
	and.b64  	%rd58, %rd57, 2305843009213693948;
	add.s64 	%rd59, %rd56, %rd58;
	ld.global.u32 	%r21, [%rd59];
	cvt.u32.u64 	%r22, %rd55;
	and.b32  	%r23, %r22, 31;
	shr.u32 	%r24, %r21, %r23;
	and.b32  	%r25, %r24, 1;
	cvt.u64.u32 	%rd88, %r25;
	bra.uni 	$L__BB1_9;
$L__BB1_6:
	cvt.u32.u64 	%r26, %rd12;
	add.s64 	%rd16, %rd86, %rd87;
	shr.u64 	%rd17, %rd16, 1;
	shl.b64 	%rd60, %rd17, 2;
	add.s64 	%rd61, %rd1, %rd60;
	ld.global.u32 	%r3, [%rd61];
	setp.ne.s32 	%p5, %r3, %r26;
	@%p5 bra 	$L__BB1_8;
	shr.u64 	%rd64, %rd16, 32;
	not.b64 	%rd65, %rd64;
	and.b64  	%rd88, %rd65, 1;
	bra.uni 	$L__BB1_9;
$L__BB1_8:
	cvt.u32.u64 	%r27, %rd12;
	setp.lt.u32 	%p6, %r3, %r27;
	add.s64 	%rd63, %rd17, 1;
	selp.b64 	%rd87, %rd63, %rd87, %p6;
	selp.b64 	%rd86, %rd86, %rd17, %p6;
	setp.lt.u64 	%p7, %rd87, %rd86;
	mov.b64 	%rd88, 0;
	@%p7 bra 	$L__BB1_6;
$L__BB1_9:
	add.s64 	%rd89, %rd88, %rd89;
	add.s64 	%rd84, %rd84, 1;
	setp.lt.u64 	%p8, %rd84, %rd9;
	@%p8 bra 	$L__BB1_4;
$L__BB1_10:
	add.s64 	%rd82, %rd82, 1;
	setp.lt.u64 	%p9, %rd82, %rd5;
	@%p9 bra 	$L__BB1_3;
$L__BB1_11:
	// begin inline asm
	mov.b64 {%r28,%r29}, %rd89;
	// end inline asm
	shfl.sync.down.b32	%r31|%p10, %r29, 16, 31, -1;
	shfl.sync.down.b32	%r30|%p11, %r28, 16, 31, -1;
	// begin inline asm
	mov.b64 %rd67, {%r30,%r31};
	// end inline asm
	add.s64 	%rd68, %rd67, %rd89;
	// begin inline asm
	mov.b64 {%r32,%r33}, %rd68;
	// end inline asm
	shfl.sync.down.b32	%r35|%p12, %r33, 8, 31, -1;
	shfl.sync.down.b32	%r34|%p13, %r32, 8, 31, -1;
	// begin inline asm
	mov.b64 %rd69, {%r34,%r35};
	// end inline asm
	add.s64 	%rd70, %rd69, %rd68;
	// begin inline asm
	mov.b64 {%r36,%r37}, %rd70;
	// end inline asm
	shfl.sync.down.b32	%r39|%p14, %r37, 4, 31, -1;
	shfl.sync.down.b32	%r38|%p15, %r36, 4, 31, -1;
	// begin inline asm
	mov.b64 %rd71, {%r38,%r39};
	// end inline asm
	add.s64 	%rd72, %rd71, %rd70;
	// begin inline asm
	mov.b64 {%r40,%r41}, %rd72;
	// end inline asm
	shfl.sync.down.b32	%r43|%p16, %r41, 2, 31, -1;
	shfl.sync.down.b32	%r42|%p17, %r40, 2, 31, -1;
	// begin inline asm
	mov.b64 %rd73, {%r42,%r43};
	// end inline asm
	add.s64 	%rd74, %rd73, %rd72;
	// begin inline asm
	mov.b64 {%r44,%r45}, %rd74;
	// end inline asm
	shfl.sync.down.b32	%r47|%p18, %r45, 1, 31, -1;
	shfl.sync.down.b32	%r46|%p19, %r44, 1, 31, -1;
	// begin inline asm
	mov.b64 %rd75, {%r46,%r47};
	// end inline asm
	add.s64 	%rd27, %rd75, %rd74;
	mov.u32 	%r48, %tid.y;
	mov.u32 	%r49, %tid.z;
	mov.u32 	%r50, %ntid.y;
	mad.lo.s32 	%r51, %r49, %r50, %r48;
	mad.lo.s32 	%r52, %r51, %r1, %r2;
	and.b32  	%r53, %r52, 31;
	setp.ne.s32 	%p20, %r53, 0;
	@%p20 bra 	$L__BB1_13;
	ld.param.u64 	%rd79, [_Z26tc_vertex_arrow_GPU_kernelPKmPKjjmmPmS2_jm_param_5];
	cvta.to.global.u64 	%rd76, %rd79;
	atom.global.add.u64 	%rd77, [%rd76], %rd27;
$L__BB1_13:
	ret;

}
	// .globl	_Z26tc_vertex_mixed_GPU_kernelPKmPKjjmmPmS2_jm
.visible .entry _Z26tc_vertex_mixed_GPU_kernelPKmPKjjmmPmS2_jm(
	.param .u64 .ptr .align 1 _Z26tc_vertex_mixed_GPU_kernelPKmPKjjmmPmS2_jm_param_0,
	.param .u64 .ptr .align 1 _Z26tc_vertex_mixed_GPU_kernelPKmPKjjmmPmS2_jm_param_1,
	.param .u32 _Z26tc_vertex_mixed_GPU_kernelPKmPKjjmmPmS2_jm_param_2,
	.param .u64 _Z26tc_vertex_mixed_GPU_kernelPKmPKjjmmPmS2_jm_param_3,
	.param .u64 _Z26tc_vertex_mixed_GPU_kernelPKmPKjjmmPmS2_jm_param_4,
	.param .u64 .ptr .align 1 _Z26tc_vertex_mixed_GPU_kernelPKmPKjjmmPmS2_jm_param_5,
	.param .u64 .ptr .align 1 _Z26tc_vertex_mixed_GPU_kernelPKmPKjjmmPmS2_jm_param_6,
	.param .u32 _Z26tc_vertex_mixed_GPU_kernelPKmPKjjmmPmS2_jm_param_7,
	.param .u64 _Z26tc_vertex_mixed_GPU_kernelPKmPKjjmmPmS2_jm_param_8
)
{
	.reg .pred 	%p<30>;
	.reg .b32 	%r<76>;
	.reg .b64 	%rd<133>;

	ld.param.u64 	%rd48, [_Z26tc_vertex_mixed_GPU_kernelPKmPKjjmmPmS2_jm_param_0];
	ld.param.u64 	%rd52, [_Z26tc_vertex_mixed_GPU_kernelPKmPKjjmmPmS2_jm_param_1];
	ld.param.u32 	%r9, [_Z26tc_vertex_mixed_GPU_kernelPKmPKjjmmPmS2_jm_param_3];
	ld.param.u64 	%rd53, [_Z26tc_vertex_mixed_GPU_kernelPKmPKjjmmPmS2_jm_param_4];
	ld.param.u64 	%rd54, [_Z26tc_vertex_mixed_GPU_kernelPKmPKjjmmPmS2_jm_param_6];
	ld.param.u32 	%r8, [_Z26tc_vertex_mixed_GPU_kernelPKmPKjjmmPmS2_jm_param_7];
	cvta.to.global.u64 	%rd1, %rd54;
	cvta.to.global.u64 	%rd2, %rd52;
	cvta.to.global.u64 	%rd3, %rd48;
	mov.u32 	%r10, %ctaid.x;
	mov.u32 	%r1, %ntid.x;
	mov.u32 	%r2, %tid.x;
	mad.lo.s32 	%r11, %r10, %r1, %r2;
	add.s32 	%r12, %r11, %r9;
	cvt.u64.u32 	%rd4, %r12;
	setp.le.u64 	%p1, %rd53, %rd4;
	mov.b64 	%rd131, 0;
	@%p1 bra 	$L__BB2_22;
	cvt.u32.u64 	%r13, %rd4;
	shl.b64 	%rd56, %rd4, 3;
	add.s64 	%rd57, %rd3, %rd56;
	ld.global.u64 	%rd119, [%rd57];
	add.s32 	%r14, %r13, 1;
	mul.wide.u32 	%rd58, %r14, 8;
	add.s64 	%rd59, %rd3, %rd58;
	ld.global.u64 	%rd6, [%rd59];
	setp.ge.u64 	%p2, %rd119, %rd6;
	@%p2 bra 	$L__BB2_22;
	ld.param.u64 	%rd117, [_Z26tc_vertex_mixed_GPU_kernelPKmPKjjmmPmS2_jm_param_8];
	ld.param.u32 	%r74, [_Z26tc_vertex_mixed_GPU_kernelPKmPKjjmmPmS2_jm_param_2];
	max.u32 	%r16, %r74, %r8;
	sub.s32 	%r3, %r16, %r8;
	sub.s32 	%r17, %r74, %r13;
	not.b32 	%r18, %r13;
	add.s32 	%r19, %r74, %r18;
	mul.wide.u32 	%rd61, %r17, %r19;
	shr.u64 	%rd62, %rd61, 1;
	add.s64 	%rd63, %rd62, %rd4;
	not.b64 	%rd64, %rd63;
	add.s64 	%rd7, %rd117, %rd64;
	mov.b64 	%rd131, 0;
	cvt.u32.u64 	%r25, %rd6;
$L__BB2_3:
	ld.param.u64 	%rd115, [_Z26tc_vertex_mixed_GPU_kernelPKmPKjjmmPmS2_jm_param_0];
	shl.b64 	%rd65, %rd119, 2;
	add.s64 	%rd66, %rd2, %rd65;
	ld.global.u32 	%r20, [%rd66];
	cvt.u64.u32 	%rd10, %r20;
	cvta.to.global.u64 	%rd67, %rd115;
	mul.wide.u32 	%rd68, %r20, 8;
	add.s64 	%rd69, %rd67, %rd68;
	ld.global.u64 	%rd126, [%rd69];
	add.s32 	%r21, %r20, 1;
	mul.wide.u32 	%rd70, %r21, 8;
	add.s64 	%rd71, %rd67, %rd70;
	ld.global.u64 	%rd12, [%rd71];
	mov.b64 	%rd72, -1;
	cvt.u32.u64 	%r22, %rd72;
	cvt.u32.u64 	%r23, %rd119;
	xor.b32  	%r24, %r23, %r22;
	add.s32 	%r26, %r25, %r24;
	cvt.u32.u64 	%r27, %rd126;
	cvt.u32.u64 	%r28, %rd12;
	sub.s32 	%r29, %r28, %r27;
	setp.gt.u32 	%p3, %r26, %r29;
	@%p3 bra 	$L__BB2_12;
	add.s64 	%rd121, %rd119, 1;
	setp.ge.u64 	%p4, %rd121, %rd6;
	@%p4 bra 	$L__BB2_21;
	ld.param.u64 	%rd118, [_Z26tc_vertex_mixed_GPU_kernelPKmPKjjmmPmS2_jm_param_8];
	ld.param.u32 	%r75, [_Z26tc_vertex_mixed_GPU_kernelPKmPKjjmmPmS2_jm_param_2];
	cvt.u32.u64 	%r30, %rd10;
	sub.s32 	%r31, %r75, %r30;
	not.b32 	%r32, %r30;
	add.s32 	%r33, %r75, %r32;
	mul.wide.u32 	%rd73, %r31, %r33;
	shr.u64 	%rd74, %rd73, 1;
	add.s64 	%rd75, %rd74, %rd10;
	not.b64 	%rd76, %rd75;
	add.s64 	%rd14, %rd118, %rd76;
$L__BB2_6:
	cvt.u32.u64 	%r34, %rd10;
	setp.ge.u32 	%p5, %r34, %r3;
	shl.b64 	%rd77, %rd121, 2;
	add.s64 	%rd78, %rd2, %rd77;
	ld.global.u32 	%r4, [%rd78];
	cvt.u64.u32 	%rd17, %r4;
	@%p5 bra 	$L__BB2_25;
	setp.le.u64 	%p6, %rd12, %rd126;
	mov.b64 	%rd125, 0;
	mov.u64 	%rd123, %rd12;
	mov.u64 	%rd124, %rd126;
	@%p6 bra 	$L__BB2_11;
$L__BB2_8:
	add.s64 	%rd21, %rd123, %rd124;
	shr.u64 	%rd22, %rd21, 1;
	shl.b64 	%rd84, %rd22, 2;
	add.s64 	%rd85, %rd2, %rd84;
	ld.global.u32 	%r5, [%rd85];
	setp.ne.s32 	%p7, %r5, %r4;
	@%p7 bra 	$L__BB2_10;
	shr.u64 	%rd88, %rd21, 32;
	not.b64 	%rd89, %rd88;
	and.b64  	%rd125, %rd89, 1;
	bra.uni 	$L__BB2_11;
$L__BB2_10:
	setp.lt.u32 	%p8, %r5, %r4;
	add.s64 	%rd87, %rd22, 1;
	selp.b64 	%rd124, %rd87, %rd124, %p8;
	selp.b64 	%rd123, %rd123, %rd22, %p8;
	setp.lt.u64 	%p9, %rd124, %rd123;
	@%p9 bra 	$L__BB2_8;
$L__BB2_11:
	add.s64 	%rd131, %rd125, %rd131;
	add.s64 	%rd121, %rd121, 1;
	setp.lt.u64 	%p10, %rd121, %rd6;
	@%p10 bra 	$L__BB2_6;
	bra.uni 	$L__BB2_21;
$L__BB2_12:
	setp.le.u64 	%p11, %rd12, %rd126;
	@%p11 bra 	$L__BB2_21;
$L__BB2_13:
	setp.lt.u32 	%p12, %r13, %r3;
	shl.b64 	%rd90, %rd126, 2;
	add.s64 	%rd91, %rd2, %rd90;
	ld.global.u32 	%rd31, [%rd91];
	@%p12 bra 	$L__BB2_15;
	add.s64 	%rd92, %rd7, %rd31;
	shr.u64 	%rd93, %rd92, 3;
	and.b64  	%rd94, %rd93, 2305843009213693948;
	add.s64 	%rd95, %rd1, %rd94;
	ld.global.u32 	%r41, [%rd95];
	cvt.u32.u64 	%r42, %rd92;
	and.b32  	%r43, %r42, 31;
	shr.u32 	%r44, %r41, %r43;
	and.b32  	%r45, %r44, 1;
	cvt.u64.u32 	%rd130, %r45;
	bra.uni 	$L__BB2_20;
$L__BB2_15:
	add.s64 	%rd129, %rd119, 1;
	setp.ge.u64 	%p13, %rd129, %rd6;
	mov.b64 	%rd130, 0;
	@%p13 bra 	$L__BB2_20;
	cvt.u32.u64 	%r46, %rd31;
	mov.u64 	%rd128, %rd6;
$L__BB2_17:
	add.s64 	%rd36, %rd128, %rd129;
	shr.u64 	%rd37, %rd36, 1;
	shl.b64 	%rd97, %rd37, 2;
	add.s64 	%rd98, %rd2, %rd97;
	ld.global.u32 	%r6, [%rd98];
	setp.ne.s32 	%p14, %r6, %r46;
	@%p14 bra 	$L__BB2_19;
	shr.u64 	%rd101, %rd36, 32;
	not.b64 	%rd102, %rd101;
	and.b64  	%rd130, %rd102, 1;
	bra.uni 	$L__BB2_20;
$L__BB2_19:
	cvt.u32.u64 	%r47, %rd31;
	setp.lt.u32 	%p15, %r6, %r47;
	add.s64 	%rd100, %rd37, 1;
	selp.b64 	%rd129, %rd100, %rd129, %p15;
	selp.b64 	%rd128, %rd128, %rd37, %p15;
	setp.lt.u64 	%p16, %rd129, %rd128;
	@%p16 bra 	$L__BB2_17;
$L__BB2_20:
	add.s64 	%rd131, %rd130, %rd131;
	add.s64 	%rd126, %rd126, 1;
	setp.lt.u64 	%p17, %rd126, %rd12;
	@%p17 bra 	$L__BB2_13;
$L__BB2_21:
	add.s64 	%rd119, %rd119, 1;
	setp.lt.u64 	%p18, %rd119, %rd6;
	@%p18 bra 	$L__BB2_3;
$L__BB2_22:
	// begin inline asm
	mov.b64 {%r48,%r49}, %rd131;
	// end inline asm
	shfl.sync.down.b32	%r51|%p19, %r49, 16, 31, -1;
	shfl.sync.down.b32	%r50|%p20, %r48, 16, 31, -1;
	// begin inline asm
	mov.b64 %rd104, {%r50,%r51};
	// end inline asm
	add.s64 	%rd105, %rd104, %rd131;
	// begin inline asm
	mov.b64 {%r52,%r53}, %rd105;
	// end inline asm
	shfl.sync.down.b32	%r55|%p21, %r53, 8, 31, -1;
	shfl.sync.down.b32	%r54|%p22, %r52, 8, 31, -1;
	// begin inline asm
	mov.b64 %rd106, {%r54,%r55};
	// end inline asm
	add.s64 	%rd107, %rd106, %rd105;
	// begin inline asm
	mov.b64 {%r56,%r57}, %rd107;
	// end inline asm
	shfl.sync.down.b32	%r59|%p23, %r57, 4, 31, -1;
	shfl.sync.down.b32	%r58|%p24, %r56, 4, 31, -1;
	// begin inline asm
	mov.b64 %rd108, {%r58,%r59};
	// end inline asm
	add.s64 	%rd109, %rd108, %rd107;
	// begin inline asm
	mov.b64 {%r60,%r61}, %rd109;
	// end inline asm
	shfl.sync.down.b32	%r63|%p25, %r61, 2, 31, -1;
	shfl.sync.down.b32	%r62|%p26, %r60, 2, 31, -1;
	// begin inline asm
	mov.b64 %rd110, {%r62,%r63};
	// end inline asm
	add.s64 	%rd111, %rd110, %rd109;
	// begin inline asm
	mov.b64 {%r64,%r65}, %rd111;
	// end inline asm
	shfl.sync.down.b32	%r67|%p27, %r65, 1, 31, -1;
	shfl.sync.down.b32	%r66|%p28, %r64, 1, 31, -1;
	// begin inline asm
	mov.b64 %rd112, {%r66,%r67};
	// end inline asm
	add.s64 	%rd47, %rd112, %rd111;
	mov.u32 	%r68, %tid.y;
	mov.u32 	%r69, %tid.z;
	mov.u32 	%r70, %ntid.y;
	mad.lo.s32 	%r71, %r69, %r70, %r68;
	mad.lo.s32 	%r72, %r71, %r1, %r2;
	and.b32  	%r73, %r72, 31;
	setp.ne.s32 	%p29, %r73, 0;
	@%p29 bra 	$L__BB2_24;
	ld.param.u64 	%rd116, [_Z26tc_vertex_mixed_GPU_kernelPKmPKjjmmPmS2_jm_param_5];
	cvta.to.global.u64 	%rd113, %rd116;
	atom.global.add.u64 	%rd114, [%rd113], %rd47;
$L__BB2_24:
	ret;
$L__BB2_25:
	add.s64 	%rd79, %rd14, %rd17;
	shr.u64 	%rd80, %rd79, 3;
	and.b64  	%rd81, %rd80, 2305843009213693948;
	add.s64 	%rd82, %rd1, %rd81;
	ld.global.u32 	%r35, [%rd82];
	cvt.u32.u64 	%r36, %rd79;
	and.b32  	%r37, %r36, 31;
	shr.u32 	%r38, %r35, %r37;
	and.b32  	%r39, %r38, 1;
	cvt.u64.u32 	%rd125, %r39;
	bra.uni 	$L__BB2_11;

}
	// .globl	_ZN3cub18CUB_300001_SM_10006detail11EmptyKernelIvEEvv
.visible .entry _ZN3cub18CUB_300001_SM_10006detail11EmptyKernelIvEEvv()
{


	ret;

}
	// .globl	_ZN3cub18CUB_300001_SM_10006detail10radix_sort31DeviceRadixSortSingleTileKernelINS1_5radix10policy_hubI6edge_tNS0_8NullTypeEjE10Policy1000ELNS0_9SortOrderE0ES6_S7_j17edge_decomposer_tEEvPKT1_PSC_PKT2_PSG_T3_iiT4_
.visible .entry _ZN3cub18CUB_300001_SM_10006detail10radix_sort31DeviceRadixSortSingleTileKernelINS1_5radix10policy_hubI6edge_tNS0_8NullTypeEjE10Policy1000ELNS0_9SortOrderE0ES6_S7_j17edge_decomposer_tEEvPKT1_PSC_PKT2_PSG_T3_iiT4_(
	.param .u64 .ptr .align 1 _ZN3cub18CUB_300001_SM_10006detail10radix_sort31DeviceRadixSortSingleTileKernelINS1_5radix10policy_hubI6edge_tNS0_8NullTypeEjE10Policy1000ELNS0_9SortOrderE0ES6_S7_j17edge_decomposer_tEEvPKT1_PSC_PKT2_PSG_T3_iiT4__param_0,
	.param .u64 .ptr .align 1 _ZN3cub18CUB_300001_SM_10006detail10radix_sort31DeviceRadixSortSingleTileKernelINS1_5radix10policy_hubI6edge_tNS0_8NullTypeEjE10Policy1000ELNS0_9SortOrderE0ES6_S7_j17edge_decomposer_tEEvPKT1_PSC_PKT2_PSG_T3_iiT4__param_1,
	.param .u64 .ptr .align 1 _ZN3cub18CUB_300001_SM_10006detail10radix_sort31DeviceRadixSortSingleTileKernelINS1_5radix10policy_hubI6edge_tNS0_8NullTypeEjE10Policy1000ELNS0_9SortOrderE0ES6_S7_j17edge_decomposer_tEEvPKT1_PSC_PKT2_PSG_T3_iiT4__param_2,
	.param .u64 .ptr .align 1 _ZN3cub18CUB_300001_SM_10006detail10radix_sort31DeviceRadixSortSingleTileKernelINS1_5radix10policy_hubI6edge_tNS0_8NullTypeEjE10Policy1000ELNS0_9SortOrderE0ES6_S7_j17edge_decomposer_tEEvPKT1_PSC_PKT2_PSG_T3_iiT4__param_3,
	.param .u32 _ZN3cub18CUB_300001_SM_10006detail10radix_sort31DeviceRadixSortSingleTileKernelINS1_5radix10policy_hubI6edge_tNS0_8NullTypeEjE10Policy1000ELNS0_9SortOrderE0ES6_S7_j17edge_decomposer_tEEvPKT1_PSC_PKT2_PSG_T3_iiT4__param_4,
	.param .u32 _ZN3cub18CUB_300001_SM_10006detail10radix_sort31DeviceRadixSortSingleTileKernelINS1_5radix10policy_hubI6edge_tNS0_8NullTypeEjE10Policy1000ELNS0_9SortOrderE0ES6_S7_j17edge_decomposer_tEEvPKT1_PSC_PKT2_PSG_T3_iiT4__param_5,
	.param .u32 _ZN3cub18CUB_300001_SM_10006detail10radix_sort31DeviceRadixSortSingleTileKernelINS1_5radix10policy_hubI6edge_tNS0_8NullTypeEjE10Policy1000ELNS0_9SortOrderE0ES6_S7_j17edge_decomposer_tEEvPKT1_PSC_PKT2_PSG_T3_iiT4__param_6,
	.param .align 1 .b8 _ZN3cub18CUB_300001_SM_10006detail10radix_sort31DeviceRadixSortSingleTileKernelINS1_5radix10policy_hubI6edge_tNS0_8NullTypeEjE10Policy1000ELNS0_9SortOrderE0ES6_S7_j17edge_decomposer_tEEvPKT1_PSC_PKT2_PSG_T3_iiT4__param_7[1]
)
.maxntid 256
.minnctapersm 1
{
	.reg .pred 	%p<68>;
	.reg .b16 	%rs<19>;
	.reg .b32 	%r<681>;
	.reg .b64 	%rd<9>;
	// demoted variable
	.shared .align 16 .b8 _ZZN3cub18CUB_300001_SM_10006detail10radix_sort31DeviceRadixSortSingleTileKernelINS1_5radix10policy_hubI6edge_tNS0_8NullTypeEjE10Policy1000ELNS0_9SortOrderE0ES6_S7_j17edge_decomposer_tEEvPKT1_PSC_PKT2_PSG_T3_iiT4_E12temp_storage[33856];
	ld.param.u64 	%rd4, [_ZN3cub18CUB_300001_SM_10006detail10radix_sort31DeviceRadixSortSingleTileKernelINS1_5radix10policy_hubI6edge_tNS0_8NullTypeEjE10Policy1000ELNS0_9SortOrderE0ES6_S7_j17edge_decomposer_tEEvPKT1_PSC_PKT2_PSG_T3_iiT4__param_0];
	ld.param.u64 	%rd3, [_ZN3cub18CUB_300001_SM_10006detail10radix_sort31DeviceRadixSortSingleTileKernelINS1_5radix10policy_hubI6edge_tNS0_8NullTypeEjE10Policy1000ELNS0_9SortOrderE0ES6_S7_j17edge_decomposer_tEEvPKT1_PSC_PKT2_PSG_T3_iiT4__param_1];
	ld.param.u32 	%r227, [_ZN3cub18CUB_300001_SM_10006detail10radix_sort31DeviceRadixSortSingleTileKernelINS1_5radix10policy_hubI6edge_tNS0_8NullTypeEjE10Policy1000ELNS0_9SortOrderE0ES6_S7_j17edge_decomposer_tEEvPKT1_PSC_PKT2_PSG_T3_iiT4__param_4];
	ld.param.u32 	%r634, [_ZN3cub18CUB_300001_SM_10006detail10radix_sort31DeviceRadixSortSingleTileKernelINS1_5radix10policy_hubI6edge_tNS0_8NullTypeEjE10Policy1000ELNS0_9SortOrderE0ES6_S7_j17edge_decomposer_tEEvPKT1_PSC_PKT2_PSG_T3_iiT4__param_5];
	ld.param.u32 	%r229, [_ZN3cub18CUB_300001_SM_10006detail10radix_sort31DeviceRadixSortSingleTileKernelINS1_5radix10policy_hubI6edge_tNS0_8NullTypeEjE10Policy1000ELNS0_9SortOrderE0ES6_S7_j17edge_decomposer_tEEvPKT1_PSC_PKT2_PSG_T3_iiT4__param_6];
	cvta.to.global.u64 	%rd5, %rd4;
	mov.u32 	%r1, %tid.x;
	mul.lo.s32 	%r2, %r1, 9;
	setp.ge.s32 	%p1, %r2, %r227;
	mul.wide.u32 	%rd6, %r2, 8;
	add.s64 	%rd1, %rd5, %rd6;
	mov.b32 	%r631, -1;
	mov.u32 	%r632, %r631;
	@%p1 bra 	$L__BB4_2;
	ld.global.u32 	%r632, [%rd1];
	ld.global.u32 	%r631, [%rd1+4];
$L__BB4_2:
	add.s32 	%r232, %r2, 1;
	setp.ge.s32 	%p2, %r232, %r227;
	mov.b32 	%r629, -1;
	mov.u32 	%r630, %r629;
	@%p2 bra 	$L__BB4_4;
	ld.global.u32 	%r630, [%rd1+8];
	ld.global.u32 	%r629, [%rd1+12];
$L__BB4_4:
	add.s32 	%r234, %r2, 2;
	setp.ge.s32 	%p3, %r234, %r227;
	mov.b32 	%r627, -1;
	mov.u32 	%r628, %r627;
	@%p3 bra 	$L__BB4_6;
	ld.global.u32 	%r628, [%rd1+16];
	ld.global.u32 	%r627, [%rd1+20];
$L__BB4_6:
	add.s32 	%r236, %r2, 3;
	setp.ge.s32 	%p4, %r236, %r227;
	mov.b32 	%r625, -1;
	mov.u32 	%r626, %r625;
	@%p4 bra 	$L__BB4_8;
	ld.global.u32 	%r626, [%rd1+24];
	ld.global.u32 	%r625, [%rd1+28];
$L__BB4_8:
	add.s32 	%r238, %r2, 4;
	setp.ge.s32 	%p5, %r238, %r227;
	mov.b32 	%r623, -1;
	mov.u32 	%r624, %r623;
	@%p5 bra 	$L__BB4_10;
	ld.global.u32 	%r624, [%rd1+32];
	ld.global.u32 	%r623, [%rd1+36];
$L__BB4_10:
	add.s32 	%r240, %r2, 5;
	setp.ge.s32 	%p6, %r240, %r227;
	mov.b32 	%r621, -1;
	mov.u32 	%r622, %r621;
	@%p6 bra 	$L__BB4_12;
	ld.global.u32 	%r622, [%rd1+40];
	ld.global.u32 	%r621, [%rd1+44];
$L__BB4_12:
	add.s32 	%r242, %r2, 6;
	setp.ge.s32 	%p7, %r242, %r227;
	mov.b32 	%r619, -1;
	mov.u32 	%r620, %r619;
	@%p7 bra 	$L__BB4_14;
	ld.global.u32 	%r620, [%rd1+48];
	ld.global.u32 	%r619, [%rd1+52];
$L__BB4_14:
	add.s32 	%r244, %r2, 7;
	setp.ge.s32 	%p8, %r244, %r227;
	mov.b32 	%r617, -1;
	mov.u32 	%r618, %r617;
	@%p8 bra 	$L__BB4_16;
	ld.global.u32 	%r618, [%rd1+56];
	ld.global.u32 	%r617, [%rd1+60];
$L__BB4_16:
	add.s32 	%r246, %r2, 8;
	setp.ge.s32 	%p9, %r246, %r227;
	mov.b32 	%r615, -1;
	mov.u32 	%r616, %r615;
	@%p9 bra 	$L__BB4_18;
	ld.global.u32 	%r616, [%rd1+64];
	ld.global.u32 	%r615, [%rd1+68];
$L__BB4_18:
	bar.sync 	0;
	shr.u32 	%r39, %r1, 5;
	shl.b32 	%r248, %r1, 2;
	mov.u32 	%r249, _ZZN3cub18CUB_300001_SM_10006detail10radix_sort31DeviceRadixSortSingleTileKernelINS1_5radix10policy_hubI6edge_tNS0_8NullTypeEjE10Policy1000ELNS0_9SortOrderE0ES6_S7_j17edge_decomposer_tEEvPKT1_PSC_PKT2_PSG_T3_iiT4_E12temp_storage;
	add.s32 	%r40, %r249, %r248;
	shl.b32 	%r250, %r1, 7;
	add.s32 	%r41, %r40, %r250;
	shl.b32 	%r251, %r39, 2;
	add.s32 	%r252, %r249, %r251;
	add.s32 	%r42, %r252, 33792;
	mad.lo.s32 	%r43, %r1, -60, %r41;
$L__BB4_19:
	sub.s32 	%r64, %r229, %r634;
	min.s32 	%r677, %r64, 6;
	mov.b32 	%r635, 0;
	st.shared.u32 	[%r40], %r635;
	st.shared.u32 	[%r40+1024], %r635;
	st.shared.u32 	[%r40+2048], %r635;
	st.shared.u32 	[%r40+3072], %r635;
	st.shared.u32 	[%r40+4096], %r635;
	st.shared.u32 	[%r40+5120], %r635;
	st.shared.u32 	[%r40+6144], %r635;
	st.shared.u32 	[%r40+7168], %r635;
	st.shared.u32 	[%r40+8192], %r635;
	st.shared.u32 	[%r40+9216], %r635;
	st.shared.u32 	[%r40+10240], %r635;
	st.shared.u32 	[%r40+11264], %r635;
	st.shared.u32 	[%r40+12288], %r635;
	st.shared.u32 	[%r40+13312], %r635;
	st.shared.u32 	[%r40+14336], %r635;
	st.shared.u32 	[%r40+15360], %r635;
	st.shared.u32 	[%r40+16384], %r635;
	st.shared.u32 	[%r40+17408], %r635;
	st.shared.u32 	[%r40+18432], %r635;
	st.shared.u32 	[%r40+19456], %r635;
	st.shared.u32 	[%r40+20480], %r635;
	st.shared.u32 	[%r40+21504], %r635;
	st.shared.u32 	[%r40+22528], %r635;
	st.shared.u32 	[%r40+23552], %r635;
	st.shared.u32 	[%r40+24576], %r635;
	st.shared.u32 	[%r40+25600], %r635;
	st.shared.u32 	[%r40+26624], %r635;
	st.shared.u32 	[%r40+27648], %r635;
	st.shared.u32 	[%r40+28672], %r635;
	st.shared.u32 	[%r40+29696], %r635;
	st.shared.u32 	[%r40+30720], %r635;
	st.shared.u32 	[%r40+31744], %r635;
	st.shared.u32 	[%r40+32768], %r635;
	setp.gt.u32 	%p10, %r634, 31;
	sub.s32 	%r254, 32, %r634;
	min.u32 	%r66, %r677, %r254;
	mov.b32 	%r255, -1;
	shl.b32 	%r256, %r255, %r66;
	not.b32 	%r67, %r256;
	sub.s32 	%r68, %r677, %r66;
	add.s32 	%r678, %r634, -32;
	mov.u32 	%r636, %r635;
	mov.u32 	%r637, %r677;
	mov.u32 	%r638, %r678;
	@%p10 bra 	$L__BB4_22;
	setp.eq.s32 	%p11, %r64, 0;
	mov.b32 	%r635, 0;
	mov.u32 	%r638, %r635;
	@%p11 bra 	$L__BB4_22;
	shr.u32 	%r259, %r631, %r634;
	and.b32  	%r635, %r259, %r67;
	mov.u32 	%r636, %r66;
	mov.u32 	%r637, %r68;
$L__BB4_22:
	setp.gt.u32 	%p12, %r638, 31;
	@%p12 bra 	$L__BB4_25;
	setp.eq.s32 	%p13, %r637, 0;
	@%p13 bra 	$L__BB4_25;
	sub.s32 	%r260, 32, %r638;
	min.u32 	%r261, %r637, %r260;
	mov.b32 	%r262, -1;
	shl.b32 	%r263, %r262, %r261;
	not.b32 	%r264, %r263;
	shr.u32 	%r265, %r632, %r638;
	and.b32  	%r266, %r265, %r264;
	shl.b32 	%r267, %r266, %r636;
	or.b32  	%r635, %r267, %r635;
$L__BB4_25:
	setp.gt.u32 	%p14, %r634, 31;
	shl.b32 	%r269, %r635, 10;
	and.b32  	%r270, %r269, 31744;
	add.s32 	%r271, %r40, %r270;
	shr.u32 	%r272, %r635, 4;
	and.b32  	%r273, %r272, 268435454;
	add.s32 	%r77, %r271, %r273;
	ld.shared.u16 	%rs1, [%r77];
	add.s16 	%rs10, %rs1, 1;
	st.shared.u16 	[%r77], %rs10;
	mov.b32 	%r640, 0;
	mov.u32 	%r641, %r640;
	mov.u32 	%r642, %r677;
	mov.u32 	%r643, %r678;
	@%p14 bra 	$L__BB4_28;
	setp.eq.s32 	%p15, %r64, 0;
	mov.b32 	%r640, 0;
	mov.u32 	%r643, %r640;
	@%p15 bra 	$L__BB4_28;
	shr.u32 	%r276, %r629, %r634;
	and.b32  	%r640, %r276, %r67;
	mov.u32 	%r641, %r66;
	mov.u32 	%r642, %r68;
$L__BB4_28:
	setp.gt.u32 	%p16, %r643, 31;
	@%p16 bra 	$L__BB4_31;
	setp.eq.s32 	%p17, %r642, 0;
	@%p17 bra 	$L__BB4_31;
	sub.s32 	%r277, 32, %r643;
	min.u32 	%r278, %r642, %r277;
	mov.b32 	%r279, -1;
	shl.b32 	%r280, %r279, %r278;
	not.b32 	%r281, %r280;
	shr.u32 	%r282, %r630, %r643;
	and.b32  	%r283, %r282, %r281;
	shl.b32 	%r284, %r283, %r641;
	or.b32  	%r640, %r284, %r640;
$L__BB4_31:
	setp.gt.u32 	%p18, %r634, 31;
	shl.b32 	%r286, %r640, 10;
	and.b32  	%r287, %r286, 31744;
	add.s32 	%r288, %r40, %r287;
	shr.u32 	%r289, %r640, 4;
	and.b32  	%r290, %r289, 268435454;
	add.s32 	%r85, %r288, %r290;
	ld.shared.u16 	%rs2, [%r85];
	add.s16 	%rs11, %rs2, 1;
	st.shared.u16 	[%r85], %rs11;
	mov.b32 	%r645, 0;
	mov.u32 	%r646, %r645;
	mov.u32 	%r647, %r677;
	mov.u32 	%r648, %r678;
	@%p18 bra 	$L__BB4_34;
	setp.eq.s32 	%p19, %r64, 0;
	mov.b32 	%r645, 0;
	mov.u32 	%r648, %r645;
	@%p19 bra 	$L__BB4_34;
	shr.u32 	%r293, %r627, %r634;
	and.b32  	%r645, %r293, %r67;
	mov.u32 	%r646, %r66;
	mov.u32 	%r647, %r68;
$L__BB4_34:
	setp.gt.u32 	%p20, %r648, 31;
	@%p20 bra 	$L__BB4_37;
	setp.eq.s32 	%p21, %r647, 0;
	@%p21 bra 	$L__BB4_37;
	sub.s32 	%r294, 32, %r648;
	min.u32 	%r295, %r647, %r294;
	mov.b32 	%r296, -1;
	shl.b32 	%r297, %r296, %r295;
	not.b32 	%r298, %r297;
	shr.u32 	%r299, %r628, %r648;
	and.b32  	%r300, %r299, %r298;
	shl.b32 	%r301, %r300, %r646;
	or.b32  	%r645, %r301, %r645;
$L__BB4_37:
	setp.gt.u32 	%p22, %r634, 31;
	shl.b32 	%r303, %r645, 10;
	and.b32  	%r304, %r303, 31744;
	add.s32 	%r305, %r40, %r304;
	shr.u32 	%r306, %r645, 4;
	and.b32  	%r307, %r306, 268435454;
	add.s32 	%r93, %r305, %r307;
	ld.shared.u16 	%rs3, [%r93];
	add.s16 	%rs12, %rs3, 1;
	st.shared.u16 	[%r93], %rs12;
	mov.b32 	%r650, 0;
	mov.u32 	%r651, %r650;
	mov.u32 	%r652, %r677;
	mov.u32 	%r653, %r678;
	@%p22 bra 	$L__BB4_40;
	setp.eq.s32 	%p23, %r64, 0;
	mov.b32 	%r650, 0;
	mov.u32 	%r653, %r650;
	@%p23 bra 	$L__BB4_40;
	shr.u32 	%r310, %r625, %r634;
	and.b32  	%r650, %r310, %r67;
	mov.u32 	%r651, %r66;
	mov.u32 	%r652, %r68;
$L__BB4_40:
	setp.gt.u32 	%p24, %r653, 31;
	@%p24 bra 	$L__BB4_43;
	setp.eq.s32 	%p25, %r652, 0;
	@%p25 bra 	$L__BB4_43;
	sub.s32 	%r311, 32, %r653;
	min.u32 	%r312, %r652, %r311;
	mov.b32 	%r313, -1;
	shl.b32 	%r314, %r313, %r312;
	not.b32 	%r315, %r314;
	shr.u32 	%r316, %r626, %r653;
	and.b32  	%r317, %r316, %r315;
	shl.b32 	%r318, %r317, %r651;
	or.b32  	%r650, %r318, %r650;
$L__BB4_43:
	setp.gt.u32 	%p26, %r634, 31;
	shl.b32 	%r320, %r650, 10;
	and.b32  	%r321, %r320, 31744;
	add.s32 	%r322, %r40, %r321;
	shr.u32 	%r323, %r650, 4;
	and.b32  	%r324, %r323, 268435454;
	add.s32 	%r101, %r322, %r324;
	ld.shared.u16 	%rs4, [%r101];
	add.s16 	%rs13, %rs4, 1;
	st.shared.u16 	[%r101], %rs13;
	mov.b32 	%r655, 0;
	mov.u32 	%r656, %r655;
	mov.u32 	%r657, %r677;
	mov.u32 	%r658, %r678;
	@%p26 bra 	$L__BB4_46;
	setp.eq.s32 	%p27, %r64, 0;
	mov.b32 	%r655, 0;
	mov.u32 	%r658, %r655;
	@%p27 bra 	$L__BB4_46;
	shr.u32 	%r327, %r623, %r634;
	and.b32  	%r655, %r327, %r67;
	mov.u32 	%r656, %r66;
	mov.u32 	%r657, %r68;
$L__BB4_46:
	setp.gt.u32 	%p28, %r658, 31;
	@%p28 bra 	$L__BB4_49;
	setp.eq.s32 	%p29, %r657, 0;
	@%p29 bra 	$L__BB4_49;
	sub.s32 	%r328, 32, %r658;
	min.u32 	%r329, %r657, %r328;
	mov.b32 	%r330, -1;
	shl.b32 	%r331, %r330, %r329;
	not.b32 	%r332, %r331;
	shr.u32 	%r333, %r624, %r658;
	and.b32  	%r334, %r333, %r332;
	shl.b32 	%r335, %r334, %r656;
	or.b32  	%r655, %r335, %r655;
$L__BB4_49:
	setp.gt.u32 	%p30, %r634, 31;
	shl.b32 	%r337, %r655, 10;
	and.b32  	%r338, %r337, 31744;
	add.s32 	%r339, %r40, %r338;
	shr.u32 	%r340, %r655, 4;
	and.b32  	%r341, %r340, 268435454;
	add.s32 	%r109, %r339, %r341;
	ld.shared.u16 	%rs5, [%r109];
	add.s16 	%rs14, %rs5, 1;
	st.shared.u16 	[%r109], %rs14;
	mov.b32 	%r660, 0;
	mov.u32 	%r661, %r660;
	mov.u32 	%r662, %r677;
	mov.u32 	%r663, %r678;
	@%p30 bra 	$L__BB4_52;
	setp.eq.s32 	%p31, %r64, 0;
	mov.b32 	%r660, 0;
	mov.u32 	%r663, %r660;
	@%p31 bra 	$L__BB4_52;
	shr.u32 	%r344, %r621, %r634;
	and.b32  	%r660, %r344, %r67;
	mov.u32 	%r661, %r66;
	mov.u32 	%r662, %r68;
$L__BB4_52:
	setp.gt.u32 	%p32, %r663, 31;
	@%p32 bra 	$L__BB4_55;
	setp.eq.s32 	%p33, %r662, 0;
	@%p33 bra 	$L__BB4_55;
	sub.s32 	%r345, 32, %r663;
	min.u32 	%r346, %r662, %r345;
	mov.b32 	%r347, -1;
	shl.b32 	%r348, %r347, %r346;
	not.b32 	%r349, %r348;
	shr.u32 	%r350, %r622, %r663;
	and.b32  	%r351, %r350, %r349;
	shl.b32 	%r352, %r351, %r661;
	or.b32  	%r660, %r352, %r660;
$L__BB4_55:
	setp.gt.u32 	%p34, %r634, 31;
	shl.b32 	%r354, %r660, 10;
	and.b32  	%r355, %r354, 31744;
	add.s32 	%r356, %r40, %r355;
	shr.u32 	%r357, %r660, 4;
	and.b32  	%r358, %r357, 268435454;
	add.s32 	%r117, %r356, %r358;
	ld.shared.u16 	%rs6, [%r117];
	add.s16 	%rs15, %rs6, 1;
	st.shared.u16 	[%r117], %rs15;
	mov.b32 	%r665, 0;
	mov.u32 	%r666, %r665;
	mov.u32 	%r667, %r677;
	mov.u32 	%r668, %r678;
	@%p34 bra 	$L__BB4_58;
	setp.eq.s32 	%p35, %r64, 0;
	mov.b32 	%r665, 0;
	mov.u32 	%r668, %r665;
	@%p35 bra 	$L__BB4_58;
	shr.u32 	%r361, %r619, %r634;
	and.b32  	%r665, %r361, %r67;
	mov.u32 	%r666, %r66;
	mov.u32 	%r667, %r68;
$L__BB4_58:
	setp.gt.u32 	%p36, %r668, 31;
	@%p36 bra 	$L__BB4_61;
	setp.eq.s32 	%p37, %r667, 0;
	@%p37 bra 	$L__BB4_61;
	sub.s32 	%r362, 32, %r668;
	min.u32 	%r363, %r667, %r362;
	mov.b32 	%r364, -1;
	shl.b32 	%r365, %r364, %r363;
	not.b32 	%r366, %r365;
	shr.u32 	%r367, %r620, %r668;
	and.b32  	%r368, %r367, %r366;
	shl.b32 	%r369, %r368, %r666;
	or.b32  	%r665, %r369, %r665;
$L__BB4_61:
	setp.gt.u32 	%p38, %r634, 31;
	shl.b32 	%r371, %r665, 10;
	and.b32  	%r372, %r371, 31744;
	add.s32 	%r373, %r40, %r372;
	shr.u32 	%r374, %r665, 4;
	and.b32  	%r375, %r374, 268435454;
	add.s32 	%r125, %r373, %r375;
	ld.shared.u16 	%rs7, [%r125];
	add.s16 	%rs16, %rs7, 1;
	st.shared.u16 	[%r125], %rs16;
	mov.b32 	%r670, 0;
	mov.u32 	%r671, %r670;
	mov.u32 	%r672, %r677;
	mov.u32 	%r673, %r678;
	@%p38 bra 	$L__BB4_64;
	setp.eq.s32 	%p39, %r64, 0;
	mov.b32 	%r670, 0;
	mov.u32 	%r673, %r670;
	@%p39 bra 	$L__BB4_64;
	shr.u32 	%r378, %r617, %r634;
	and.b32  	%r670, %r378, %r67;
	mov.u32 	%r671, %r66;
	mov.u32 	%r672, %r68;
$L__BB4_64:
	setp.gt.u32 	%p40, %r673, 31;
	@%p40 bra 	$L__BB4_67;
	setp.eq.s32 	%p41, %r672, 0;
	@%p41 bra 	$L__BB4_67;
	sub.s32 	%r379, 32, %r673;
	min.u32 	%r380, %r672, %r379;
	mov.b32 	%r381, -1;
	shl.b32 	%r382, %r381, %r380;
	not.b32 	%r383, %r382;
	shr.u32 	%r384, %r618, %r673;
	and.b32  	%r385, %r384, %r383;
	shl.b32 	%r386, %r385, %r671;
	or.b32  	%r670, %r386, %r670;
$L__BB4_67:
	setp.gt.u32 	%p42, %r634, 31;
	shl.b32 	%r388, %r670, 10;
	and.b32  	%r389, %r388, 31744;
	add.s32 	%r390, %r40, %r389;
	shr.u32 	%r391, %r670, 4;
	and.b32  	%r392, %r391, 268435454;
	add.s32 	%r133, %r390, %r392;
	ld.shared.u16 	%rs8, [%r133];
	add.s16 	%rs17, %rs8, 1;
	st.shared.u16 	[%r133], %rs17;
	mov.b32 	%r675, 0;
	mov.u32 	%r676, %r675;
	@%p42 bra 	$L__BB4_70;
	setp.eq.s32 	%p43, %r64, 0;
	mov.b32 	%r675, 0;
	mov.u32 	%r678, %r675;
	@%p43 bra 	$L__BB4_70;
	shr.u32 	%r395, %r615, %r634;
	and.b32  	%r675, %r395, %r67;
	mov.u32 	%r676, %r66;
	mov.u32 	%r677, %r68;
$L__BB4_70:
	setp.gt.u32 	%p44, %r678, 31;
	@%p44 bra 	$L__BB4_73;
	setp.eq.s32 	%p45, %r677, 0;
	@%p45 bra 	$L__BB4_73;
	sub.s32 	%r396, 32, %r678;
	min.u32 	%r397, %r677, %r396;
	mov.b32 	%r398, -1;
	shl.b32 	%r399, %r398, %r397;
	not.b32 	%r400, %r399;
	shr.u32 	%r401, %r616, %r678;
	and.b32  	%r402, %r401, %r400;
	shl.b32 	%r403, %r402, %r676;
	or.b32  	%r675, %r403, %r675;
$L__BB4_73:
	shl.b32 	%r435, %r675, 10;
	and.b32  	%r436, %r435, 31744;
	add.s32 	%r437, %r40, %r436;
	shr.u32 	%r438, %r675, 4;
	and.b32  	%r439, %r438, 268435454;
	add.s32 	%r141, %r437, %r439;
	ld.shared.u16 	%rs9, [%r141];
	add.s16 	%rs18, %rs9, 1;
	st.shared.u16 	[%r141], %rs18;
	bar.sync 	0;
	ld.shared.u32 	%r142, [%r41];
	ld.shared.u32 	%r440, [%r41+4];
	ld.shared.u32 	%r441, [%r41+8];
	ld.shared.u32 	%r442, [%r41+12];
	ld.shared.u32 	%r443, [%r41+16];
	ld.shared.u32 	%r444, [%r41+20];
	ld.shared.u32 	%r445, [%r41+24];
	ld.shared.u32 	%r446, [%r41+28];
	ld.shared.u32 	%r447, [%r41+32];
	ld.shared.u32 	%r448, [%r41+36];
	ld.shared.u32 	%r449, [%r41+40];
	ld.shared.u32 	%r450, [%r41+44];
	ld.shared.u32 	%r451, [%r41+48];
	ld.shared.u32 	%r452, [%r41+52];
	ld.shared.u32 	%r453, [%r41+56];
	ld.shared.u32 	%r454, [%r41+60];
	ld.shared.u32 	%r455, [%r41+64];
	ld.shared.u32 	%r456, [%r41+68];
	ld.shared.u32 	%r457, [%r41+72];
	ld.shared.u32 	%r458, [%r41+76];
	ld.shared.u32 	%r459, [%r41+80];
	ld.shared.u32 	%r460, [%r41+84];
	ld.shared.u32 	%r461, [%r41+88];
	ld.shared.u32 	%r462, [%r41+92];
	ld.shared.u32 	%r463, [%r41+96];
	ld.shared.u32 	%r464, [%r41+100];
	ld.shared.u32 	%r465, [%r41+104];
	ld.shared.u32 	%r466, [%r41+108];
	ld.shared.u32 	%r467, [%r41+112];
	ld.shared.u32 	%r468, [%r41+116];
	ld.shared.u32 	%r469, [%r41+120];
	ld.shared.u32 	%r470, [%r41+124];
	ld.shared.u32 	%r471, [%r41+128];
	add.s32 	%r143, %r440, %r142;
	add.s32 	%r144, %r441, %r143;
	add.s32 	%r145, %r442, %r144;
	add.s32 	%r146, %r443, %r145;
	add.s32 	%r147, %r444, %r146;
	add.s32 	%r148, %r445, %r147;
	add.s32 	%r149, %r446, %r148;
	add.s32 	%r150, %r447, %r149;
	add.s32 	%r151, %r448, %r150;
	add.s32 	%r152, %r449, %r151;
	add.s32 	%r153, %r450, %r152;
	add.s32 	%r154, %r451, %r153;
	add.s32 	%r155, %r452, %r154;
	add.s32 	%r156, %r453, %r155;
	add.s32 	%r157, %r454, %r156;
	add.s32 	%r158, %r455, %r157;
	add.s32 	%r159, %r456, %r158;
	add.s32 	%r160, %r457, %r159;
	add.s32 	%r161, %r458, %r160;
	add.s32 	%r162, %r459, %r161;
	add.s32 	%r163, %r460, %r162;
	add.s32 	%r164, %r461, %r163;
	add.s32 	%r165, %r462, %r164;
	add.s32 	%r166, %r463, %r165;
	add.s32 	%r167, %r464, %r166;
	add.s32 	%r168, %r465, %r167;
	add.s32 	%r169, %r466, %r168;
	add.s32 	%r170, %r467, %r169;
	add.s32 	%r171, %r468, %r170;
	add.s32 	%r172, %r469, %r171;
	add.s32 	%r173, %r470, %r172;
	add.s32 	%r409, %r471, %r173;
	// begin inline asm
	mov.u32 %r404, %laneid;
	// end inline asm
	mov.b32 	%r407, 1;
	mov.b32 	%r432, 0;
	mov.b32 	%r434, -1;
	// begin inline asm
	{  .reg .u32 r0;  .reg .pred p;  shfl.sync.up.b32 r0|p, %r409, %r407, %r432, %r434;  @p add.u32 r0, r0, %r409;  mov.u32 %r405, r0;}
	// end inline asm
	mov.b32 	%r413, 2;
	// begin inline asm
	{  .reg .u32 r0;  .reg .pred p;  shfl.sync.up.b32 r0|p, %r405, %r413, %r432, %r434;  @p add.u32 r0, r0, %r405;  mov.u32 %r411, r0;}
	// end inline asm
	mov.b32 	%r419, 4;
	// begin inline asm
	{  .reg .u32 r0;  .reg .pred p;  shfl.sync.up.b32 r0|p, %r411, %r419, %r432, %r434;  @p add.u32 r0, r0, %r411;  mov.u32 %r417, r0;}
	// end inline asm
	mov.b32 	%r425, 8;
	// begin inline asm
	{  .reg .u32 r0;  .reg .pred p;  shfl.sync.up.b32 r0|p, %r417, %r425, %r432, %r434;  @p add.u32 r0, r0, %r417;  mov.u32 %r423, r0;}
	// end inline asm
	mov.b32 	%r431, 16;
	// begin inline asm
	{  .reg .u32 r0;  .reg .pred p;  shfl.sync.up.b32 r0|p, %r423, %r431, %r432, %r434;  @p add.u32 r0, r0, %r423;  mov.u32 %r429, r0;}
	// end inline asm
	setp.ne.s32 	%p46, %r404, 31;
	@%p46 bra 	$L__BB4_75;
	st.shared.u32 	[%r42], %r429;
$L__BB4_75:
	sub.s32 	%r472, %r429, %r409;
	setp.gt.u32 	%p47, %r1, 31;
	setp.eq.s32 	%p48, %r39, 7;
	setp.eq.s32 	%p49, %r39, 6;
	setp.eq.s32 	%p50, %r39, 5;
	setp.eq.s32 	%p51, %r39, 4;
	setp.eq.s32 	%p52, %r39, 3;
	setp.eq.s32 	%p53, %r39, 2;
	setp.eq.s32 	%p54, %r39, 1;
	bar.sync 	0;
	ld.shared.v4.u32 	{%r473, %r474, %r475, %r476}, [_ZZN3cub18CUB_300001_SM_10006detail10radix_sort31DeviceRadixSortSingleTileKernelINS1_5radix10policy_hubI6edge_tNS0_8NullTypeEjE10Policy1000ELNS0_9SortOrderE0ES6_S7_j17edge_decomposer_tEEvPKT1_PSC_PKT2_PSG_T3_iiT4_E12temp_storage+33792];
	selp.b32 	%r477, %r473, %r633, %p54;
	add.s32 	%r478, %r474, %r473;
	selp.b32 	%r479, %r478, %r477, %p53;
	add.s32 	%r480, %r478, %r475;
	selp.b32 	%r481, %r480, %r479, %p52;
	add.s32 	%r482, %r480, %r476;
	selp.b32 	%r483, %r482, %r481, %p51;
	ld.shared.v4.u32 	{%r484, %r485, %r486, %r487}, [_ZZN3cub18CUB_300001_SM_10006detail10radix_sort31DeviceRadixSortSingleTileKernelINS1_5radix10policy_hubI6edge_tNS0_8NullTypeEjE10Policy1000ELNS0_9SortOrderE0ES6_S7_j17edge_decomposer_tEEvPKT1_PSC_PKT2_PSG_T3_iiT4_E12temp_storage+33808];
	add.s32 	%r488, %r482, %r484;
	selp.b32 	%r489, %r488, %r483, %p50;
	add.s32 	%r490, %r488, %r485;
	selp.b32 	%r491, %r490, %r489, %p49;
	add.s32 	%r492, %r490, %r486;
	selp.b32 	%r633, %r492, %r491, %p48;
	add.s32 	%r178, %r492, %r487;
	setp.ne.s32 	%p55, %r404, 0;
	selp.b32 	%r493, %r472, 0, %p55;
	add.s32 	%r494, %r633, %r493;
	or.pred  	%p56, %p47, %p55;
	selp.b32 	%r680, %r494, %r472, %p47;
	@%p56 bra 	$L__BB4_77;
	shl.b32 	%r680, %r178, 16;
	st.shared.u32 	[_ZZN3cub18CUB_300001_SM_10006detail10radix_sort31DeviceRadixSortSingleTileKernelINS1_5radix10policy_hubI6edge_tNS0_8NullTypeEjE10Policy1000ELNS0_9SortOrderE0ES6_S7_j17edge_decomposer_tEEvPKT1_PSC_PKT2_PSG_T3_iiT4_E12temp_storage+33832], %r680;
$L__BB4_77:
	setp.eq.s32 	%p57, %r1, 0;
	bar.sync 	0;
	ld.shared.u32 	%r495, [_ZZN3cub18CUB_300001_SM_10006detail10radix_sort31DeviceRadixSortSingleTileKernelINS1_5radix10policy_hubI6edge_tNS0_8NullTypeEjE10Policy1000ELNS0_9SortOrderE0ES6_S7_j17edge_decomposer_tEEvPKT1_PSC_PKT2_PSG_T3_iiT4_E12temp_storage+33832];
	selp.b32 	%r496, 0, %r495, %p57;
	add.s32 	%r497, %r680, %r496;
	add.s32 	%r498, %r142, %r497;
	add.s32 	%r499, %r143, %r497;
	add.s32 	%r500, %r144, %r497;
	add.s32 	%r501, %r145, %r497;
	add.s32 	%r502, %r146, %r497;
	add.s32 	%r503, %r147, %r497;
	add.s32 	%r504, %r148, %r497;
	add.s32 	%r505, %r149, %r497;
	add.s32 	%r506, %r150, %r497;
	add.s32 	%r507, %r151, %r497;
	add.s32 	%r508, %r152, %r497;
	add.s32 	%r509, %r153, %r497;
	add.s32 	%r510, %r154, %r497;
	add.s32 	%r511, %r155, %r497;
	add.s32 	%r512, %r156, %r497;
	add.s32 	%r513, %r157, %r497;
	add.s32 	%r514, %r158, %r497;
	add.s32 	%r515, %r159, %r497;
	add.s32 	%r516, %r160, %r497;
	add.s32 	%r517, %r161, %r497;
	add.s32 	%r518, %r162, %r497;
	add.s32 	%r519, %r163, %r497;
	add.s32 	%r520, %r164, %r497;
	add.s32 	%r521, %r165, %r497;
	add.s32 	%r522, %r166, %r497;
	add.s32 	%r523, %r167, %r497;
	add.s32 	%r524, %r168, %r497;
	add.s32 	%r525, %r169, %r497;
	add.s32 	%r526, %r170, %r497;
	add.s32 	%r527, %r171, %r497;
	add.s32 	%r528, %r172, %r497;
	add.s32 	%r529, %r173, %r497;
	st.shared.u32 	[%r41], %r497;
	st.shared.u32 	[%r41+4], %r498;
	st.shared.u32 	[%r41+8], %r499;
	st.shared.u32 	[%r41+12], %r500;
	st.shared.u32 	[%r41+16], %r501;
	st.shared.u32 	[%r41+20], %r502;
	st.shared.u32 	[%r41+24], %r503;
	st.shared.u32 	[%r41+28], %r504;
	st.shared.u32 	[%r41+32], %r505;
	st.shared.u32 	[%r41+36], %r506;
	st.shared.u32 	[%r41+40], %r507;
	st.shared.u32 	[%r41+44], %r508;
	st.shared.u32 	[%r41+48], %r509;
	st.shared.u32 	[%r41+52], %r510;
	st.shared.u32 	[%r41+56], %r511;
	st.shared.u32 	[%r41+60], %r512;
	st.shared.u32 	[%r41+64], %r513;
	st.shared.u32 	[%r41+68], %r514;
	st.shared.u32 	[%r41+72], %r515;
	st.shared.u32 	[%r41+76], %r516;
	st.shared.u32 	[%r41+80], %r517;
	st.shared.u32 	[%r41+84], %r518;
	st.shared.u32 	[%r41+88], %r519;
	st.shared.u32 	[%r41+92], %r520;
	st.shared.u32 	[%r41+96], %r521;
	st.shared.u32 	[%r41+100], %r522;
	st.shared.u32 	[%r41+104], %r523;
	st.shared.u32 	[%r41+108], %r524;
	st.shared.u32 	[%r41+112], %r525;
	st.shared.u32 	[%r41+116], %r526;
	st.shared.u32 	[%r41+120], %r527;
	st.shared.u32 	[%r41+124], %r528;
	st.shared.u32 	[%r41+128], %r529;
	bar.sync 	0;
	cvt.u32.u16 	%r530, %rs1;
	ld.shared.u16 	%r531, [%r77];
	add.s32 	%r182, %r531, %r530;
	cvt.u32.u16 	%r532, %rs2;
	ld.shared.u16 	%r533, [%r85];
	add.s32 	%r183, %r533, %r532;
	cvt.u32.u16 	%r534, %rs3;
	ld.shared.u16 	%r535, [%r93];
	add.s32 	%r184, %r535, %r534;
	cvt.u32.u16 	%r536, %rs4;
	ld.shared.u16 	%r537, [%r101];
	add.s32 	%r185, %r537, %r536;
	cvt.u32.u16 	%r538, %rs5;
	ld.shared.u16 	%r539, [%r109];
	add.s32 	%r186, %r539, %r538;
	cvt.u32.u16 	%r540, %rs6;
	ld.shared.u16 	%r541, [%r117];
	add.s32 	%r187, %r541, %r540;
	cvt.u32.u16 	%r542, %rs7;
	ld.shared.u16 	%r543, [%r125];
	add.s32 	%r188, %r543, %r542;
	cvt.u32.u16 	%r544, %rs8;
	ld.shared.u16 	%r545, [%r133];
	add.s32 	%r189, %r545, %r544;
	cvt.u32.u16 	%r546, %rs9;
	ld.shared.u16 	%r547, [%r141];
	add.s32 	%r190, %r547, %r546;
	add.s32 	%r634, %r634, 6;
	bar.sync 	0;
	setp.lt.s32 	%p58, %r634, %r229;
	@%p58 bra 	$L__BB4_97;
	shl.b32 	%r548, %r182, 3;
	mov.u32 	%r549, _ZZN3cub18CUB_300001_SM_10006detail10radix_sort31DeviceRadixSortSingleTileKernelINS1_5radix10policy_hubI6edge_tNS0_8NullTypeEjE10Policy1000ELNS0_9SortOrderE0ES6_S7_j17edge_decomposer_tEEvPKT1_PSC_PKT2_PSG_T3_iiT4_E12temp_storage;
	add.s32 	%r550, %r549, %r548;
	st.shared.v2.u32 	[%r550], {%r632, %r631};
	shl.b32 	%r551, %r183, 3;
	add.s32 	%r552, %r549, %r551;
	st.shared.v2.u32 	[%r552], {%r630, %r629};
	shl.b32 	%r553, %r184, 3;
	add.s32 	%r554, %r549, %r553;
	st.shared.v2.u32 	[%r554], {%r628, %r627};
	shl.b32 	%r555, %r185, 3;
	add.s32 	%r556, %r549, %r555;
	st.shared.v2.u32 	[%r556], {%r626, %r625};
	shl.b32 	%r557, %r186, 3;
	add.s32 	%r558, %r549, %r557;
	st.shared.v2.u32 	[%r558], {%r624, %r623};
	shl.b32 	%r559, %r187, 3;
	add.s32 	%r560, %r549, %r559;
	st.shared.v2.u32 	[%r560], {%r622, %r621};
	shl.b32 	%r561, %r188, 3;
	add.s32 	%r562, %r549, %r561;
	st.shared.v2.u32 	[%r562], {%r620, %r619};
	shl.b32 	%r563, %r189, 3;
	add.s32 	%r564, %r549, %r563;
	st.shared.v2.u32 	[%r564], {%r618, %r617};
	shl.b32 	%r565, %r190, 3;
	add.s32 	%r566, %r549, %r565;
	st.shared.v2.u32 	[%r566], {%r616, %r615};
	bar.sync 	0;
	shl.b32 	%r567, %r1, 6;
	sub.s32 	%r192, %r43, %r567;
	ld.shared.v2.u32 	{%r194, %r193}, [%r192+2048];
	ld.shared.v2.u32 	{%r196, %r195}, [%r192+4096];
	ld.shared.v2.u32 	{%r198, %r197}, [%r192+6144];
	ld.shared.v2.u32 	{%r200, %r199}, [%r192+8192];
	ld.shared.v2.u32 	{%r202, %r201}, [%r192+10240];
	ld.shared.v2.u32 	{%r204, %r203}, [%r192+12288];
	ld.shared.v2.u32 	{%r206, %r205}, [%r192+14336];
	ld.shared.v2.u32 	{%r208, %r207}, [%r192+16384];
	setp.lt.u32 	%p59, %r1, %r227;
	cvta.to.global.u64 	%rd7, %rd3;
	mul.wide.u32 	%rd8, %r1, 8;
	add.s64 	%rd2, %rd7, %rd8;
	@%p59 bra 	$L__BB4_79;
	bra.uni 	$L__BB4_80;
$L__BB4_79:
	ld.shared.v2.u32 	{%r568, %r569}, [%r192];
	st.global.u32 	[%rd2], %r568;
	st.global.u32 	[%rd2+4], %r569;
$L__BB4_80:
	add.s32 	%r570, %r1, 256;
	setp.ge.u32 	%p60, %r570, %r227;
	@%p60 bra 	$L__BB4_82;
	st.global.u32 	[%rd2+2048], %r194;
	st.global.u32 	[%rd2+2052], %r193;
$L__BB4_82:
	add.s32 	%r571, %r1, 512;
	setp.ge.u32 	%p61, %r571, %r227;
	@%p61 bra 	$L__BB4_84;
	st.global.u32 	[%rd2+4096], %r196;
	st.global.u32 	[%rd2+4100], %r195;
$L__BB4_84:
	add.s32 	%r572, %r1, 768;
	setp.ge.u32 	%p62, %r572, %r227;
	@%p62 bra 	$L__BB4_86;
	st.global.u32 	[%rd2+6144], %r198;
	st.global.u32 	[%rd2+6148], %r197;
$L__BB4_86:
	or.b32  	%r573, %r1, 1024;
	setp.ge.u32 	%p63, %r573, %r227;
	@%p63 bra 	$L__BB4_88;
	st.global.u32 	[%rd2+8192], %r200;
	st.global.u32 	[%rd2+8196], %r199;
$L__BB4_88:
	add.s32 	%r574, %r1, 1280;
	setp.ge.u32 	%p64, %r574, %r227;
	@%p64 bra 	$L__BB4_90;
	st.global.u32 	[%rd2+10240], %r202;
	st.global.u32 	[%rd2+10244], %r201;
$L__BB4_90:
	add.s32 	%r575, %r1, 1536;
	setp.ge.u32 	%p65, %r575, %r227;
	@%p65 bra 	$L__BB4_92;
	st.global.u32 	[%rd2+12288], %r204;
	st.global.u32 	[%rd2+12292], %r203;
$L__BB4_92:
	add.s32 	%r576, %r1, 1792;
	setp.ge.u32 	%p66, %r576, %r227;
	@%p66 bra 	$L__BB4_94;
	st.global.u32 	[%rd2+14336], %r206;
	st.global.u32 	[%rd2+14340], %r205;
$L__BB4_94:
	or.b32  	%r577, %r1, 2048;
	setp.ge.u32 	%p67, %r577, %r227;
	@%p67 bra 	$L__BB4_96;
	st.global.u32 	[%rd2+16384], %r208;
	st.global.u32 	[%rd2+16388], %r207;
$L__BB4_96:
	ret;
$L__BB4_97:
	shl.b32 	%r578, %r182, 3;
	mov.u32 	%r579, _ZZN3cub18CUB_300001_SM_10006detail10radix_sort31DeviceRadixSortSingleTileKernelINS1_5radix10policy_hubI6edge_tNS0_8NullTypeEjE10Policy1000ELNS0_9SortOrderE0ES6_S7_j17edge_decomposer_tEEvPKT1_PSC_PKT2_PSG_T3_iiT4_E12temp_storage;
	add.s32 	%r580, %r579, %r578;
	st.shared.v2.u32 	[%r580], {%r632, %r631};
	shl.b32 	%r581, %r183, 3;
	add.s32 	%r582, %r579, %r581;
	st.shared.v2.u32 	[%r582], {%r630, %r629};
	shl.b32 	%r583, %r184, 3;
	add.s32 	%r584, %r579, %r583;
	st.shared.v2.u32 	[%r584], {%r628, %r627};
	shl.b32 	%r585, %r185, 3;
	add.s32 	%r586, %r579, %r585;
	st.shared.v2.u32 	[%r586], {%r626, %r625};
	shl.b32 	%r587, %r186, 3;
	add.s32 	%r588, %r579, %r587;
	st.shared.v2.u32 	[%r588], {%r624, %r623};
	shl.b32 	%r589, %r187, 3;
	add.s32 	%r590, %r579, %r589;
	st.shared.v2.u32 	[%r590], {%r622, %r621};
	shl.b32 	%r591, %r188, 3;
	add.s32 	%r592, %r579, %r591;
	st.shared.v2.u32 	[%r592], {%r620, %r619};
	shl.b32 	%r593, %r189, 3;
	add.s32 	%r594, %r579, %r593;
	st.shared.v2.u32 	[%r594], {%r618, %r617};
	shl.b32 	%r595, %r190, 3;
	add.s32 	%r596, %r579, %r595;
	st.shared.v2.u32 	[%r596], {%r616, %r615};
	bar.sync 	0;
	ld.shared.v2.u32 	{%r632, %r631}, [%r43];
	ld.shared.v2.u32 	{%r630, %r629}, [%r43+8];
	ld.shared.v2.u32 	{%r628, %r627}, [%r43+16];
	ld.shared.v2.u32 	{%r626, %r625}, [%r43+24];
	ld.shared.v2.u32 	{%r624, %r623}, [%r43+32];
	ld.shared.v2.u32 	{%r622, %r621}, [%r43+40];
	ld.shared.v2.u32 	{%r620, %r619}, [%r43+48];
	ld.shared.v2.u32 	{%r618, %r617}, [%r43+56];
	ld.shared.v2.u32 	{%r616, %r615}, [%r43+64];
	bar.sync 	0;
	bra.uni 	$L__BB4_19;

}
	// .globl	_ZN3cub18CUB_300001_SM_10006detail10radix_sort30DeviceRadixSortHistogramKernelINS1_5radix10policy_hubI6edge_tNS0_8NullTypeEjE10Policy1000ELNS0_9SortOrderE0ES6_j17edge_decomposer_tEEvPT2_PKT1_SC_iiT3_
.visible .entry _ZN3cub18CUB_300001_SM_10006detail10radix_sort30DeviceRadixSortHistogramKernelINS1_5radix10policy_hubI6edge_tNS0_8NullTypeEjE10Policy1000ELNS0_9SortOrderE0ES6_j17edge_decomposer_tEEvPT2_PKT1_SC_iiT3_(
	.param .u64 .ptr .align 1 _ZN3cub18CUB_300001_SM_10006detail10radix_sort30DeviceRadixSortHistogramKernelINS1_5radix10policy_hubI6edge_tNS0_8NullTypeEjE10Policy1000ELNS0_9SortOrderE0ES6_j17edge_decomposer_tEEvPT2_PKT1_SC_iiT3__param_0,
	.param .u64 .ptr .align 1 _ZN3cub18CUB_300001_SM_10006detail10radix_sort30DeviceRadixSortHistogramKernelINS1_5radix10policy_hubI6edge_tNS0_8NullTypeEjE10Policy1000ELNS0_9SortOrderE0ES6_j17edge_decomposer_tEEvPT2_PKT1_SC_iiT3__param_1,
	.param .u32 _ZN3cub18CUB_300001_SM_10006detail10radix_sort30DeviceRadixSortHistogramKernelINS1_5radix10policy_hubI6edge_tNS0_8NullTypeEjE10Policy1000ELNS0_9SortOrderE0ES6_j17edge_decomposer_tEEvPT2_PKT1_SC_iiT3__param_2,
	.param .u32 _ZN3cub18CUB_300001_SM_10006detail10radix_sort30DeviceRadixSortHistogramKernelINS1_5radix10policy_hubI6edge_tNS0_8NullTypeEjE10Policy1000ELNS0_9SortOrderE0ES6_j17edge_decomposer_tEEvPT2_PKT1_SC_iiT3__param_3,
	.param .u32 _ZN3cub18CUB_300001_SM_10006detail10radix_sort30DeviceRadixSortHistogramKernelINS1_5radix10policy_hubI6edge_tNS0_8NullTypeEjE10Policy1000ELNS0_9SortOrderE0ES6_j17edge_decomposer_tEEvPT2_PKT1_SC_iiT3__param_4,
	.param .align 1 .b8 _ZN3cub18CUB_300001_SM_10006detail10radix_sort30DeviceRadixSortHistogramKernelINS1_5radix10policy_hubI6edge_tNS0_8NullTypeEjE10Policy1000ELNS0_9SortOrderE0ES6_j17edge_decomposer_tEEvPT2_PKT1_SC_iiT3__param_5[1]
)
.maxntid 128
{
	.reg .pred 	%p<125>;
	.reg .b32 	%r<912>;
	.reg .b64 	%rd<57>;
	// demoted variable
	.shared .align 4 .b8 _ZZN3cub18CUB_300001_SM_10006detail10radix_sort30DeviceRadixSortHistogramKernelINS1_5radix10policy_hubI6edge_tNS0_8NullTypeEjE10Policy1000ELNS0_9SortOrderE0ES6_j17edge_decomposer_tEEvPT2_PKT1_SC_iiT3_E12temp_storage[8192];
	ld.param.u64 	%rd5, [_ZN3cub18CUB_300001_SM_10006detail10radix_sort30DeviceRadixSortHistogramKernelINS1_5radix10policy_hubI6edge_tNS0_8NullTypeEjE10Policy1000ELNS0_9SortOrderE0ES6_j17edge_decomposer_tEEvPT2_PKT1_SC_iiT3__param_0];
	ld.param.u64 	%rd6, [_ZN3cub18CUB_300001_SM_10006detail10radix_sort30DeviceRadixSortHistogramKernelINS1_5radix10policy_hubI6edge_tNS0_8NullTypeEjE10Policy1000ELNS0_9SortOrderE0ES6_j17edge_decomposer_tEEvPT2_PKT1_SC_iiT3__param_1];
	ld.param.u32 	%r304, [_ZN3cub18CUB_300001_SM_10006detail10radix_sort30DeviceRadixSortHistogramKernelINS1_5radix10policy_hubI6edge_tNS0_8NullTypeEjE10Policy1000ELNS0_9SortOrderE0ES6_j17edge_decomposer_tEEvPT2_PKT1_SC_iiT3__param_2];
	ld.param.u32 	%r305, [_ZN3cub18CUB_300001_SM_10006detail10radix_sort30DeviceRadixSortHistogramKernelINS1_5radix10policy_hubI6edge_tNS0_8NullTypeEjE10Policy1000ELNS0_9SortOrderE0ES6_j17edge_decomposer_tEEvPT2_PKT1_SC_iiT3__param_3];
	ld.param.u32 	%r306, [_ZN3cub18CUB_300001_SM_10006detail10radix_sort30DeviceRadixSortHistogramKernelINS1_5radix10policy_hubI6edge_tNS0_8NullTypeEjE10Policy1000ELNS0_9SortOrderE0ES6_j17edge_decomposer_tEEvPT2_PKT1_SC_iiT3__param_4];
	cvta.to.global.u64 	%rd1, %rd6;
	cvta.to.global.u64 	%rd2, %rd5;
	setp.eq.s32 	%p2, %r304, 0;
	@%p2 bra 	$L__BB5_222;
	sub.s32 	%r308, %r306, %r305;
	add.s32 	%r309, %r308, 7;
	shr.s32 	%r310, %r309, 31;
	shr.u32 	%r311, %r310, 29;
	add.s32 	%r312, %r309, %r311;
	shr.s32 	%r313, %r312, 3;
	mov.u32 	%r1, %tid.x;
	setp.gt.u32 	%p3, %r1, 255;
	setp.lt.s32 	%p4, %r309, 8;
	mov.u32 	%r314, %ctaid.x;
	shl.b32 	%r2, %r314, 11;
	mov.u32 	%r315, %nctaid.x;
	shl.b32 	%r3, %r315, 11;
	add.s32 	%r4, %r313, -1;
	and.b32  	%r5, %r313, 15;
	add.s32 	%r6, %r5, -1;
	and.b32  	%r7, %r313, 7;
	add.s32 	%r8, %r7, -1;
	and.b32  	%r9, %r313, 3;
	add.s32 	%r10, %r9, -1;
	or.pred  	%p1, %p3, %p4;
	shl.b32 	%r316, %r1, 2;
	mov.u32 	%r317, _ZZN3cub18CUB_300001_SM_10006detail10radix_sort30DeviceRadixSortHistogramKernelINS1_5radix10policy_hubI6edge_tNS0_8NullTypeEjE10Policy1000ELNS0_9SortOrderE0ES6_j17edge_decomposer_tEEvPT2_PKT1_SC_iiT3_E12temp_storage;
	add.s32 	%r11, %r317, %r316;
	and.b32  	%r12, %r313, 268435440;
	add.s32 	%r13, %r1, 1920;
	and.b32  	%r14, %r313, 268435448;
	and.b32  	%r15, %r313, 1;
	neg.s32 	%r16, %r12;
	add.s32 	%r17, %r11, 8192;
	add.s32 	%r318, %r304, -1;
	shr.u32 	%r319, %r318, 30;
	add.s32 	%r320, %r319, 1;
	min.u32 	%r18, %r320, %r304;
	mov.b32 	%r805, 0;
$L__BB5_2:
	@%p1 bra 	$L__BB5_30;
	setp.lt.u32 	%p5, %r4, 15;
	mov.b32 	%r809, 0;
	@%p5 bra 	$L__BB5_6;
	mov.u32 	%r806, %r17;
	mov.u32 	%r807, %r16;
$L__BB5_5:
	.pragma "nounroll";
	mov.b32 	%r322, 0;
	st.shared.u32 	[%r806+-8192], %r322;
	st.shared.u32 	[%r806+-7168], %r322;
	st.shared.u32 	[%r806+-6144], %r322;
	st.shared.u32 	[%r806+-5120], %r322;
	st.shared.u32 	[%r806+-4096], %r322;
	st.shared.u32 	[%r806+-3072], %r322;
	st.shared.u32 	[%r806+-2048], %r322;
	st.shared.u32 	[%r806+-1024], %r322;
	st.shared.u32 	[%r806], %r322;
	st.shared.u32 	[%r806+1024], %r322;
	st.shared.u32 	[%r806+2048], %r322;
	st.shared.u32 	[%r806+3072], %r322;
	st.shared.u32 	[%r806+4096], %r322;
	st.shared.u32 	[%r806+5120], %r322;
	st.shared.u32 	[%r806+6144], %r322;
	st.shared.u32 	[%r806+7168], %r322;
	add.s32 	%r807, %r807, 16;
	add.s32 	%r806, %r806, 16384;
	setp.ne.s32 	%p6, %r807, 0;
	mov.u32 	%r809, %r12;
	@%p6 bra 	$L__BB5_5;
$L__BB5_6:
	setp.eq.s32 	%p7, %r5, 0;
	@%p7 bra 	$L__BB5_16;
	setp.lt.u32 	%p8, %r6, 7;
	@%p8 bra 	$L__BB5_9;
	shl.b32 	%r323, %r809, 10;
	add.s32 	%r324, %r11, %r323;
	mov.b32 	%r325, 0;
	st.shared.u32 	[%r324], %r325;
	st.shared.u32 	[%r324+1024], %r325;
	st.shared.u32 	[%r324+2048], %r325;
	st.shared.u32 	[%r324+3072], %r325;
	st.shared.u32 	[%r324+4096], %r325;
	st.shared.u32 	[%r324+5120], %r325;
	st.shared.u32 	[%r324+6144], %r325;
	st.shared.u32 	[%r324+7168], %r325;
	add.s32 	%r809, %r809, 8;
$L__BB5_9:
	setp.eq.s32 	%p9, %r7, 0;
	@%p9 bra 	$L__BB5_16;
	setp.lt.u32 	%p10, %r8, 3;
	@%p10 bra 	$L__BB5_12;
	shl.b32 	%r326, %r809, 10;
	add.s32 	%r327, %r11, %r326;
	mov.b32 	%r328, 0;
	st.shared.u32 	[%r327], %r328;
	st.shared.u32 	[%r327+1024], %r328;
	st.shared.u32 	[%r327+2048], %r328;
	st.shared.u32 	[%r327+3072], %r328;
	add.s32 	%r809, %r809, 4;
$L__BB5_12:
	setp.eq.s32 	%p11, %r9, 0;
	@%p11 bra 	$L__BB5_16;
	setp.eq.s32 	%p12, %r9, 1;
	shl.b32 	%r329, %r809, 10;
	add.s32 	%r29, %r11, %r329;
	mov.b32 	%r330, 0;
	st.shared.u32 	[%r29], %r330;
	@%p12 bra 	$L__BB5_16;
	setp.eq.s32 	%p13, %r9, 2;
	mov.b32 	%r331, 0;
	st.shared.u32 	[%r29+1024], %r331;
	@%p13 bra 	$L__BB5_16;
	mov.b32 	%r332, 0;
	st.shared.u32 	[%r29+2048], %r332;
$L__BB5_16:
	setp.gt.u32 	%p14, %r1, 127;
	@%p14 bra 	$L__BB5_30;
	setp.lt.u32 	%p15, %r4, 15;
	mov.b32 	%r813, 0;
	@%p15 bra 	$L__BB5_20;
	mov.b32 	%r811, 0;
$L__BB5_19:
	.pragma "nounroll";
	shl.b32 	%r335, %r811, 10;
	add.s32 	%r336, %r11, %r335;
	mov.b32 	%r337, 0;
	st.shared.u32 	[%r336+512], %r337;
	st.shared.u32 	[%r336+1536], %r337;
	st.shared.u32 	[%r336+2560], %r337;
	st.shared.u32 	[%r336+3584], %r337;
	st.shared.u32 	[%r336+4608], %r337;
	st.shared.u32 	[%r336+5632], %r337;
	st.shared.u32 	[%r336+6656], %r337;
	st.shared.u32 	[%r336+7680], %r337;
	st.shared.u32 	[%r336+8704], %r337;
	st.shared.u32 	[%r336+9728], %r337;
	st.shared.u32 	[%r336+10752], %r337;
	st.shared.u32 	[%r336+11776], %r337;
	st.shared.u32 	[%r336+12800], %r337;
	st.shared.u32 	[%r336+13824], %r337;
	st.shared.u32 	[%r336+14848], %r337;
	st.shared.u32 	[%r336+15872], %r337;
	add.s32 	%r811, %r811, 16;
	setp.ne.s32 	%p16, %r811, %r12;
	mov.u32 	%r813, %r12;
	@%p16 bra 	$L__BB5_19;
$L__BB5_20:
	setp.eq.s32 	%p17, %r5, 0;
	@%p17 bra 	$L__BB5_30;
	setp.lt.u32 	%p18, %r6, 7;
	@%p18 bra 	$L__BB5_23;
	shl.b32 	%r338, %r813, 10;
	add.s32 	%r339, %r11, %r338;
	mov.b32 	%r340, 0;
	st.shared.u32 	[%r339+512], %r340;
	st.shared.u32 	[%r339+1536], %r340;
	st.shared.u32 	[%r339+2560], %r340;
	st.shared.u32 	[%r339+3584], %r340;
	st.shared.u32 	[%r339+4608], %r340;
	st.shared.u32 	[%r339+5632], %r340;
	st.shared.u32 	[%r339+6656], %r340;
	st.shared.u32 	[%r339+7680], %r340;
	add.s32 	%r813, %r813, 8;
$L__BB5_23:
	setp.eq.s32 	%p19, %r7, 0;
	@%p19 bra 	$L__BB5_30;
	setp.lt.u32 	%p20, %r8, 3;
	@%p20 bra 	$L__BB5_26;
	shl.b32 	%r341, %r813, 10;
	add.s32 	%r342, %r11, %r341;
	mov.b32 	%r343, 0;
	st.shared.u32 	[%r342+512], %r343;
	st.shared.u32 	[%r342+1536], %r343;
	st.shared.u32 	[%r342+2560], %r343;
	st.shared.u32 	[%r342+3584], %r343;
	add.s32 	%r813, %r813, 4;
$L__BB5_26:
	setp.eq.s32 	%p21, %r9, 0;
	@%p21 bra 	$L__BB5_30;
	setp.eq.s32 	%p22, %r9, 1;
	shl.b32 	%r344, %r813, 10;
	add.s32 	%r37, %r11, %r344;
	mov.b32 	%r345, 0;
	st.shared.u32 	[%r37+512], %r345;
	@%p22 bra 	$L__BB5_30;
	setp.eq.s32 	%p23, %r9, 2;
	mov.b32 	%r346, 0;
	st.shared.u32 	[%r37+1536], %r346;
	@%p23 bra 	$L__BB5_30;
	mov.b32 	%r347, 0;
	st.shared.u32 	[%r37+2560], %r347;
$L__BB5_30:
	bar.sync 	0;
	bar.sync 	0;
	shl.b32 	%r38, %r805, 30;
	sub.s32 	%r348, %r304, %r38;
	min.u32 	%r39, %r348, 1073741824;
	setp.ge.u32 	%p24, %r2, %r39;
	@%p24 bra 	$L__BB5_139;
	mov.u32 	%r815, %r2;
$L__BB5_32:
	add.s32 	%r41, %r815, %r38;
	sub.s32 	%r42, %r304, %r41;
	setp.lt.u32 	%p25, %r42, 2048;
	@%p25 bra 	$L__BB5_34;
	add.s32 	%r381, %r1, %r41;
	mul.wide.u32 	%rd10, %r381, 8;
	add.s64 	%rd11, %rd1, %rd10;
	ld.global.u32 	%r877, [%rd11];
	ld.global.u32 	%r876, [%rd11+4];
	ld.global.u32 	%r875, [%rd11+1024];
	ld.global.u32 	%r874, [%rd11+1028];
	ld.global.u32 	%r873, [%rd11+2048];
	ld.global.u32 	%r872, [%rd11+2052];
	ld.global.u32 	%r871, [%rd11+3072];
	ld.global.u32 	%r870, [%rd11+3076];
	ld.global.u32 	%r869, [%rd11+4096];
	ld.global.u32 	%r868, [%rd11+4100];
	ld.global.u32 	%r867, [%rd11+5120];
	ld.global.u32 	%r866, [%rd11+5124];
	ld.global.u32 	%r865, [%rd11+6144];
	ld.global.u32 	%r864, [%rd11+6148];
	ld.global.u32 	%r863, [%rd11+7168];
	ld.global.u32 	%r862, [%rd11+7172];
	ld.global.u32 	%r861, [%rd11+8192];
	ld.global.u32 	%r860, [%rd11+8196];
	ld.global.u32 	%r859, [%rd11+9216];
	ld.global.u32 	%r858, [%rd11+9220];
	ld.global.u32 	%r857, [%rd11+10240];
	ld.global.u32 	%r856, [%rd11+10244];
	ld.global.u32 	%r855, [%rd11+11264];
	ld.global.u32 	%r854, [%rd11+11268];
	ld.global.u32 	%r853, [%rd11+12288];
	ld.global.u32 	%r852, [%rd11+12292];
	ld.global.u32 	%r851, [%rd11+13312];
	ld.global.u32 	%r850, [%rd11+13316];
	ld.global.u32 	%r849, [%rd11+14336];
	ld.global.u32 	%r848, [%rd11+14340];
	ld.global.u32 	%r847, [%rd11+15360];
	ld.global.u32 	%r846, [%rd11+15364];
	bra.uni 	$L__BB5_66;
$L__BB5_34:
	setp.ge.s32 	%p26, %r1, %r42;
	mov.b32 	%r876, -1;
	mov.u32 	%r877, %r876;
	@%p26 bra 	$L__BB5_36;
	add.s32 	%r350, %r1, %r41;
	mul.wide.u32 	%rd7, %r350, 8;
	add.s64 	%rd8, %rd1, %rd7;
	ld.global.u32 	%r877, [%rd8];
	ld.global.u32 	%r876, [%rd8+4];
$L__BB5_36:
	add.s32 	%r352, %r1, 128;
	setp.ge.s32 	%p27, %r352, %r42;
	add.s32 	%r353, %r1, %r41;
	mul.wide.u32 	%rd9, %r353, 8;
	add.s64 	%rd3, %rd1, %rd9;
	mov.b32 	%r874, -1;
	mov.u32 	%r875, %r874;
	@%p27 bra 	$L__BB5_38;
	ld.global.u32 	%r875, [%rd3+1024];
	ld.global.u32 	%r874, [%rd3+1028];
$L__BB5_38:
	add.s32 	%r355, %r1, 256;
	setp.ge.s32 	%p28, %r355, %r42;
	mov.b32 	%r872, -1;
	mov.u32 	%r873, %r872;
	@%p28 bra 	$L__BB5_40;
	ld.global.u32 	%r873, [%rd3+2048];
	ld.global.u32 	%r872, [%rd3+2052];
$L__BB5_40:
	add.s32 	%r357, %r1, 384;
	setp.ge.s32 	%p29, %r357, %r42;
	mov.b32 	%r870, -1;
	mov.u32 	%r871, %r870;
	@%p29 bra 	$L__BB5_42;
	ld.global.u32 	%r871, [%rd3+3072];
	ld.global.u32 	%r870, [%rd3+3076];
$L__BB5_42:
	add.s32 	%r359, %r1, 512;
	setp.ge.s32 	%p30, %r359, %r42;
	mov.b32 	%r868, -1;
	mov.u32 	%r869, %r868;
	@%p30 bra 	$L__BB5_44;
	ld.global.u32 	%r869, [%rd3+4096];
	ld.global.u32 	%r868, [%rd3+4100];
$L__BB5_44:
	add.s32 	%r361, %r1, 640;
	setp.ge.s32 	%p31, %r361, %r42;
	mov.b32 	%r866, -1;
	mov.u32 	%r867, %r866;
	@%p31 bra 	$L__BB5_46;
	ld.global.u32 	%r867, [%rd3+5120];
	ld.global.u32 	%r866, [%rd3+5124];
$L__BB5_46:
	add.s32 	%r363, %r1, 768;
	setp.ge.s32 	%p32, %r363, %r42;
	mov.b32 	%r864, -1;
	mov.u32 	%r865, %r864;
	@%p32 bra 	$L__BB5_48;
	ld.global.u32 	%r865, [%rd3+6144];
	ld.global.u32 	%r864, [%rd3+6148];
$L__BB5_48:
	add.s32 	%r365, %r1, 896;
	setp.ge.s32 	%p33, %r365, %r42;
	mov.b32 	%r862, -1;
	mov.u32 	%r863, %r862;
	@%p33 bra 	$L__BB5_50;
	ld.global.u32 	%r863, [%rd3+7168];
	ld.global.u32 	%r862, [%rd3+7172];
$L__BB5_50:
	or.b32  	%r367, %r1, 1024;
	setp.ge.s32 	%p34, %r367, %r42;
	mov.b32 	%r860, -1;
	mov.u32 	%r861, %r860;
	@%p34 bra 	$L__BB5_52;
	ld.global.u32 	%r861, [%rd3+8192];
	ld.global.u32 	%r860, [%rd3+8196];
$L__BB5_52:
	add.s32 	%r369, %r1, 1152;
	setp.ge.s32 	%p35, %r369, %r42;
	mov.b32 	%r858, -1;
	mov.u32 	%r859, %r858;
	@%p35 bra 	$L__BB5_54;
	ld.global.u32 	%r859, [%rd3+9216];
	ld.global.u32 	%r858, [%rd3+9220];
$L__BB5_54:
	add.s32 	%r371, %r1, 1280;
	setp.ge.s32 	%p36, %r371, %r42;
	mov.b32 	%r856, -1;
	mov.u32 	%r857, %r856;
	@%p36 bra 	$L__BB5_56;
	ld.global.u32 	%r857, [%rd3+10240];
	ld.global.u32 	%r856, [%rd3+10244];
$L__BB5_56:
	add.s32 	%r373, %r1, 1408;
	setp.ge.s32 	%p37, %r373, %r42;
	mov.b32 	%r854, -1;
	mov.u32 	%r855, %r854;
	@%p37 bra 	$L__BB5_58;
	ld.global.u32 	%r855, [%rd3+11264];
	ld.global.u32 	%r854, [%rd3+11268];
$L__BB5_58:
	add.s32 	%r375, %r1, 1536;
	setp.ge.s32 	%p38, %r375, %r42;
	mov.b32 	%r852, -1;
	mov.u32 	%r853, %r852;
	@%p38 bra 	$L__BB5_60;
	ld.global.u32 	%r853, [%rd3+12288];
	ld.global.u32 	%r852, [%rd3+12292];
$L__BB5_60:
	add.s32 	%r377, %r1, 1664;
	setp.ge.s32 	%p39, %r377, %r42;
	mov.b32 	%r850, -1;
	mov.u32 	%r851, %r850;
	@%p39 bra 	$L__BB5_62;
	ld.global.u32 	%r851, [%rd3+13312];
	ld.global.u32 	%r850, [%rd3+13316];
$L__BB5_62:
	add.s32 	%r379, %r1, 1792;
	setp.ge.s32 	%p40, %r379, %r42;
	mov.b32 	%r848, -1;
	mov.u32 	%r849, %r848;
	@%p40 bra 	$L__BB5_64;
	ld.global.u32 	%r849, [%rd3+14336];
	ld.global.u32 	%r848, [%rd3+14340];
$L__BB5_64:
	setp.ge.s32 	%p41, %r13, %r42;
	mov.b32 	%r846, -1;
	mov.u32 	%r847, %r846;
	@%p41 bra 	$L__BB5_66;
	ld.global.u32 	%r847, [%rd3+15360];
	ld.global.u32 	%r846, [%rd3+15364];
$L__BB5_66:
	setp.le.s32 	%p42, %r306, %r305;
	@%p42 bra 	$L__BB5_138;
	mov.b32 	%r878, 0;
	mov.u32 	%r879, %r305;
$L__BB5_68:
	sub.s32 	%r171, %r306, %r879;
	min.s32 	%r172, %r171, 8;
	setp.lt.u32 	%p43, %r879, 32;
	sub.s32 	%r383, 32, %r879;
	min.u32 	%r173, %r172, %r383;
	mov.b32 	%r384, -1;
	shl.b32 	%r385, %r384, %r173;
	not.b32 	%r174, %r385;
	sub.s32 	%r175, %r172, %r173;
	add.s32 	%r176, %r879, -32;
	shl.b32 	%r386, %r878, 10;
	mov.u32 	%r387, _ZZN3cub18CUB_300001_SM_10006detail10radix_sort30DeviceRadixSortHistogramKernelINS1_5radix10policy_hubI6edge_tNS0_8NullTypeEjE10Policy1000ELNS0_9SortOrderE0ES6_j17edge_decomposer_tEEvPT2_PKT1_SC_iiT3_E12temp_storage;
	add.s32 	%r177, %r387, %r386;
	@%p43 bra 	$L__BB5_102;
	setp.gt.u32 	%p61, %r176, 31;
	@%p61 bra 	$L__BB5_72;
	sub.s32 	%r565, 64, %r879;
	min.u32 	%r566, %r172, %r565;
	setp.eq.s32 	%p62, %r171, 0;
	mov.b32 	%r567, -1;
	shl.b32 	%r568, %r567, %r566;
	not.b32 	%r178, %r568;
	shr.u32 	%r569, %r877, %r176;
	and.b32  	%r570, %r569, %r178;
	selp.b32 	%r571, 0, %r570, %p62;
	shl.b32 	%r572, %r571, 2;
	add.s32 	%r573, %r177, %r572;
	atom.shared.add.u32 	%r574, [%r573], 1;
	mov.b32 	%r880, 0;
	@%p62 bra 	$L__BB5_73;
	shr.u32 	%r575, %r875, %r176;
	and.b32  	%r880, %r575, %r178;
	bra.uni 	$L__BB5_73;
$L__BB5_72:
	atom.shared.add.u32 	%r577, [%r177], 1;
	mov.b32 	%r880, 0;
$L__BB5_73:
	shl.b32 	%r578, %r880, 2;
	add.s32 	%r579, %r177, %r578;
	atom.shared.add.u32 	%r580, [%r579], 1;
	@%p61 bra 	$L__BB5_76;
	sub.s32 	%r582, 64, %r879;
	min.u32 	%r583, %r172, %r582;
	setp.eq.s32 	%p64, %r171, 0;
	mov.b32 	%r584, -1;
	shl.b32 	%r585, %r584, %r583;
	not.b32 	%r181, %r585;
	shr.u32 	%r586, %r873, %r176;
	and.b32  	%r587, %r586, %r181;
	selp.b32 	%r588, 0, %r587, %p64;
	shl.b32 	%r589, %r588, 2;
	add.s32 	%r590, %r177, %r589;
	atom.shared.add.u32 	%r591, [%r590], 1;
	mov.b32 	%r881, 0;
	@%p64 bra 	$L__BB5_77;
	shr.u32 	%r592, %r871, %r176;
	and.b32  	%r881, %r592, %r181;
	bra.uni 	$L__BB5_77;
$L__BB5_76:
	atom.shared.add.u32 	%r594, [%r177], 1;
	mov.b32 	%r881, 0;
$L__BB5_77:
	shl.b32 	%r595, %r881, 2;
	add.s32 	%r596, %r177, %r595;
	atom.shared.add.u32 	%r597, [%r596], 1;
	@%p61 bra 	$L__BB5_80;
	sub.s32 	%r599, 64, %r879;
	min.u32 	%r600, %r172, %r599;
	setp.eq.s32 	%p66, %r171, 0;
	mov.b32 	%r601, -1;
	shl.b32 	%r602, %r601, %r600;
	not.b32 	%r184, %r602;
	shr.u32 	%r603, %r869, %r176;
	and.b32  	%r604, %r603, %r184;
	selp.b32 	%r605, 0, %r604, %p66;
	shl.b32 	%r606, %r605, 2;
	add.s32 	%r607, %r177, %r606;
	atom.shared.add.u32 	%r608, [%r607], 1;
	mov.b32 	%r882, 0;
	@%p66 bra 	$L__BB5_81;
	shr.u32 	%r609, %r867, %r176;
	and.b32  	%r882, %r609, %r184;
	bra.uni 	$L__BB5_81;
$L__BB5_80:
	atom.shared.add.u32 	%r611, [%r177], 1;
	mov.b32 	%r882, 0;
$L__BB5_81:
	shl.b32 	%r612, %r882, 2;
	add.s32 	%r613, %r177, %r612;
	atom.shared.add.u32 	%r614, [%r613], 1;
	@%p61 bra 	$L__BB5_84;
	sub.s32 	%r616, 64, %r879;
	min.u32 	%r617, %r172, %r616;
	setp.eq.s32 	%p68, %r171, 0;
	mov.b32 	%r618, -1;
	shl.b32 	%r619, %r618, %r617;
	not.b32 	%r187, %r619;
	shr.u32 	%r620, %r865, %r176;
	and.b32  	%r621, %r620, %r187;
	selp.b32 	%r622, 0, %r621, %p68;
	shl.b32 	%r623, %r622, 2;
	add.s32 	%r624, %r177, %r623;
	atom.shared.add.u32 	%r625, [%r624], 1;
	mov.b32 	%r883, 0;
	@%p68 bra 	$L__BB5_85;
	shr.u32 	%r626, %r863, %r176;
	and.b32  	%r883, %r626, %r187;
	bra.uni 	$L__BB5_85;
$L__BB5_84:
	atom.shared.add.u32 	%r628, [%r177], 1;
	mov.b32 	%r883, 0;
$L__BB5_85:
	shl.b32 	%r629, %r883, 2;
	add.s32 	%r630, %r177, %r629;
	atom.shared.add.u32 	%r631, [%r630], 1;
	@%p61 bra 	$L__BB5_88;
	sub.s32 	%r633, 64, %r879;
	min.u32 	%r634, %r172, %r633;
	setp.eq.s32 	%p70, %r171, 0;
	mov.b32 	%r635, -1;
	shl.b32 	%r636, %r635, %r634;
	not.b32 	%r190, %r636;
	shr.u32 	%r637, %r861, %r176;
	and.b32  	%r638, %r637, %r190;
	selp.b32 	%r639, 0, %r638, %p70;
	shl.b32 	%r640, %r639, 2;
	add.s32 	%r641, %r177, %r640;
	atom.shared.add.u32 	%r642, [%r641], 1;
	mov.b32 	%r884, 0;
	@%p70 bra 	$L__BB5_89;
	shr.u32 	%r643, %r859, %r176;
	and.b32  	%r884, %r643, %r190;
	bra.uni 	$L__BB5_89;
$L__BB5_88:
	atom.shared.add.u32 	%r645, [%r177], 1;
	mov.b32 	%r884, 0;
$L__BB5_89:
	shl.b32 	%r646, %r884, 2;
	add.s32 	%r647, %r177, %r646;
	atom.shared.add.u32 	%r648, [%r647], 1;
	@%p61 bra 	$L__BB5_92;
	sub.s32 	%r650, 64, %r879;
	min.u32 	%r651, %r172, %r650;
	setp.eq.s32 	%p72, %r171, 0;
	mov.b32 	%r652, -1;
	shl.b32 	%r653, %r652, %r651;
	not.b32 	%r193, %r653;
	shr.u32 	%r654, %r857, %r176;
	and.b32  	%r655, %r654, %r193;
	selp.b32 	%r656, 0, %r655, %p72;
	shl.b32 	%r657, %r656, 2;
	add.s32 	%r658, %r177, %r657;
	atom.shared.add.u32 	%r659, [%r658], 1;
	mov.b32 	%r885, 0;
	@%p72 bra 	$L__BB5_93;
	shr.u32 	%r660, %r855, %r176;
	and.b32  	%r885, %r660, %r193;
	bra.uni 	$L__BB5_93;
$L__BB5_92:
	atom.shared.add.u32 	%r662, [%r177], 1;
	mov.b32 	%r885, 0;
$L__BB5_93:
	shl.b32 	%r663, %r885, 2;
	add.s32 	%r664, %r177, %r663;
	atom.shared.add.u32 	%r665, [%r664], 1;
	@%p61 bra 	$L__BB5_96;
	sub.s32 	%r667, 64, %r879;
	min.u32 	%r668, %r172, %r667;
	setp.eq.s32 	%p74, %r171, 0;
	mov.b32 	%r669, -1;
	shl.b32 	%r670, %r669, %r668;
	not.b32 	%r196, %r670;
	shr.u32 	%r671, %r853, %r176;
	and.b32  	%r672, %r671, %r196;
	selp.b32 	%r673, 0, %r672, %p74;
	shl.b32 	%r674, %r673, 2;
	add.s32 	%r675, %r177, %r674;
	atom.shared.add.u32 	%r676, [%r675], 1;
	mov.b32 	%r886, 0;
	@%p74 bra 	$L__BB5_97;
	shr.u32 	%r677, %r851, %r176;
	and.b32  	%r886, %r677, %r196;
	bra.uni 	$L__BB5_97;
$L__BB5_96:
	atom.shared.add.u32 	%r679, [%r177], 1;
	mov.b32 	%r886, 0;
$L__BB5_97:
	shl.b32 	%r680, %r886, 2;
	add.s32 	%r681, %r177, %r680;
	atom.shared.add.u32 	%r682, [%r681], 1;
	@%p61 bra 	$L__BB5_100;
	sub.s32 	%r684, 64, %r879;
	min.u32 	%r685, %r172, %r684;
	setp.eq.s32 	%p76, %r171, 0;
	mov.b32 	%r686, -1;
	shl.b32 	%r687, %r686, %r685;
	not.b32 	%r199, %r687;
	shr.u32 	%r688, %r849, %r176;
	and.b32  	%r689, %r688, %r199;
	selp.b32 	%r690, 0, %r689, %p76;
	shl.b32 	%r691, %r690, 2;
	add.s32 	%r692, %r177, %r691;
	atom.shared.add.u32 	%r693, [%r692], 1;
	mov.b32 	%r887, 0;
	@%p76 bra 	$L__BB5_101;
	shr.u32 	%r694, %r847, %r176;
	and.b32  	%r887, %r694, %r199;
	bra.uni 	$L__BB5_101;
$L__BB5_100:
	atom.shared.add.u32 	%r696, [%r177], 1;
	mov.b32 	%r887, 0;
$L__BB5_101:
	shl.b32 	%r697, %r887, 2;
	add.s32 	%r698, %r177, %r697;
	atom.shared.add.u32 	%r699, [%r698], 1;
	bra.uni 	$L__BB5_137;
$L__BB5_102:
	setp.ne.s32 	%p44, %r171, 0;
	@%p44 bra 	$L__BB5_104;
	atom.shared.add.u32 	%r548, [%r177], 1;
	atom.shared.add.u32 	%r549, [%r177], 1;
	atom.shared.add.u32 	%r550, [%r177], 1;
	atom.shared.add.u32 	%r551, [%r177], 1;
	atom.shared.add.u32 	%r552, [%r177], 1;
	atom.shared.add.u32 	%r553, [%r177], 1;
	atom.shared.add.u32 	%r554, [%r177], 1;
	atom.shared.add.u32 	%r555, [%r177], 1;
	atom.shared.add.u32 	%r556, [%r177], 1;
	atom.shared.add.u32 	%r557, [%r177], 1;
	atom.shared.add.u32 	%r558, [%r177], 1;
	atom.shared.add.u32 	%r559, [%r177], 1;
	atom.shared.add.u32 	%r560, [%r177], 1;
	atom.shared.add.u32 	%r561, [%r177], 1;
	atom.shared.add.u32 	%r562, [%r177], 1;
	atom.shared.add.u32 	%r563, [%r177], 1;
	bra.uni 	$L__BB5_137;
$L__BB5_104:
	shr.u32 	%r388, %r876, %r879;
	and.b32  	%r888, %r388, %r174;
	setp.eq.s32 	%p45, %r175, 0;
	@%p45 bra 	$L__BB5_106;
	min.u32 	%r389, %r175, 32;
	mov.b32 	%r390, -1;
	shl.b32 	%r391, %r390, %r389;
	not.b32 	%r392, %r391;
	and.b32  	%r393, %r877, %r392;
	shl.b32 	%r394, %r393, %r173;
	or.b32  	%r888, %r394, %r888;
$L__BB5_106:
	shl.b32 	%r395, %r888, 2;
	add.s32 	%r396, %r177, %r395;
	atom.shared.add.u32 	%r397, [%r396], 1;
	shr.u32 	%r398, %r874, %r879;
	and.b32  	%r889, %r398, %r174;
	@%p45 bra 	$L__BB5_108;
	min.u32 	%r399, %r175, 32;
	mov.b32 	%r400, -1;
	shl.b32 	%r401, %r400, %r399;
	not.b32 	%r402, %r401;
	and.b32  	%r403, %r875, %r402;
	shl.b32 	%r404, %r403, %r173;
	or.b32  	%r889, %r404, %r889;
$L__BB5_108:
	shl.b32 	%r405, %r889, 2;
	add.s32 	%r406, %r177, %r405;
	atom.shared.add.u32 	%r407, [%r406], 1;
	shr.u32 	%r408, %r872, %r879;
	and.b32  	%r890, %r408, %r174;
	@%p45 bra 	$L__BB5_110;
	min.u32 	%r409, %r175, 32;
	mov.b32 	%r410, -1;
	shl.b32 	%r411, %r410, %r409;
	not.b32 	%r412, %r411;
	and.b32  	%r413, %r873, %r412;
	shl.b32 	%r414, %r413, %r173;
	or.b32  	%r890, %r414, %r890;
$L__BB5_110:
	shl.b32 	%r415, %r890, 2;
	add.s32 	%r416, %r177, %r415;
	atom.shared.add.u32 	%r417, [%r416], 1;
	shr.u32 	%r418, %r870, %r879;
	and.b32  	%r891, %r418, %r174;
	@%p45 bra 	$L__BB5_112;
	min.u32 	%r419, %r175, 32;
	mov.b32 	%r420, -1;
	shl.b32 	%r421, %r420, %r419;
	not.b32 	%r422, %r421;
	and.b32  	%r423, %r871, %r422;
	shl.b32 	%r424, %r423, %r173;
	or.b32  	%r891, %r424, %r891;
$L__BB5_112:
	shl.b32 	%r425, %r891, 2;
	add.s32 	%r426, %r177, %r425;
	atom.shared.add.u32 	%r427, [%r426], 1;
	shr.u32 	%r428, %r868, %r879;
	and.b32  	%r892, %r428, %r174;
	@%p45 bra 	$L__BB5_114;
	min.u32 	%r429, %r175, 32;
	mov.b32 	%r430, -1;
	shl.b32 	%r431, %r430, %r429;
	not.b32 	%r432, %r431;
	and.b32  	%r433, %r869, %r432;
	shl.b32 	%r434, %r433, %r173;
	or.b32  	%r892, %r434, %r892;
$L__BB5_114:
	shl.b32 	%r435, %r892, 2;
	add.s32 	%r436, %r177, %r435;
	atom.shared.add.u32 	%r437, [%r436], 1;
	shr.u32 	%r438, %r866, %r879;
	and.b32  	%r893, %r438, %r174;
	@%p45 bra 	$L__BB5_116;
	min.u32 	%r439, %r175, 32;
	mov.b32 	%r440, -1;
	shl.b32 	%r441, %r440, %r439;
	not.b32 	%r442, %r441;
	and.b32  	%r443, %r867, %r442;
	shl.b32 	%r444, %r443, %r173;
	or.b32  	%r893, %r444, %r893;
$L__BB5_116:
	shl.b32 	%r445, %r893, 2;
	add.s32 	%r446, %r177, %r445;
	atom.shared.add.u32 	%r447, [%r446], 1;
	shr.u32 	%r448, %r864, %r879;
	and.b32  	%r894, %r448, %r174;
	@%p45 bra 	$L__BB5_118;
	min.u32 	%r449, %r175, 32;
	mov.b32 	%r450, -1;
	shl.b32 	%r451, %r450, %r449;
	not.b32 	%r452, %r451;
	and.b32  	%r453, %r865, %r452;
	shl.b32 	%r454, %r453, %r173;
	or.b32  	%r894, %r454, %r894;
$L__BB5_118:
	shl.b32 	%r455, %r894, 2;
	add.s32 	%r456, %r177, %r455;
	atom.shared.add.u32 	%r457, [%r456], 1;
	shr.u32 	%r458, %r862, %r879;
	and.b32  	%r895, %r458, %r174;
	@%p45 bra 	$L__BB5_120;
	min.u32 	%r459, %r175, 32;
	mov.b32 	%r460, -1;
	shl.b32 	%r461, %r460, %r459;
	not.b32 	%r462, %r461;
	and.b32  	%r463, %r863, %r462;
	shl.b32 	%r464, %r463, %r173;
	or.b32  	%r895, %r464, %r895;
$L__BB5_120:
	shl.b32 	%r465, %r895, 2;
	add.s32 	%r466, %r177, %r465;
	atom.shared.add.u32 	%r467, [%r466], 1;
	shr.u32 	%r468, %r860, %r879;
	and.b32  	%r896, %r468, %r174;
	@%p45 bra 	$L__BB5_122;
	min.u32 	%r469, %r175, 32;
	mov.b32 	%r470, -1;
	shl.b32 	%r471, %r470, %r469;
	not.b32 	%r472, %r471;
	and.b32  	%r473, %r861, %r472;
	shl.b32 	%r474, %r473, %r173;
	or.b32  	%r896, %r474, %r896;
$L__BB5_122:
	shl.b32 	%r475, %r896, 2;
	add.s32 	%r476, %r177, %r475;
	atom.shared.add.u32 	%r477, [%r476], 1;
	shr.u32 	%r478, %r858, %r879;
	and.b32  	%r897, %r478, %r174;
	@%p45 bra 	$L__BB5_124;
	min.u32 	%r479, %r175, 32;
	mov.b32 	%r480, -1;
	shl.b32 	%r481, %r480, %r479;
	not.b32 	%r482, %r481;
	and.b32  	%r483, %r859, %r482;
	shl.b32 	%r484, %r483, %r173;
	or.b32  	%r897, %r484, %r897;
$L__BB5_124:
	shl.b32 	%r485, %r897, 2;
	add.s32 	%r486, %r177, %r485;
	atom.shared.add.u32 	%r487, [%r486], 1;
	shr.u32 	%r488, %r856, %r879;
	and.b32  	%r898, %r488, %r174;
	@%p45 bra 	$L__BB5_126;
	min.u32 	%r489, %r175, 32;
	mov.b32 	%r490, -1;
	shl.b32 	%r491, %r490, %r489;
	not.b32 	%r492, %r491;
	and.b32  	%r493, %r857, %r492;
	shl.b32 	%r494, %r493, %r173;
	or.b32  	%r898, %r494, %r898;
$L__BB5_126:
	shl.b32 	%r495, %r898, 2;
	add.s32 	%r496, %r177, %r495;
	atom.shared.add.u32 	%r497, [%r496], 1;
	shr.u32 	%r498, %r854, %r879;
	and.b32  	%r899, %r498, %r174;
	@%p45 bra 	$L__BB5_128;
	min.u32 	%r499, %r175, 32;
	mov.b32 	%r500, -1;
	shl.b32 	%r501, %r500, %r499;
	not.b32 	%r502, %r501;
	and.b32  	%r503, %r855, %r502;
	shl.b32 	%r504, %r503, %r173;
	or.b32  	%r899, %r504, %r899;
$L__BB5_128:
	shl.b32 	%r505, %r899, 2;
	add.s32 	%r506, %r177, %r505;
	atom.shared.add.u32 	%r507, [%r506], 1;
	shr.u32 	%r508, %r852, %r879;
	and.b32  	%r900, %r508, %r174;
	@%p45 bra 	$L__BB5_130;
	min.u32 	%r509, %r175, 32;
	mov.b32 	%r510, -1;
	shl.b32 	%r511, %r510, %r509;
	not.b32 	%r512, %r511;
	and.b32  	%r513, %r853, %r512;
	shl.b32 	%r514, %r513, %r173;
	or.b32  	%r900, %r514, %r900;
$L__BB5_130:
	shl.b32 	%r515, %r900, 2;
	add.s32 	%r516, %r177, %r515;
	atom.shared.add.u32 	%r517, [%r516], 1;
	shr.u32 	%r518, %r850, %r879;
	and.b32  	%r901, %r518, %r174;
	@%p45 bra 	$L__BB5_132;
	min.u32 	%r519, %r175, 32;
	mov.b32 	%r520, -1;
	shl.b32 	%r521, %r520, %r519;
	not.b32 	%r522, %r521;
	and.b32  	%r523, %r851, %r522;
	shl.b32 	%r524, %r523, %r173;
	or.b32  	%r901, %r524, %r901;
$L__BB5_132:
	shl.b32 	%r525, %r901, 2;
	add.s32 	%r526, %r177, %r525;
	atom.shared.add.u32 	%r527, [%r526], 1;
	shr.u32 	%r528, %r848, %r879;
	and.b32  	%r902, %r528, %r174;
	@%p45 bra 	$L__BB5_134;
	min.u32 	%r529, %r175, 32;
	mov.b32 	%r530, -1;
	shl.b32 	%r531, %r530, %r529;
	not.b32 	%r532, %r531;
	and.b32  	%r533, %r849, %r532;
	shl.b32 	%r534, %r533, %r173;
	or.b32  	%r902, %r534, %r902;
$L__BB5_134:
	shl.b32 	%r535, %r902, 2;
	add.s32 	%r536, %r177, %r535;
	atom.shared.add.u32 	%r537, [%r536], 1;
	shr.u32 	%r538, %r846, %r879;
	and.b32  	%r903, %r538, %r174;
	@%p45 bra 	$L__BB5_136;
	min.u32 	%r539, %r175, 32;
	mov.b32 	%r540, -1;
	shl.b32 	%r541, %r540, %r539;
	not.b32 	%r542, %r541;
	and.b32  	%r543, %r847, %r542;
	shl.b32 	%r544, %r543, %r173;
	or.b32  	%r903, %r544, %r903;
$L__BB5_136:
	shl.b32 	%r545, %r903, 2;
	add.s32 	%r546, %r177, %r545;
	atom.shared.add.u32 	%r547, [%r546], 1;
$L__BB5_137:
	add.s32 	%r879, %r879, 8;
	add.s32 	%r878, %r878, 1;
	setp.lt.s32 	%p77, %r879, %r306;
	@%p77 bra 	$L__BB5_68;
$L__BB5_138:
	add.s32 	%r815, %r815, %r3;
	setp.lt.u32 	%p78, %r815, %r39;
	@%p78 bra 	$L__BB5_32;
$L__BB5_139:
	bar.sync 	0;
	@%p1 bra 	$L__BB5_221;
	setp.lt.u32 	%p79, %r4, 7;
	mov.b32 	%r906, 0;
	@%p79 bra 	$L__BB5_159;
	mov.b32 	%r904, 0;
$L__BB5_142:
	.pragma "nounroll";
	shl.b32 	%r702, %r904, 10;
	add.s32 	%r254, %r11, %r702;
	ld.shared.u32 	%r255, [%r254];
	setp.eq.s32 	%p80, %r255, 0;
	@%p80 bra 	$L__BB5_144;
	shl.b32 	%r703, %r904, 8;
	add.s32 	%r704, %r703, %r1;
	mul.wide.u32 	%rd12, %r704, 4;
	add.s64 	%rd13, %rd2, %rd12;
	atom.global.add.u32 	%r705, [%rd13], %r255;
$L__BB5_144:
	ld.shared.u32 	%r256, [%r254+1024];
	setp.eq.s32 	%p81, %r256, 0;
	@%p81 bra 	$L__BB5_146;
	shl.b32 	%r706, %r904, 8;
	add.s32 	%r707, %r706, %r1;
	add.s32 	%r708, %r707, 256;
	mul.wide.u32 	%rd14, %r708, 4;
	add.s64 	%rd15, %rd2, %rd14;
	atom.global.add.u32 	%r709, [%rd15], %r256;
$L__BB5_146:
	ld.shared.u32 	%r257, [%r254+2048];
	setp.eq.s32 	%p82, %r257, 0;
	@%p82 bra 	$L__BB5_148;
	shl.b32 	%r710, %r904, 8;
	add.s32 	%r711, %r710, %r1;
	add.s32 	%r712, %r711, 512;
	mul.wide.u32 	%rd16, %r712, 4;
	add.s64 	%rd17, %rd2, %rd16;
	atom.global.add.u32 	%r713, [%rd17], %r257;
$L__BB5_148:
	ld.shared.u32 	%r258, [%r254+3072];
	setp.eq.s32 	%p83, %r258, 0;
	@%p83 bra 	$L__BB5_150;
	shl.b32 	%r714, %r904, 8;
	add.s32 	%r715, %r714, %r1;
	add.s32 	%r716, %r715, 768;
	mul.wide.u32 	%rd18, %r716, 4;
	add.s64 	%rd19, %rd2, %rd18;
	atom.global.add.u32 	%r717, [%rd19], %r258;
$L__BB5_150:
	ld.shared.u32 	%r259, [%r254+4096];
	setp.eq.s32 	%p84, %r259, 0;
	@%p84 bra 	$L__BB5_152;
	shl.b32 	%r718, %r904, 8;
	add.s32 	%r719, %r718, %r1;
	add.s32 	%r720, %r719, 1024;
	mul.wide.u32 	%rd20, %r720, 4;
	add.s64 	%rd21, %rd2, %rd20;
	atom.global.add.u32 	%r721, [%rd21], %r259;
$L__BB5_152:
	ld.shared.u32 	%r260, [%r254+5120];
	setp.eq.s32 	%p85, %r260, 0;
	@%p85 bra 	$L__BB5_154;
	shl.b32 	%r722, %r904, 8;
	add.s32 	%r723, %r722, %r1;
	add.s32 	%r724, %r723, 1280;
	mul.wide.u32 	%rd22, %r724, 4;
	add.s64 	%rd23, %rd2, %rd22;
	atom.global.add.u32 	%r725, [%rd23], %r260;
$L__BB5_154:
	ld.shared.u32 	%r261, [%r254+6144];
	setp.eq.s32 	%p86, %r261, 0;
	@%p86 bra 	$L__BB5_156;
	shl.b32 	%r726, %r904, 8;
	add.s32 	%r727, %r726, %r1;
	add.s32 	%r728, %r727, 1536;
	mul.wide.u32 	%rd24, %r728, 4;
	add.s64 	%rd25, %rd2, %rd24;
	atom.global.add.u32 	%r729, [%rd25], %r261;
$L__BB5_156:
	ld.shared.u32 	%r262, [%r254+7168];
	setp.eq.s32 	%p87, %r262, 0;
	@%p87 bra 	$L__BB5_158;
	shl.b32 	%r730, %r904, 8;
	add.s32 	%r731, %r730, %r1;
	add.s32 	%r732, %r731, 1792;
	mul.wide.u32 	%rd26, %r732, 4;
	add.s64 	%rd27, %rd2, %rd26;
	atom.global.add.u32 	%r733, [%rd27], %r262;
$L__BB5_158:
	add.s32 	%r904, %r904, 8;
	setp.ne.s32 	%p88, %r904, %r14;
	mov.u32 	%r906, %r14;
	@%p88 bra 	$L__BB5_142;
$L__BB5_159:
	setp.eq.s32 	%p89, %r7, 0;
	@%p89 bra 	$L__BB5_180;
	setp.lt.u32 	%p90, %r8, 3;
	@%p90 bra 	$L__BB5_170;
	shl.b32 	%r734, %r906, 10;
	add.s32 	%r265, %r11, %r734;
	ld.shared.u32 	%r266, [%r265];
	setp.eq.s32 	%p91, %r266, 0;
	@%p91 bra 	$L__BB5_163;
	shl.b32 	%r735, %r906, 8;
	add.s32 	%r736, %r735, %r1;
	mul.wide.u32 	%rd28, %r736, 4;
	add.s64 	%rd29, %rd2, %rd28;
	atom.global.add.u32 	%r737, [%rd29], %r266;
$L__BB5_163:
	ld.shared.u32 	%r267, [%r265+1024];
	setp.eq.s32 	%p92, %r267, 0;
	@%p92 bra 	$L__BB5_165;
	shl.b32 	%r738, %r906, 8;
	add.s32 	%r739, %r738, %r1;
	add.s32 	%r740, %r739, 256;
	mul.wide.u32 	%rd30, %r740, 4;
	add.s64 	%rd31, %rd2, %rd30;
	atom.global.add.u32 	%r741, [%rd31], %r267;
$L__BB5_165:
	ld.shared.u32 	%r268, [%r265+2048];
	setp.eq.s32 	%p93, %r268, 0;
	@%p93 bra 	$L__BB5_167;
	shl.b32 	%r742, %r906, 8;
	add.s32 	%r743, %r742, %r1;
	add.s32 	%r744, %r743, 512;
	mul.wide.u32 	%rd32, %r744, 4;
	add.s64 	%rd33, %rd2, %rd32;
	atom.global.add.u32 	%r745, [%rd33], %r268;
$L__BB5_167:
	ld.shared.u32 	%r269, [%r265+3072];
	setp.eq.s32 	%p94, %r269, 0;
	@%p94 bra 	$L__BB5_169;
	shl.b32 	%r746, %r906, 8;
	add.s32 	%r747, %r746, %r1;
	add.s32 	%r748, %r747, 768;
	mul.wide.u32 	%rd34, %r748, 4;
	add.s64 	%rd35, %rd2, %rd34;
	atom.global.add.u32 	%r749, [%rd35], %r269;
$L__BB5_169:
	add.s32 	%r906, %r906, 4;
$L__BB5_170:
	setp.eq.s32 	%p95, %r9, 0;
	@%p95 bra 	$L__BB5_180;
	setp.eq.s32 	%p96, %r10, 0;
	@%p96 bra 	$L__BB5_177;
	shl.b32 	%r750, %r906, 10;
	add.s32 	%r272, %r11, %r750;
	ld.shared.u32 	%r273, [%r272];
	setp.eq.s32 	%p97, %r273, 0;
	@%p97 bra 	$L__BB5_174;
	shl.b32 	%r751, %r906, 8;
	add.s32 	%r752, %r751, %r1;
	mul.wide.u32 	%rd36, %r752, 4;
	add.s64 	%rd37, %rd2, %rd36;
	atom.global.add.u32 	%r753, [%rd37], %r273;
$L__BB5_174:
	ld.shared.u32 	%r274, [%r272+1024];
	setp.eq.s32 	%p98, %r274, 0;
	@%p98 bra 	$L__BB5_176;
	shl.b32 	%r754, %r906, 8;
	add.s32 	%r755, %r754, %r1;
	add.s32 	%r756, %r755, 256;
	mul.wide.u32 	%rd38, %r756, 4;
	add.s64 	%rd39, %rd2, %rd38;
	atom.global.add.u32 	%r757, [%rd39], %r274;
$L__BB5_176:
	add.s32 	%r906, %r906, 2;
$L__BB5_177:
	setp.eq.s32 	%p99, %r15, 0;
	@%p99 bra 	$L__BB5_180;
	shl.b32 	%r758, %r906, 10;
	add.s32 	%r759, %r11, %r758;
	ld.shared.u32 	%r277, [%r759];
	setp.eq.s32 	%p100, %r277, 0;
	@%p100 bra 	$L__BB5_180;
	shl.b32 	%r760, %r906, 8;
	add.s32 	%r761, %r760, %r1;
	mul.wide.u32 	%rd40, %r761, 4;
	add.s64 	%rd41, %rd2, %rd40;
	atom.global.add.u32 	%r762, [%rd41], %r277;
$L__BB5_180:
	setp.gt.u32 	%p101, %r1, 127;
	@%p101 bra 	$L__BB5_221;
	setp.lt.u32 	%p102, %r4, 7;
	mov.b32 	%r910, 0;
	@%p102 bra 	$L__BB5_200;
	mov.b32 	%r908, 0;
$L__BB5_183:
	.pragma "nounroll";
	shl.b32 	%r765, %r908, 10;
	add.s32 	%r279, %r11, %r765;
	ld.shared.u32 	%r280, [%r279+512];
	setp.eq.s32 	%p103, %r280, 0;
	shl.b32 	%r766, %r908, 8;
	add.s32 	%r767, %r766, %r1;
	mul.wide.u32 	%rd42, %r767, 4;
	add.s64 	%rd4, %rd2, %rd42;
	@%p103 bra 	$L__BB5_185;
	atom.global.add.u32 	%r768, [%rd4+512], %r280;
$L__BB5_185:
	ld.shared.u32 	%r281, [%r279+1536];
	setp.eq.s32 	%p104, %r281, 0;
	@%p104 bra 	$L__BB5_187;
	atom.global.add.u32 	%r769, [%rd4+1536], %r281;
$L__BB5_187:
	ld.shared.u32 	%r282, [%r279+2560];
	setp.eq.s32 	%p105, %r282, 0;
	@%p105 bra 	$L__BB5_189;
	atom.global.add.u32 	%r770, [%rd4+2560], %r282;
$L__BB5_189:
	ld.shared.u32 	%r283, [%r279+3584];
	setp.eq.s32 	%p106, %r283, 0;
	@%p106 bra 	$L__BB5_191;
	atom.global.add.u32 	%r771, [%rd4+3584], %r283;
$L__BB5_191:
	ld.shared.u32 	%r284, [%r279+4608];
	setp.eq.s32 	%p107, %r284, 0;
	@%p107 bra 	$L__BB5_193;
	atom.global.add.u32 	%r772, [%rd4+4608], %r284;
$L__BB5_193:
	ld.shared.u32 	%r285, [%r279+5632];
	setp.eq.s32 	%p108, %r285, 0;
	@%p108 bra 	$L__BB5_195;
	atom.global.add.u32 	%r773, [%rd4+5632], %r285;
$L__BB5_195:
	ld.shared.u32 	%r286, [%r279+6656];
	setp.eq.s32 	%p109, %r286, 0;
	@%p109 bra 	$L__BB5_197;
	atom.global.add.u32 	%r774, [%rd4+6656], %r286;
$L__BB5_197:
	ld.shared.u32 	%r287, [%r279+7680];
	setp.eq.s32 	%p110, %r287, 0;
	@%p110 bra 	$L__BB5_199;
	atom.global.add.u32 	%r775, [%rd4+7680], %r287;
$L__BB5_199:
	add.s32 	%r908, %r908, 8;
	setp.ne.s32 	%p111, %r908, %r14;
	mov.u32 	%r910, %r14;
	@%p111 bra 	$L__BB5_183;
$L__BB5_200:
	setp.eq.s32 	%p112, %r7, 0;
	@%p112 bra 	$L__BB5_221;
	setp.lt.u32 	%p113, %r8, 3;
	@%p113 bra 	$L__BB5_211;
	shl.b32 	%r776, %r910, 10;
	add.s32 	%r290, %r11, %r776;
	ld.shared.u32 	%r291, [%r290+512];
	setp.eq.s32 	%p114, %r291, 0;
	@%p114 bra 	$L__BB5_204;
	shl.b32 	%r777, %r910, 8;
	add.s32 	%r778, %r777, %r1;
	mul.wide.u32 	%rd43, %r778, 4;
	add.s64 	%rd44, %rd2, %rd43;
	atom.global.add.u32 	%r779, [%rd44+512], %r291;
$L__BB5_204:
	ld.shared.u32 	%r292, [%r290+1536];
	setp.eq.s32 	%p115, %r292, 0;
	@%p115 bra 	$L__BB5_206;
	shl.b32 	%r780, %r910, 8;
	add.s32 	%r781, %r780, %r1;
	add.s32 	%r782, %r781, 256;
	mul.wide.u32 	%rd45, %r782, 4;
	add.s64 	%rd46, %rd2, %rd45;
	atom.global.add.u32 	%r783, [%rd46+512], %r292;
$L__BB5_206:
	ld.shared.u32 	%r293, [%r290+2560];
	setp.eq.s32 	%p116, %r293, 0;
	@%p116 bra 	$L__BB5_208;
	shl.b32 	%r784, %r910, 8;
	add.s32 	%r785, %r784, %r1;
	add.s32 	%r786, %r785, 512;
	mul.wide.u32 	%rd47, %r786, 4;
	add.s64 	%rd48, %rd2, %rd47;
	atom.global.add.u32 	%r787, [%rd48+512], %r293;
$L__BB5_208:
	ld.shared.u32 	%r294, [%r290+3584];
	setp.eq.s32 	%p117, %r294, 0;
	@%p117 bra 	$L__BB5_210;
	shl.b32 	%r788, %r910, 8;
	add.s32 	%r789, %r788, %r1;
	add.s32 	%r790, %r789, 768;
	mul.wide.u32 	%rd49, %r790, 4;
	add.s64 	%rd50, %rd2, %rd49;
	atom.global.add.u32 	%r791, [%rd50+512], %r294;
$L__BB5_210:
	add.s32 	%r910, %r910, 4;
$L__BB5_211:
	setp.eq.s32 	%p118, %r9, 0;
	@%p118 bra 	$L__BB5_221;
	setp.eq.s32 	%p119, %r10, 0;
	@%p119 bra 	$L__BB5_218;
	shl.b32 	%r792, %r910, 10;
	add.s32 	%r297, %r11, %r792;
	ld.shared.u32 	%r298, [%r297+512];
	setp.eq.s32 	%p120, %r298, 0;
	@%p120 bra 	$L__BB5_215;
	shl.b32 	%r793, %r910, 8;
	add.s32 	%r794, %r793, %r1;
	mul.wide.u32 	%rd51, %r794, 4;
	add.s64 	%rd52, %rd2, %rd51;
	atom.global.add.u32 	%r795, [%rd52+512], %r298;
$L__BB5_215:
	ld.shared.u32 	%r299, [%r297+1536];
	setp.eq.s32 	%p121, %r299, 0;
	@%p121 bra 	$L__BB5_217;
	shl.b32 	%r796, %r910, 8;
	add.s32 	%r797, %r796, %r1;
	add.s32 	%r798, %r797, 256;
	mul.wide.u32 	%rd53, %r798, 4;
	add.s64 	%rd54, %rd2, %rd53;
	atom.global.add.u32 	%r799, [%rd54+512], %r299;
$L__BB5_217:
	add.s32 	%r910, %r910, 2;
$L__BB5_218:
	setp.eq.s32 	%p122, %r15, 0;
	@%p122 bra 	$L__BB5_221;
	shl.b32 	%r800, %r910, 10;
	add.s32 	%r801, %r11, %r800;
	ld.shared.u32 	%r302, [%r801+512];
	setp.eq.s32 	%p123, %r302, 0;
	@%p123 bra 	$L__BB5_221;
	shl.b32 	%r802, %r910, 8;
	add.s32 	%r803, %r802, %r1;
	mul.wide.u32 	%rd55, %r803, 4;
	add.s64 	%rd56, %rd2, %rd55;
	atom.global.add.u32 	%r804, [%rd56+512], %r302;
$L__BB5_221:
	bar.sync 	0;
	add.s32 	%r805, %r805, 1;
	setp.ne.s32 	%p124, %r805, %r18;
	@%p124 bra 	$L__BB5_2;
$L__BB5_222:
	ret;

}
	// .globl	_ZN3cub18CUB_300001_SM_10006detail10radix_sort33DeviceRadixSortExclusiveSumKernelINS1_5radix10policy_hubI6edge_tNS0_8NullTypeEjE10Policy1000EjEEvPT0_
.visible .entry _ZN3cub18CUB_300001_SM_10006detail10radix_sort33DeviceRadixSortExclusiveSumKernelINS1_5radix10policy_hubI6edge_tNS0_8NullTypeEjE10Policy1000EjEEvPT0_(
	.param .u64 .ptr .align 1 _ZN3cub18CUB_300001_SM_10006detail10radix_sort33DeviceRadixSortExclusiveSumKernelINS1_5radix10policy_hubI6edge_tNS0_8NullTypeEjE10Policy1000EjEEvPT0__param_0
)
{
	.reg .pred 	%p<4>;
	.reg .b32 	%r<77>;
	.reg .b64 	%rd<5>;
	// demoted variable
	.shared .align 16 .b8 _ZZN3cub18CUB_300001_SM_10006detail10radix_sort33DeviceRadixSortExclusiveSumKernelINS1_5radix10policy_hubI6edge_tNS0_8NullTypeEjE10Policy1000EjEEvPT0_E12temp_storage[1184];
	ld.param.u64 	%rd2, [_ZN3cub18CUB_300001_SM_10006detail10radix_sort33DeviceRadixSortExclusiveSumKernelINS1_5radix10policy_hubI6edge_tNS0_8NullTypeEjE10Policy1000EjEEvPT0__param_0];
	cvta.to.global.u64 	%rd3, %rd2;
	mov.u32 	%r6, %ctaid.x;
	shl.b32 	%r7, %r6, 8;
	mov.u32 	%r1, %tid.x;
	setp.gt.u32 	%p1, %r1, 255;
	add.s32 	%r8, %r7, %r1;
	mul.wide.s32 	%rd4, %r8, 4;
	add.s64 	%rd1, %rd3, %rd4;
	@%p1 bra 	$L__BB6_2;
	ld.global.u32 	%r76, [%rd1];
$L__BB6_2:
	shr.u32 	%r9, %r1, 3;
	add.s32 	%r10, %r9, %r1;
	shl.b32 	%r11, %r10, 2;
	mov.u32 	%r12, _ZZN3cub18CUB_300001_SM_10006detail10radix_sort33DeviceRadixSortExclusiveSumKernelINS1_5radix10policy_hubI6edge_tNS0_8NullTypeEjE10Policy1000EjEEvPT0_E12temp_storage;
	add.s32 	%r13, %r12, %r11;
	add.s32 	%r4, %r13, 16;
	st.shared.u32 	[%r13+16], %r76;
	bar.sync 	0;
	setp.gt.u32 	%p2, %r1, 31;
	@%p2 bra 	$L__BB6_4;
	mad.lo.s32 	%r45, %r1, 36, %r12;
	ld.shared.u32 	%r46, [%r45+16];
	ld.shared.u32 	%r47, [%r45+20];
	ld.shared.u32 	%r48, [%r45+24];
	ld.shared.u32 	%r49, [%r45+28];
	ld.shared.u32 	%r50, [%r45+32];
	ld.shared.u32 	%r51, [%r45+36];
	ld.shared.u32 	%r52, [%r45+40];
	ld.shared.u32 	%r53, [%r45+44];
	add.s32 	%r54, %r47, %r46;
	add.s32 	%r55, %r54, %r48;
	add.s32 	%r56, %r55, %r49;
	add.s32 	%r57, %r56, %r50;
	add.s32 	%r58, %r57, %r51;
	add.s32 	%r59, %r58, %r52;
	add.s32 	%r18, %r59, %r53;
	mov.b32 	%r16, 1;
	mov.b32 	%r41, 0;
	mov.b32 	%r43, -1;
	// begin inline asm
	{  .reg .u32 r0;  .reg .pred p;  shfl.sync.up.b32 r0|p, %r18, %r16, %r41, %r43;  @p add.u32 r0, r0, %r18;  mov.u32 %r14, r0;}
	// end inline asm
	mov.b32 	%r22, 2;
	// begin inline asm
	{  .reg .u32 r0;  .reg .pred p;  shfl.sync.up.b32 r0|p, %r14, %r22, %r41, %r43;  @p add.u32 r0, r0, %r14;  mov.u32 %r20, r0;}
	// end inline asm
	mov.b32 	%r28, 4;
	// begin inline asm
	{  .reg .u32 r0;  .reg .pred p;  shfl.sync.up.b32 r0|p, %r20, %r28, %r41, %r43;  @p add.u32 r0, r0, %r20;  mov.u32 %r26, r0;}
	// end inline asm
	mov.b32 	%r34, 8;
	// begin inline asm
	{  .reg .u32 r0;  .reg .pred p;  shfl.sync.up.b32 r0|p, %r26, %r34, %r41, %r43;  @p add.u32 r0, r0, %r26;  mov.u32 %r32, r0;}
	// end inline asm
	mov.b32 	%r40, 16;
	// begin inline asm
	{  .reg .u32 r0;  .reg .pred p;  shfl.sync.up.b32 r0|p, %r32, %r40, %r41, %r43;  @p add.u32 r0, r0, %r32;  mov.u32 %r38, r0;}
	// end inline asm
	sub.s32 	%r60, %r38, %r18;
	ld.shared.u32 	%r61, [%r45+16];
	ld.shared.u32 	%r62, [%r45+20];
	ld.shared.u32 	%r63, [%r45+24];
	ld.shared.u32 	%r64, [%r45+28];
	ld.shared.u32 	%r65, [%r45+32];
	ld.shared.u32 	%r66, [%r45+36];
	ld.shared.u32 	%r67, [%r45+40];
	add.s32 	%r68, %r61, %r60;
	add.s32 	%r69, %r62, %r68;
	add.s32 	%r70, %r63, %r69;
	add.s32 	%r71, %r64, %r70;
	add.s32 	%r72, %r65, %r71;
	add.s32 	%r73, %r66, %r72;
	add.s32 	%r74, %r67, %r73;
	st.shared.u32 	[%r45+16], %r60;
	st.shared.u32 	[%r45+20], %r68;
	st.shared.u32 	[%r45+24], %r69;
	st.shared.u32 	[%r45+28], %r70;
	st.shared.u32 	[%r45+32], %r71;
	st.shared.u32 	[%r45+36], %r72;
	st.shared.u32 	[%r45+40], %r73;
	st.shared.u32 	[%r45+44], %r74;
$L__BB6_4:
	setp.gt.u32 	%p3, %r1, 255;
	bar.sync 	0;
	@%p3 bra 	$L__BB6_6;
	ld.shared.u32 	%r75, [%r4];
	st.global.u32 	[%rd1], %r75;
$L__BB6_6:
	ret;

}
	// .globl	_ZN3cub18CUB_300001_SM_10006detail10radix_sort29DeviceRadixSortOnesweepKernelINS1_5radix10policy_hubI6edge_tNS0_8NullTypeEjE10Policy1000ELNS0_9SortOrderE0ES6_S7_jii17edge_decomposer_tEEvPT5_SD_PT3_PKSE_PT1_PKSI_PT2_PKSM_T4_iiT6_
.visible .entry _ZN3cub18CUB_300001_SM_10006detail10radix_sort29DeviceRadixSortOnesweepKernelINS1_5radix10policy_hubI6edge_tNS0_8NullTypeEjE10Policy1000ELNS0_9SortOrderE0ES6_S7_jii17edge_decomposer_tEEvPT5_SD_PT3_PKSE_PT1_PKSI_PT2_PKSM_T4_iiT6_(
	.param .u64 .ptr .align 1 _ZN3cub18CUB_300001_SM_10006detail10radix_sort29DeviceRadixSortOnesweepKernelINS1_5radix10policy_hubI6edge_tNS0_8NullTypeEjE10Policy1000ELNS0_9SortOrderE0ES6_S7_jii17edge_decomposer_tEEvPT5_SD_PT3_PKSE_PT1_PKSI_PT2_PKSM_T4_iiT6__param_0,
	.param .u64 .ptr .align 1 _ZN3cub18CUB_300001_SM_10006detail10radix_sort29DeviceRadixSortOnesweepKernelINS1_5radix10policy_hubI6edge_tNS0_8NullTypeEjE10Policy1000ELNS0_9SortOrderE0ES6_S7_jii17edge_decomposer_tEEvPT5_SD_PT3_PKSE_PT1_PKSI_PT2_PKSM_T4_iiT6__param_1,
	.param .u64 .ptr .align 1 _ZN3cub18CUB_300001_SM_10006detail10radix_sort29DeviceRadixSortOnesweepKernelINS1_5radix10policy_hubI6edge_tNS0_8NullTypeEjE10Policy1000ELNS0_9SortOrderE0ES6_S7_jii17edge_decomposer_tEEvPT5_SD_PT3_PKSE_PT1_PKSI_PT2_PKSM_T4_iiT6__param_2,
	.param .u64 .ptr .align 1 _ZN3cub18CUB_300001_SM_10006detail10radix_sort29DeviceRadixSortOnesweepKernelINS1_5radix10policy_hubI6edge_tNS0_8NullTypeEjE10Policy1000ELNS0_9SortOrderE0ES6_S7_jii17edge_decomposer_tEEvPT5_SD_PT3_PKSE_PT1_PKSI_PT2_PKSM_T4_iiT6__param_3,
	.param .u64 .ptr .align 1 _ZN3cub18CUB_300001_SM_10006detail10radix_sort29DeviceRadixSortOnesweepKernelINS1_5radix10policy_hubI6edge_tNS0_8NullTypeEjE10Policy1000ELNS0_9SortOrderE0ES6_S7_jii17edge_decomposer_tEEvPT5_SD_PT3_PKSE_PT1_PKSI_PT2_PKSM_T4_iiT6__param_4,
	.param .u64 .ptr .align 1 _ZN3cub18CUB_300001_SM_10006detail10radix_sort29DeviceRadixSortOnesweepKernelINS1_5radix10policy_hubI6edge_tNS0_8NullTypeEjE10Policy1000ELNS0_9SortOrderE0ES6_S7_jii17edge_decomposer_tEEvPT5_SD_PT3_PKSE_PT1_PKSI_PT2_PKSM_T4_iiT6__param_5,
	.param .u64 .ptr .align 1 _ZN3cub18CUB_300001_SM_10006detail10radix_sort29DeviceRadixSortOnesweepKernelINS1_5radix10policy_hubI6edge_tNS0_8NullTypeEjE10Policy1000ELNS0_9SortOrderE0ES6_S7_jii17edge_decomposer_tEEvPT5_SD_PT3_PKSE_PT1_PKSI_PT2_PKSM_T4_iiT6__param_6,
	.param .u64 .ptr .align 1 _ZN3cub18CUB_300001_SM_10006detail10radix_sort29DeviceRadixSortOnesweepKernelINS1_5radix10policy_hubI6edge_tNS0_8NullTypeEjE10Policy1000ELNS0_9SortOrderE0ES6_S7_jii17edge_decomposer_tEEvPT5_SD_PT3_PKSE_PT1_PKSI_PT2_PKSM_T4_iiT6__param_7,
	.param .u32 _ZN3cub18CUB_300001_SM_10006detail10radix_sort29DeviceRadixSortOnesweepKernelINS1_5radix10policy_hubI6edge_tNS0_8NullTypeEjE10Policy1000ELNS0_9SortOrderE0ES6_S7_jii17edge_decomposer_tEEvPT5_SD_PT3_PKSE_PT1_PKSI_PT2_PKSM_T4_iiT6__param_8,
	.param .u32 _ZN3cub18CUB_300001_SM_10006detail10radix_sort29DeviceRadixSortOnesweepKernelINS1_5radix10policy_hubI6edge_tNS0_8NullTypeEjE10Policy1000ELNS0_9SortOrderE0ES6_S7_jii17edge_decomposer_tEEvPT5_SD_PT3_PKSE_PT1_PKSI_PT2_PKSM_T4_iiT6__param_9,
	.param .u32 _ZN3cub18CUB_300001_SM_10006detail10radix_sort29DeviceRadixSortOnesweepKernelINS1_5radix10policy_hubI6edge_tNS0_8NullTypeEjE10Policy1000ELNS0_9SortOrderE0ES6_S7_jii17edge_decomposer_tEEvPT5_SD_PT3_PKSE_PT1_PKSI_PT2_PKSM_T4_iiT6__param_10,
	.param .align 1 .b8 _ZN3cub18CUB_300001_SM_10006detail10radix_sort29DeviceRadixSortOnesweepKernelINS1_5radix10policy_hubI6edge_tNS0_8NullTypeEjE10Policy1000ELNS0_9SortOrderE0ES6_S7_jii17edge_decomposer_tEEvPT5_SD_PT3_PKSE_PT1_PKSI_PT2_PKSM_T4_iiT6__param_11[1]
)
.maxntid 384
{
	.reg .pred 	%p<366>;
	.reg .b32 	%r<2932>;
	.reg .b64 	%rd<109>;
	// demoted variable
	.shared .align 16 .b8 _ZZN3cub18CUB_300001_SM_10006detail10radix_sort29DeviceRadixSortOnesweepKernelINS1_5radix10policy_hubI6edge_tNS0_8NullTypeEjE10Policy1000ELNS0_9SortOrderE0ES6_S7_jii17edge_decomposer_tEEvPT5_SD_PT3_PKSE_PT1_PKSI_PT2_PKSM_T4_iiT6_E1s[47104];
	ld.param.u64 	%rd15, [_ZN3cub18CUB_300001_SM_10006detail10radix_sort29DeviceRadixSortOnesweepKernelINS1_5radix10policy_hubI6edge_tNS0_8NullTypeEjE10Policy1000ELNS0_9SortOrderE0ES6_S7_jii17edge_decomposer_tEEvPT5_SD_PT3_PKSE_PT1_PKSI_PT2_PKSM_T4_iiT6__param_0];
	ld.param.u64 	%rd12, [_ZN3cub18CUB_300001_SM_10006detail10radix_sort29DeviceRadixSortOnesweepKernelINS1_5radix10policy_hubI6edge_tNS0_8NullTypeEjE10Policy1000ELNS0_9SortOrderE0ES6_S7_jii17edge_decomposer_tEEvPT5_SD_PT3_PKSE_PT1_PKSI_PT2_PKSM_T4_iiT6__param_1];
	ld.param.u64 	%rd16, [_ZN3cub18CUB_300001_SM_10006detail10radix_sort29DeviceRadixSortOnesweepKernelINS1_5radix10policy_hubI6edge_tNS0_8NullTypeEjE10Policy1000ELNS0_9SortOrderE0ES6_S7_jii17edge_decomposer_tEEvPT5_SD_PT3_PKSE_PT1_PKSI_PT2_PKSM_T4_iiT6__param_4];
	ld.param.u64 	%rd17, [_ZN3cub18CUB_300001_SM_10006detail10radix_sort29DeviceRadixSortOnesweepKernelINS1_5radix10policy_hubI6edge_tNS0_8NullTypeEjE10Policy1000ELNS0_9SortOrderE0ES6_S7_jii17edge_decomposer_tEEvPT5_SD_PT3_PKSE_PT1_PKSI_PT2_PKSM_T4_iiT6__param_5];
	ld.param.u32 	%r765, [_ZN3cub18CUB_300001_SM_10006detail10radix_sort29DeviceRadixSortOnesweepKernelINS1_5radix10policy_hubI6edge_tNS0_8NullTypeEjE10Policy1000ELNS0_9SortOrderE0ES6_S7_jii17edge_decomposer_tEEvPT5_SD_PT3_PKSE_PT1_PKSI_PT2_PKSM_T4_iiT6__param_8];
	ld.param.u32 	%r766, [_ZN3cub18CUB_300001_SM_10006detail10radix_sort29DeviceRadixSortOnesweepKernelINS1_5radix10policy_hubI6edge_tNS0_8NullTypeEjE10Policy1000ELNS0_9SortOrderE0ES6_S7_jii17edge_decomposer_tEEvPT5_SD_PT3_PKSE_PT1_PKSI_PT2_PKSM_T4_iiT6__param_9];
	ld.param.u32 	%r2852, [_ZN3cub18CUB_300001_SM_10006detail10radix_sort29DeviceRadixSortOnesweepKernelINS1_5radix10policy_hubI6edge_tNS0_8NullTypeEjE10Policy1000ELNS0_9SortOrderE0ES6_S7_jii17edge_decomposer_tEEvPT5_SD_PT3_PKSE_PT1_PKSI_PT2_PKSM_T4_iiT6__param_10];
	cvta.to.global.u64 	%rd1, %rd16;
	cvta.to.global.u64 	%rd2, %rd15;
	cvta.to.global.u64 	%rd3, %rd17;
	mov.u32 	%r1, %tid.x;
	shr.u32 	%r2, %r1, 5;
	// begin inline asm
	mov.u32 %r768, %laneid;
	// end inline asm
	setp.ne.s32 	%p1, %r1, 0;
	@%p1 bra 	$L__BB7_2;
	cvta.to.global.u64 	%rd18, %rd12;
	atom.global.add.u32 	%r769, [%rd18], 1;
	st.shared.u32 	[_ZZN3cub18CUB_300001_SM_10006detail10radix_sort29DeviceRadixSortOnesweepKernelINS1_5radix10policy_hubI6edge_tNS0_8NullTypeEjE10Policy1000ELNS0_9SortOrderE0ES6_S7_jii17edge_decomposer_tEEvPT5_SD_PT3_PKSE_PT1_PKSI_PT2_PKSM_T4_iiT6_E1s+46080], %r769;
$L__BB7_2:
	bar.sync 	0;
	ld.shared.u32 	%r4, [_ZZN3cub18CUB_300001_SM_10006detail10radix_sort29DeviceRadixSortOnesweepKernelINS1_5radix10policy_hubI6edge_tNS0_8NullTypeEjE10Policy1000ELNS0_9SortOrderE0ES6_S7_jii17edge_decomposer_tEEvPT5_SD_PT3_PKSE_PT1_PKSI_PT2_PKSM_T4_iiT6_E1s+46080];
	mul.lo.s32 	%r5, %r4, 5760;
	add.s32 	%r6, %r5, 5760;
	setp.gt.s32 	%p2, %r6, %r765;
	@%p2 bra 	$L__BB7_4;
	and.b32  	%r770, %r1, 31;
	and.b32  	%r771, %r1, 992;
	mul.lo.s32 	%r772, %r771, 15;
	or.b32  	%r773, %r772, %r770;
	cvt.u64.u32 	%rd19, %r5;
	cvt.u64.u32 	%rd20, %r773;
	add.s64 	%rd21, %rd20, %rd19;
	shl.b64 	%rd22, %rd21, 3;
	add.s64 	%rd23, %rd3, %rd22;
	ld.global.u32 	%r2577, [%rd23];
	ld.global.u32 	%r2576, [%rd23+4];
	ld.global.u32 	%r2575, [%rd23+256];
	ld.global.u32 	%r2574, [%rd23+260];
	ld.global.u32 	%r2573, [%rd23+512];
	ld.global.u32 	%r2572, [%rd23+516];
	ld.global.u32 	%r2571, [%rd23+768];
	ld.global.u32 	%r2570, [%rd23+772];
	ld.global.u32 	%r2569, [%rd23+1024];
	ld.global.u32 	%r2568, [%rd23+1028];
	ld.global.u32 	%r2567, [%rd23+1280];
	ld.global.u32 	%r2566, [%rd23+1284];
	ld.global.u32 	%r2565, [%rd23+1536];
	ld.global.u32 	%r2564, [%rd23+1540];
	ld.global.u32 	%r2563, [%rd23+1792];
	ld.global.u32 	%r2578, [%rd23+1796];
	ld.global.u32 	%r2579, [%rd23+2048];
	ld.global.u32 	%r2580, [%rd23+2052];
	ld.global.u32 	%r2581, [%rd23+2304];
	ld.global.u32 	%r2582, [%rd23+2308];
	ld.global.u32 	%r2583, [%rd23+2560];
	ld.global.u32 	%r2584, [%rd23+2564];
	ld.global.u32 	%r2585, [%rd23+2816];
	ld.global.u32 	%r2586, [%rd23+2820];
	ld.global.u32 	%r2587, [%rd23+3072];
	ld.global.u32 	%r2588, [%rd23+3076];
	ld.global.u32 	%r2589, [%rd23+3328];
	ld.global.u32 	%r2590, [%rd23+3332];
	ld.global.u32 	%r2591, [%rd23+3584];
	ld.global.u32 	%r2592, [%rd23+3588];
	bra.uni 	$L__BB7_34;
$L__BB7_4:
	cvt.u64.u32 	%rd24, %r5;
	sub.s32 	%r37, %r765, %r5;
	and.b32  	%r775, %r1, 31;
	and.b32  	%r776, %r1, 992;
	mul.lo.s32 	%r777, %r776, 15;
	or.b32  	%r38, %r777, %r775;
	setp.ge.s32 	%p3, %r38, %r37;
	cvt.u64.u32 	%rd25, %r38;
	add.s64 	%rd26, %rd25, %rd24;
	shl.b64 	%rd27, %rd26, 3;
	add.s64 	%rd4, %rd3, %rd27;
	mov.b32 	%r2576, -1;
	mov.u32 	%r2577, %r2576;
	@%p3 bra 	$L__BB7_6;
	ld.global.u32 	%r2577, [%rd4];
	ld.global.u32 	%r2576, [%rd4+4];
$L__BB7_6:
	add.s32 	%r779, %r38, 32;
	setp.ge.s32 	%p4, %r779, %r37;
	mov.b32 	%r2574, -1;
	mov.u32 	%r2575, %r2574;
	@%p4 bra 	$L__BB7_8;
	ld.global.u32 	%r2575, [%rd4+256];
	ld.global.u32 	%r2574, [%rd4+260];
$L__BB7_8:
	add.s32 	%r781, %r38, 64;
	setp.ge.s32 	%p5, %r781, %r37;
	mov.b32 	%r2572, -1;
	mov.u32 	%r2573, %r2572;
	@%p5 bra 	$L__BB7_10;
	ld.global.u32 	%r2573, [%rd4+512];
	ld.global.u32 	%r2572, [%rd4+516];
$L__BB7_10:
	add.s32 	%r783, %r38, 96;
	setp.ge.s32 	%p6, %r783, %r37;
	mov.b32 	%r2570, -1;
	mov.u32 	%r2571, %r2570;
	@%p6 bra 	$L__BB7_12;
	ld.global.u32 	%r2571, [%rd4+768];
	ld.global.u32 	%r2570, [%rd4+772];
$L__BB7_12:
	add.s32 	%r785, %r38, 128;
	setp.ge.s32 	%p7, %r785, %r37;
	mov.b32 	%r2568, -1;
	mov.u32 	%r2569, %r2568;
	@%p7 bra 	$L__BB7_14;
	ld.global.u32 	%r2569, [%rd4+1024];
	ld.global.u32 	%r2568, [%rd4+1028];
$L__BB7_14:
	add.s32 	%r787, %r38, 160;
	setp.ge.s32 	%p8, %r787, %r37;
	mov.b32 	%r2566, -1;
	mov.u32 	%r2567, %r2566;
	@%p8 bra 	$L__BB7_16;
	ld.global.u32 	%r2567, [%rd4+1280];
	ld.global.u32 	%r2566, [%rd4+1284];
$L__BB7_16:
	add.s32 	%r789, %r38, 192;
	setp.ge.s32 	%p9, %r789, %r37;
	mov.b32 	%r2564, -1;
	mov.u32 	%r2565, %r2564;
	@%p9 bra 	$L__BB7_18;
	ld.global.u32 	%r2565, [%rd4+1536];
	ld.global.u32 	%r2564, [%rd4+1540];
$L__BB7_18:
	add.s32 	%r791, %r38, 224;
	setp.ge.s32 	%p10, %r791, %r37;
	mov.b32 	%r2563, -1;
	mov.u32 	%r2578, %r2563;
	@%p10 bra 	$L__BB7_20;
	ld.global.u32 	%r2563, [%rd4+1792];
	ld.global.u32 	%r2578, [%rd4+1796];
$L__BB7_20:
	add.s32 	%r793, %r38, 256;
	setp.ge.s32 	%p11, %r793, %r37;
	mov.b32 	%r2579, -1;
	mov.u32 	%r2580, %r2579;
	@%p11 bra 	$L__BB7_22;
	ld.global.u32 	%r2579, [%rd4+2048];
	ld.global.u32 	%r2580, [%rd4+2052];
$L__BB7_22:
	add.s32 	%r795, %r38, 288;
	setp.ge.s32 	%p12, %r795, %r37;
	mov.b32 	%r2581, -1;
	mov.u32 	%r2582, %r2581;
	@%p12 bra 	$L__BB7_24;
	ld.global.u32 	%r2581, [%rd4+2304];
	ld.global.u32 	%r2582, [%rd4+2308];
$L__BB7_24:
	add.s32 	%r797, %r38, 320;
	setp.ge.s32 	%p13, %r797, %r37;
	mov.b32 	%r2583, -1;
	mov.u32 	%r2584, %r2583;
	@%p13 bra 	$L__BB7_26;
	ld.global.u32 	%r2583, [%rd4+2560];
	ld.global.u32 	%r2584, [%rd4+2564];
$L__BB7_26:
	add.s32 	%r799, %r38, 352;
	setp.ge.s32 	%p14, %r799, %r37;
	mov.b32 	%r2585, -1;
	mov.u32 	%r2586, %r2585;
	@%p14 bra 	$L__BB7_28;
	ld.global.u32 	%r2585, [%rd4+2816];
	ld.global.u32 	%r2586, [%rd4+2820];
$L__BB7_28:
	add.s32 	%r801, %r38, 384;
	setp.ge.s32 	%p15, %r801, %r37;
	mov.b32 	%r2587, -1;
	mov.u32 	%r2588, %r2587;
	@%p15 bra 	$L__BB7_30;
	ld.global.u32 	%r2587, [%rd4+3072];
	ld.global.u32 	%r2588, [%rd4+3076];
$L__BB7_30:
	add.s32 	%r803, %r38, 416;
	setp.ge.s32 	%p16, %r803, %r37;
	mov.b32 	%r2589, -1;
	mov.u32 	%r2590, %r2589;
	@%p16 bra 	$L__BB7_32;
	ld.global.u32 	%r2589, [%rd4+3328];
	ld.global.u32 	%r2590, [%rd4+3332];
$L__BB7_32:
	add.s32 	%r805, %r38, 448;
	setp.ge.s32 	%p17, %r805, %r37;
	mov.b32 	%r2591, -1;
	mov.u32 	%r2592, %r2591;
	@%p17 bra 	$L__BB7_34;
	ld.global.u32 	%r2591, [%rd4+3584];
	ld.global.u32 	%r2592, [%rd4+3588];
$L__BB7_34:
	shl.b32 	%r806, %r2, 10;
	mov.u32 	%r807, _ZZN3cub18CUB_300001_SM_10006detail10radix_sort29DeviceRadixSortOnesweepKernelINS1_5radix10policy_hubI6edge_tNS0_8NullTypeEjE10Policy1000ELNS0_9SortOrderE0ES6_S7_jii17edge_decomposer_tEEvPT5_SD_PT3_PKSE_PT1_PKSI_PT2_PKSM_T4_iiT6_E1s;
	add.s32 	%r127, %r807, %r806;
	setp.gt.s32 	%p18, %r768, 255;
	@%p18 bra 	$L__BB7_47;
	max.s32 	%r808, %r768, 224;
	sub.s32 	%r809, %r808, %r768;
	add.s32 	%r810, %r809, 31;
	shr.u32 	%r811, %r810, 5;
	add.s32 	%r128, %r811, 1;
	and.b32  	%r129, %r128, 15;
	setp.lt.u32 	%p19, %r810, 480;
	mov.u32 	%r2596, %r768;
	@%p19 bra 	$L__BB7_38;
	and.b32  	%r812, %r128, 268435440;
	neg.s32 	%r2594, %r812;
	shl.b32 	%r814, %r768, 2;
	add.s32 	%r815, %r806, %r814;
	add.s32 	%r817, %r815, %r807;
	add.s32 	%r2593, %r817, 1024;
	mov.u32 	%r2596, %r768;
$L__BB7_37:
	.pragma "nounroll";
	mov.b32 	%r818, 0;
	st.shared.u32 	[%r2593+-1024], %r818;
	st.shared.u32 	[%r2593+-896], %r818;
	st.shared.u32 	[%r2593+-768], %r818;
	st.shared.u32 	[%r2593+-640], %r818;
	st.shared.u32 	[%r2593+-512], %r818;
	st.shared.u32 	[%r2593+-384], %r818;
	st.shared.u32 	[%r2593+-256], %r818;
	st.shared.u32 	[%r2593+-128], %r818;
	st.shared.u32 	[%r2593], %r818;
	st.shared.u32 	[%r2593+128], %r818;
	st.shared.u32 	[%r2593+256], %r818;
	st.shared.u32 	[%r2593+384], %r818;
	st.shared.u32 	[%r2593+512], %r818;
	st.shared.u32 	[%r2593+640], %r818;
	st.shared.u32 	[%r2593+768], %r818;
	st.shared.u32 	[%r2593+896], %r818;
	add.s32 	%r2596, %r2596, 512;
	add.s32 	%r2594, %r2594, 16;
	add.s32 	%r2593, %r2593, 2048;
	setp.ne.s32 	%p20, %r2594, 0;
	@%p20 bra 	$L__BB7_37;
$L__BB7_38:
	setp.eq.s32 	%p21, %r129, 0;
	@%p21 bra 	$L__BB7_47;
	and.b32  	%r139, %r128, 7;
	setp.lt.u32 	%p22, %r129, 8;
	@%p22 bra 	$L__BB7_41;
	shl.b32 	%r819, %r2596, 2;
	add.s32 	%r820, %r127, %r819;
	mov.b32 	%r821, 0;
	st.shared.u32 	[%r820], %r821;
	st.shared.u32 	[%r820+128], %r821;
	st.shared.u32 	[%r820+256], %r821;
	st.shared.u32 	[%r820+384], %r821;
	st.shared.u32 	[%r820+512], %r821;
	st.shared.u32 	[%r820+640], %r821;
	st.shared.u32 	[%r820+768], %r821;
	st.shared.u32 	[%r820+896], %r821;
	add.s32 	%r2596, %r2596, 256;
$L__BB7_41:
	setp.eq.s32 	%p23, %r139, 0;
	@%p23 bra 	$L__BB7_47;
	and.b32  	%r142, %r128, 3;
	setp.lt.u32 	%p24, %r139, 4;
	@%p24 bra 	$L__BB7_44;
	shl.b32 	%r822, %r2596, 2;
	add.s32 	%r823, %r127, %r822;
	mov.b32 	%r824, 0;
	st.shared.u32 	[%r823], %r824;
	st.shared.u32 	[%r823+128], %r824;
	st.shared.u32 	[%r823+256], %r824;
	st.shared.u32 	[%r823+384], %r824;
	add.s32 	%r2596, %r2596, 128;
$L__BB7_44:
	setp.eq.s32 	%p25, %r142, 0;
	@%p25 bra 	$L__BB7_47;
	shl.b32 	%r826, %r2596, 2;
	add.s32 	%r827, %r806, %r826;
	add.s32 	%r2600, %r807, %r827;
	neg.s32 	%r2599, %r142;
$L__BB7_46:
	.pragma "nounroll";
	mov.b32 	%r829, 0;
	st.shared.u32 	[%r2600], %r829;
	add.s32 	%r2600, %r2600, 128;
	add.s32 	%r2599, %r2599, 1;
	setp.ne.s32 	%p26, %r2599, 0;
	@%p26 bra 	$L__BB7_46;
$L__BB7_47:
	bar.warp.sync 	-1;
	setp.gt.u32 	%p27, %r766, 31;
	sub.s32 	%r831, 32, %r766;
	min.u32 	%r151, %r2852, %r831;
	mov.b32 	%r832, -1;
	shl.b32 	%r833, %r832, %r151;
	not.b32 	%r152, %r833;
	sub.s32 	%r153, %r2852, %r151;
	add.s32 	%r2855, %r766, -32;
	mov.b32 	%r2602, 0;
	mov.u32 	%r2601, %r2852;
	mov.u32 	%r2603, %r2602;
	mov.u32 	%r2604, %r2855;
	@%p27 bra 	$L__BB7_50;
	setp.eq.s32 	%p28, %r2852, 0;
	mov.b32 	%r2601, 0;
	mov.u32 	%r2602, %r2601;
	mov.u32 	%r2603, %r2601;
	mov.u32 	%r2604, %r2601;
	@%p28 bra 	$L__BB7_50;
	shr.u32 	%r836, %r2576, %r766;
	and.b32  	%r2603, %r836, %r152;
	mov.u32 	%r2601, %r153;
	mov.u32 	%r2602, %r151;
$L__BB7_50:
	setp.gt.u32 	%p29, %r2604, 31;
	@%p29 bra 	$L__BB7_53;
	setp.eq.s32 	%p30, %r2601, 0;
	@%p30 bra 	$L__BB7_53;
	sub.s32 	%r837, 32, %r2604;
	min.u32 	%r838, %r2601, %r837;
	mov.b32 	%r839, -1;
	shl.b32 	%r840, %r839, %r838;
	not.b32 	%r841, %r840;
	shr.u32 	%r842, %r2577, %r2604;
	and.b32  	%r843, %r842, %r841;
	shl.b32 	%r844, %r843, %r2602;
	or.b32  	%r2603, %r844, %r2603;
$L__BB7_53:
	shl.b32 	%r846, %r2603, 2;
	add.s32 	%r847, %r127, %r846;
	atom.shared.add.u32 	%r848, [%r847], 1;
	mov.b32 	%r2607, 0;
	mov.u32 	%r2606, %r2852;
	mov.u32 	%r2608, %r2607;
	mov.u32 	%r2609, %r2855;
	@%p27 bra 	$L__BB7_56;
	setp.eq.s32 	%p32, %r2852, 0;
	mov.b32 	%r2606, 0;
	mov.u32 	%r2607, %r2606;
	mov.u32 	%r2608, %r2606;
	mov.u32 	%r2609, %r2606;
	@%p32 bra 	$L__BB7_56;
	shr.u32 	%r851, %r2574, %r766;
	and.b32  	%r2608, %r851, %r152;
	mov.u32 	%r2606, %r153;
	mov.u32 	%r2607, %r151;
$L__BB7_56:
	setp.gt.u32 	%p33, %r2609, 31;
	@%p33 bra 	$L__BB7_59;
	setp.eq.s32 	%p34, %r2606, 0;
	@%p34 bra 	$L__BB7_59;
	sub.s32 	%r852, 32, %r2609;
	min.u32 	%r853, %r2606, %r852;
	mov.b32 	%r854, -1;
	shl.b32 	%r855, %r854, %r853;
	not.b32 	%r856, %r855;
	shr.u32 	%r857, %r2575, %r2609;
	and.b32  	%r858, %r857, %r856;
	shl.b32 	%r859, %r858, %r2607;
	or.b32  	%r2608, %r859, %r2608;
$L__BB7_59:
	shl.b32 	%r861, %r2608, 2;
	add.s32 	%r862, %r127, %r861;
	atom.shared.add.u32 	%r863, [%r862], 1;
	mov.b32 	%r2612, 0;
	mov.u32 	%r2611, %r2852;
	mov.u32 	%r2613, %r2612;
	mov.u32 	%r2614, %r2855;
	@%p27 bra 	$L__BB7_62;
	setp.eq.s32 	%p36, %r2852, 0;
	mov.b32 	%r2611, 0;
	mov.u32 	%r2612, %r2611;
	mov.u32 	%r2613, %r2611;
	mov.u32 	%r2614, %r2611;
	@%p36 bra 	$L__BB7_62;
	shr.u32 	%r866, %r2572, %r766;
	and.b32  	%r2613, %r866, %r152;
	mov.u32 	%r2611, %r153;
	mov.u32 	%r2612, %r151;
$L__BB7_62:
	setp.gt.u32 	%p37, %r2614, 31;
	@%p37 bra 	$L__BB7_65;
	setp.eq.s32 	%p38, %r2611, 0;
	@%p38 bra 	$L__BB7_65;
	sub.s32 	%r867, 32, %r2614;
	min.u32 	%r868, %r2611, %r867;
	mov.b32 	%r869, -1;
	shl.b32 	%r870, %r869, %r868;
	not.b32 	%r871, %r870;
	shr.u32 	%r872, %r2573, %r2614;
	and.b32  	%r873, %r872, %r871;
	shl.b32 	%r874, %r873, %r2612;
	or.b32  	%r2613, %r874, %r2613;
$L__BB7_65:
	shl.b32 	%r876, %r2613, 2;
	add.s32 	%r877, %r127, %r876;
	atom.shared.add.u32 	%r878, [%r877], 1;
	mov.b32 	%r2617, 0;
	mov.u32 	%r2616, %r2852;
	mov.u32 	%r2618, %r2617;
	mov.u32 	%r2619, %r2855;
	@%p27 bra 	$L__BB7_68;
	setp.eq.s32 	%p40, %r2852, 0;
	mov.b32 	%r2616, 0;
	mov.u32 	%r2617, %r2616;
	mov.u32 	%r2618, %r2616;
	mov.u32 	%r2619, %r2616;
	@%p40 bra 	$L__BB7_68;
	shr.u32 	%r881, %r2570, %r766;
	and.b32  	%r2618, %r881, %r152;
	mov.u32 	%r2616, %r153;
	mov.u32 	%r2617, %r151;
$L__BB7_68:
	setp.gt.u32 	%p41, %r2619, 31;
	@%p41 bra 	$L__BB7_71;
	setp.eq.s32 	%p42, %r2616, 0;
	@%p42 bra 	$L__BB7_71;
	sub.s32 	%r882, 32, %r2619;
	min.u32 	%r883, %r2616, %r882;
	mov.b32 	%r884, -1;
	shl.b32 	%r885, %r884, %r883;
	not.b32 	%r886, %r885;
	shr.u32 	%r887, %r2571, %r2619;
	and.b32  	%r888, %r887, %r886;
	shl.b32 	%r889, %r888, %r2617;
	or.b32  	%r2618, %r889, %r2618;
$L__BB7_71:
	shl.b32 	%r891, %r2618, 2;
	add.s32 	%r892, %r127, %r891;
	atom.shared.add.u32 	%r893, [%r892], 1;
	mov.b32 	%r2622, 0;
	mov.u32 	%r2621, %r2852;
	mov.u32 	%r2623, %r2622;
	mov.u32 	%r2624, %r2855;
	@%p27 bra 	$L__BB7_74;
	setp.eq.s32 	%p44, %r2852, 0;
	mov.b32 	%r2621, 0;
	mov.u32 	%r2622, %r2621;
	mov.u32 	%r2623, %r2621;
	mov.u32 	%r2624, %r2621;
	@%p44 bra 	$L__BB7_74;
	shr.u32 	%r896, %r2568, %r766;
	and.b32  	%r2623, %r896, %r152;
	mov.u32 	%r2621, %r153;
	mov.u32 	%r2622, %r151;
$L__BB7_74:
	setp.gt.u32 	%p45, %r2624, 31;
	@%p45 bra 	$L__BB7_77;
	setp.eq.s32 	%p46, %r2621, 0;
	@%p46 bra 	$L__BB7_77;
	sub.s32 	%r897, 32, %r2624;
	min.u32 	%r898, %r2621, %r897;
	mov.b32 	%r899, -1;
	shl.b32 	%r900, %r899, %r898;
	not.b32 	%r901, %r900;
	shr.u32 	%r902, %r2569, %r2624;
	and.b32  	%r903, %r902, %r901;
	shl.b32 	%r904, %r903, %r2622;
	or.b32  	%r2623, %r904, %r2623;
$L__BB7_77:
	shl.b32 	%r906, %r2623, 2;
	add.s32 	%r907, %r127, %r906;
	atom.shared.add.u32 	%r908, [%r907], 1;
	mov.b32 	%r2627, 0;
	mov.u32 	%r2626, %r2852;
	mov.u32 	%r2628, %r2627;
	mov.u32 	%r2629, %r2855;
	@%p27 bra 	$L__BB7_80;
	setp.eq.s32 	%p48, %r2852, 0;
	mov.b32 	%r2626, 0;
	mov.u32 	%r2627, %r2626;
	mov.u32 	%r2628, %r2626;
	mov.u32 	%r2629, %r2626;
	@%p48 bra 	$L__BB7_80;
	shr.u32 	%r911, %r2566, %r766;
	and.b32  	%r2628, %r911, %r152;
	mov.u32 	%r2626, %r153;
	mov.u32 	%r2627, %r151;
$L__BB7_80:
	setp.gt.u32 	%p49, %r2629, 31;
	@%p49 bra 	$L__BB7_83;
	setp.eq.s32 	%p50, %r2626, 0;
	@%p50 bra 	$L__BB7_83;
	sub.s32 	%r912, 32, %r2629;
	min.u32 	%r913, %r2626, %r912;
	mov.b32 	%r914, -1;
	shl.b32 	%r915, %r914, %r913;
	not.b32 	%r916, %r915;
	shr.u32 	%r917, %r2567, %r2629;
	and.b32  	%r918, %r917, %r916;
	shl.b32 	%r919, %r918, %r2627;
	or.b32  	%r2628, %r919, %r2628;
$L__BB7_83:
	shl.b32 	%r921, %r2628, 2;
	add.s32 	%r922, %r127, %r921;
	atom.shared.add.u32 	%r923, [%r922], 1;
	mov.b32 	%r2632, 0;
	mov.u32 	%r2631, %r2852;
	mov.u32 	%r2633, %r2632;
	mov.u32 	%r2634, %r2855;
	@%p27 bra 	$L__BB7_86;
	setp.eq.s32 	%p52, %r2852, 0;
	mov.b32 	%r2631, 0;
	mov.u32 	%r2632, %r2631;
	mov.u32 	%r2633, %r2631;
	mov.u32 	%r2634, %r2631;
	@%p52 bra 	$L__BB7_86;
	shr.u32 	%r926, %r2564, %r766;
	and.b32  	%r2633, %r926, %r152;
	mov.u32 	%r2631, %r153;
	mov.u32 	%r2632, %r151;
$L__BB7_86:
	setp.gt.u32 	%p53, %r2634, 31;
	@%p53 bra 	$L__BB7_89;
	setp.eq.s32 	%p54, %r2631, 0;
	@%p54 bra 	$L__BB7_89;
	sub.s32 	%r927, 32, %r2634;
	min.u32 	%r928, %r2631, %r927;
	mov.b32 	%r929, -1;
	shl.b32 	%r930, %r929, %r928;
	not.b32 	%r931, %r930;
	shr.u32 	%r932, %r2565, %r2634;
	and.b32  	%r933, %r932, %r931;
	shl.b32 	%r934, %r933, %r2632;
	or.b32  	%r2633, %r934, %r2633;
$L__BB7_89:
	shl.b32 	%r936, %r2633, 2;
	add.s32 	%r937, %r127, %r936;
	atom.shared.add.u32 	%r938, [%r937], 1;
	mov.b32 	%r2637, 0;
	mov.u32 	%r2636, %r2852;
	mov.u32 	%r2638, %r2637;
	mov.u32 	%r2639, %r2855;
	@%p27 bra 	$L__BB7_92;
	setp.eq.s32 	%p56, %r2852, 0;
	mov.b32 	%r2636, 0;
	mov.u32 	%r2637, %r2636;
	mov.u32 	%r2638, %r2636;
	mov.u32 	%r2639, %r2636;
	@%p56 bra 	$L__BB7_92;
	shr.u32 	%r941, %r2578, %r766;
	and.b32  	%r2638, %r941, %r152;
	mov.u32 	%r2636, %r153;
	mov.u32 	%r2637, %r151;
$L__BB7_92:
	setp.gt.u32 	%p57, %r2639, 31;
	@%p57 bra 	$L__BB7_95;
	setp.eq.s32 	%p58, %r2636, 0;
	@%p58 bra 	$L__BB7_95;
	sub.s32 	%r942, 32, %r2639;
	min.u32 	%r943, %r2636, %r942;
	mov.b32 	%r944, -1;
	shl.b32 	%r945, %r944, %r943;
	not.b32 	%r946, %r945;
	shr.u32 	%r947, %r2563, %r2639;
	and.b32  	%r948, %r947, %r946;
	shl.b32 	%r949, %r948, %r2637;
	or.b32  	%r2638, %r949, %r2638;
$L__BB7_95:
	shl.b32 	%r951, %r2638, 2;
	add.s32 	%r952, %r127, %r951;
	atom.shared.add.u32 	%r953, [%r952], 1;
	mov.b32 	%r2642, 0;
	mov.u32 	%r2641, %r2852;
	mov.u32 	%r2643, %r2642;
	mov.u32 	%r2644, %r2855;
	@%p27 bra 	$L__BB7_98;
	setp.eq.s32 	%p60, %r2852, 0;
	mov.b32 	%r2641, 0;
	mov.u32 	%r2642, %r2641;
	mov.u32 	%r2643, %r2641;
	mov.u32 	%r2644, %r2641;
	@%p60 bra 	$L__BB7_98;
	shr.u32 	%r956, %r2580, %r766;
	and.b32  	%r2643, %r956, %r152;
	mov.u32 	%r2641, %r153;
	mov.u32 	%r2642, %r151;
$L__BB7_98:
	setp.gt.u32 	%p61, %r2644, 31;
	@%p61 bra 	$L__BB7_101;
	setp.eq.s32 	%p62, %r2641, 0;
	@%p62 bra 	$L__BB7_101;
	sub.s32 	%r957, 32, %r2644;
	min.u32 	%r958, %r2641, %r957;
	mov.b32 	%r959, -1;
	shl.b32 	%r960, %r959, %r958;
	not.b32 	%r961, %r960;
	shr.u32 	%r962, %r2579, %r2644;
	and.b32  	%r963, %r962, %r961;
	shl.b32 	%r964, %r963, %r2642;
	or.b32  	%r2643, %r964, %r2643;
$L__BB7_101:
	shl.b32 	%r966, %r2643, 2;
	add.s32 	%r967, %r127, %r966;
	atom.shared.add.u32 	%r968, [%r967], 1;
	mov.b32 	%r2647, 0;
	mov.u32 	%r2646, %r2852;
	mov.u32 	%r2648, %r2647;
	mov.u32 	%r2649, %r2855;
	@%p27 bra 	$L__BB7_104;
	setp.eq.s32 	%p64, %r2852, 0;
	mov.b32 	%r2646, 0;
	mov.u32 	%r2647, %r2646;
	mov.u32 	%r2648, %r2646;
	mov.u32 	%r2649, %r2646;
	@%p64 bra 	$L__BB7_104;
	shr.u32 	%r971, %r2582, %r766;
	and.b32  	%r2648, %r971, %r152;
	mov.u32 	%r2646, %r153;
	mov.u32 	%r2647, %r151;
$L__BB7_104:
	setp.gt.u32 	%p65, %r2649, 31;
	@%p65 bra 	$L__BB7_107;
	setp.eq.s32 	%p66, %r2646, 0;
	@%p66 bra 	$L__BB7_107;
	sub.s32 	%r972, 32, %r2649;
	min.u32 	%r973, %r2646, %r972;
	mov.b32 	%r974, -1;
	shl.b32 	%r975, %r974, %r973;
	not.b32 	%r976, %r975;
	shr.u32 	%r977, %r2581, %r2649;
	and.b32  	%r978, %r977, %r976;
	shl.b32 	%r979, %r978, %r2647;
	or.b32  	%r2648, %r979, %r2648;
$L__BB7_107:
	shl.b32 	%r981, %r2648, 2;
	add.s32 	%r982, %r127, %r981;
	atom.shared.add.u32 	%r983, [%r982], 1;
	mov.b32 	%r2652, 0;
	mov.u32 	%r2651, %r2852;
	mov.u32 	%r2653, %r2652;
	mov.u32 	%r2654, %r2855;
	@%p27 bra 	$L__BB7_110;
	setp.eq.s32 	%p68, %r2852, 0;
	mov.b32 	%r2651, 0;
	mov.u32 	%r2652, %r2651;
	mov.u32 	%r2653, %r2651;
	mov.u32 	%r2654, %r2651;
	@%p68 bra 	$L__BB7_110;
	shr.u32 	%r986, %r2584, %r766;
	and.b32  	%r2653, %r986, %r152;
	mov.u32 	%r2651, %r153;
	mov.u32 	%r2652, %r151;
$L__BB7_110:
	setp.gt.u32 	%p69, %r2654, 31;
	@%p69 bra 	$L__BB7_113;
	setp.eq.s32 	%p70, %r2651, 0;
	@%p70 bra 	$L__BB7_113;
	sub.s32 	%r987, 32, %r2654;
	min.u32 	%r988, %r2651, %r987;
	mov.b32 	%r989, -1;
	shl.b32 	%r990, %r989, %r988;
	not.b32 	%r991, %r990;
	shr.u32 	%r992, %r2583, %r2654;
	and.b32  	%r993, %r992, %r991;
	shl.b32 	%r994, %r993, %r2652;
	or.b32  	%r2653, %r994, %r2653;
$L__BB7_113:
	shl.b32 	%r996, %r2653, 2;
	add.s32 	%r997, %r127, %r996;
	atom.shared.add.u32 	%r998, [%r997], 1;
	mov.b32 	%r2657, 0;
	mov.u32 	%r2656, %r2852;
	mov.u32 	%r2658, %r2657;
	mov.u32 	%r2659, %r2855;
	@%p27 bra 	$L__BB7_116;
	setp.eq.s32 	%p72, %r2852, 0;
	mov.b32 	%r2656, 0;
	mov.u32 	%r2657, %r2656;
	mov.u32 	%r2658, %r2656;
	mov.u32 	%r2659, %r2656;
	@%p72 bra 	$L__BB7_116;
	shr.u32 	%r1001, %r2586, %r766;
	and.b32  	%r2658, %r1001, %r152;
	mov.u32 	%r2656, %r153;
	mov.u32 	%r2657, %r151;
$L__BB7_116:
	setp.gt.u32 	%p73, %r2659, 31;
	@%p73 bra 	$L__BB7_119;
	setp.eq.s32 	%p74, %r2656, 0;
	@%p74 bra 	$L__BB7_119;
	sub.s32 	%r1002, 32, %r2659;
	min.u32 	%r1003, %r2656, %r1002;
	mov.b32 	%r1004, -1;
	shl.b32 	%r1005, %r1004, %r1003;
	not.b32 	%r1006, %r1005;
	shr.u32 	%r1007, %r2585, %r2659;
	and.b32  	%r1008, %r1007, %r1006;
	shl.b32 	%r1009, %r1008, %r2657;
	or.b32  	%r2658, %r1009, %r2658;
$L__BB7_119:
	shl.b32 	%r1011, %r2658, 2;
	add.s32 	%r1012, %r127, %r1011;
	atom.shared.add.u32 	%r1013, [%r1012], 1;
	mov.b32 	%r2662, 0;
	mov.u32 	%r2661, %r2852;
	mov.u32 	%r2663, %r2662;
	mov.u32 	%r2664, %r2855;
	@%p27 bra 	$L__BB7_122;
	setp.eq.s32 	%p76, %r2852, 0;
	mov.b32 	%r2661, 0;
	mov.u32 	%r2662, %r2661;
	mov.u32 	%r2663, %r2661;
	mov.u32 	%r2664, %r2661;
	@%p76 bra 	$L__BB7_122;
	shr.u32 	%r1016, %r2588, %r766;
	and.b32  	%r2663, %r1016, %r152;
	mov.u32 	%r2661, %r153;
	mov.u32 	%r2662, %r151;
$L__BB7_122:
	setp.gt.u32 	%p77, %r2664, 31;
	@%p77 bra 	$L__BB7_125;
	setp.eq.s32 	%p78, %r2661, 0;
	@%p78 bra 	$L__BB7_125;
	sub.s32 	%r1017, 32, %r2664;
	min.u32 	%r1018, %r2661, %r1017;
	mov.b32 	%r1019, -1;
	shl.b32 	%r1020, %r1019, %r1018;
	not.b32 	%r1021, %r1020;
	shr.u32 	%r1022, %r2587, %r2664;
	and.b32  	%r1023, %r1022, %r1021;
	shl.b32 	%r1024, %r1023, %r2662;
	or.b32  	%r2663, %r1024, %r2663;
$L__BB7_125:
	shl.b32 	%r1026, %r2663, 2;
	add.s32 	%r1027, %r127, %r1026;
	atom.shared.add.u32 	%r1028, [%r1027], 1;
	mov.b32 	%r2667, 0;
	mov.u32 	%r2666, %r2852;
	mov.u32 	%r2668, %r2667;
	mov.u32 	%r2669, %r2855;
	@%p27 bra 	$L__BB7_128;
	setp.eq.s32 	%p80, %r2852, 0;
	mov.b32 	%r2666, 0;
	mov.u32 	%r2667, %r2666;
	mov.u32 	%r2668, %r2666;
	mov.u32 	%r2669, %r2666;
	@%p80 bra 	$L__BB7_128;
	shr.u32 	%r1031, %r2590, %r766;
	and.b32  	%r2668, %r1031, %r152;
	mov.u32 	%r2666, %r153;
	mov.u32 	%r2667, %r151;
$L__BB7_128:
	setp.gt.u32 	%p81, %r2669, 31;
	@%p81 bra 	$L__BB7_131;
	setp.eq.s32 	%p82, %r2666, 0;
	@%p82 bra 	$L__BB7_131;
	sub.s32 	%r1032, 32, %r2669;
	min.u32 	%r1033, %r2666, %r1032;
	mov.b32 	%r1034, -1;
	shl.b32 	%r1035, %r1034, %r1033;
	not.b32 	%r1036, %r1035;
	shr.u32 	%r1037, %r2589, %r2669;
	and.b32  	%r1038, %r1037, %r1036;
	shl.b32 	%r1039, %r1038, %r2667;
	or.b32  	%r2668, %r1039, %r2668;
$L__BB7_131:
	shl.b32 	%r1041, %r2668, 2;
	add.s32 	%r1042, %r127, %r1041;
	atom.shared.add.u32 	%r1043, [%r1042], 1;
	mov.b32 	%r2672, 0;
	mov.u32 	%r2671, %r2852;
	mov.u32 	%r2673, %r2672;
	mov.u32 	%r2674, %r2855;
	@%p27 bra 	$L__BB7_134;
	setp.eq.s32 	%p84, %r2852, 0;
	mov.b32 	%r2671, 0;
	mov.u32 	%r2672, %r2671;
	mov.u32 	%r2673, %r2671;
	mov.u32 	%r2674, %r2671;
	@%p84 bra 	$L__BB7_134;
	shr.u32 	%r1046, %r2592, %r766;
	and.b32  	%r2673, %r1046, %r152;
	mov.u32 	%r2671, %r153;
	mov.u32 	%r2672, %r151;
$L__BB7_134:
	setp.gt.u32 	%p85, %r2674, 31;
	@%p85 bra 	$L__BB7_137;
	setp.eq.s32 	%p86, %r2671, 0;
	@%p86 bra 	$L__BB7_137;
	sub.s32 	%r1047, 32, %r2674;
	min.u32 	%r1048, %r2671, %r1047;
	mov.b32 	%r1049, -1;
	shl.b32 	%r1050, %r1049, %r1048;
	not.b32 	%r1051, %r1050;
	shr.u32 	%r1052, %r2591, %r2674;
	and.b32  	%r1053, %r1052, %r1051;
	shl.b32 	%r1054, %r1053, %r2672;
	or.b32  	%r2673, %r1054, %r2673;
$L__BB7_137:
	shl.b32 	%r1056, %r2673, 2;
	add.s32 	%r1057, %r127, %r1056;
	atom.shared.add.u32 	%r1058, [%r1057], 1;
	bar.sync 	0;
	setp.gt.u32 	%p87, %r1, 255;
	shl.b32 	%r1059, %r1, 2;
	add.s32 	%r260, %r807, %r1059;
	mov.b32 	%r2676, 0;
	@%p87 bra 	$L__BB7_139;
	ld.shared.u32 	%r1061, [%r260];
	mov.b32 	%r1062, 0;
	st.shared.u32 	[%r260], %r1062;
	ld.shared.u32 	%r1063, [%r260+1024];
	st.shared.u32 	[%r260+1024], %r1061;
	add.s32 	%r1064, %r1063, %r1061;
	ld.shared.u32 	%r1065, [%r260+2048];
	st.shared.u32 	[%r260+2048], %r1064;
	add.s32 	%r1066, %r1065, %r1064;
	ld.shared.u32 	%r1067, [%r260+3072];
	st.shared.u32 	[%r260+3072], %r1066;
	add.s32 	%r1068, %r1067, %r1066;
	ld.shared.u32 	%r1069, [%r260+4096];
	st.shared.u32 	[%r260+4096], %r1068;
	add.s32 	%r1070, %r1069, %r1068;
	ld.shared.u32 	%r1071, [%r260+5120];
	st.shared.u32 	[%r260+5120], %r1070;
	add.s32 	%r1072, %r1071, %r1070;
	ld.shared.u32 	%r1073, [%r260+6144];
	st.shared.u32 	[%r260+6144], %r1072;
	add.s32 	%r1074, %r1073, %r1072;
	ld.shared.u32 	%r1075, [%r260+7168];
	st.shared.u32 	[%r260+7168], %r1074;
	add.s32 	%r1076, %r1075, %r1074;
	ld.shared.u32 	%r1077, [%r260+8192];
	st.shared.u32 	[%r260+8192], %r1076;
	add.s32 	%r1078, %r1077, %r1076;
	ld.shared.u32 	%r1079, [%r260+9216];
	st.shared.u32 	[%r260+9216], %r1078;
	add.s32 	%r1080, %r1079, %r1078;
	ld.shared.u32 	%r1081, [%r260+10240];
	st.shared.u32 	[%r260+10240], %r1080;
	add.s32 	%r1082, %r1081, %r1080;
	ld.shared.u32 	%r1083, [%r260+11264];
	st.shared.u32 	[%r260+11264], %r1082;
	add.s32 	%r2676, %r1083, %r1082;
$L__BB7_139:
	shl.b32 	%r1084, %r4, 8;
	add.s32 	%r1085, %r1084, %r1;
	mul.wide.s32 	%rd28, %r1085, 4;
	add.s64 	%rd5, %rd2, %rd28;
	@%p87 bra 	$L__BB7_141;
	or.b32  	%r1086, %r2676, 1073741824;
	st.volatile.global.u32 	[%rd5], %r1086;
$L__BB7_141:
	ld.param.u64 	%rd107, [_ZN3cub18CUB_300001_SM_10006detail10radix_sort29DeviceRadixSortOnesweepKernelINS1_5radix10policy_hubI6edge_tNS0_8NullTypeEjE10Policy1000ELNS0_9SortOrderE0ES6_S7_jii17edge_decomposer_tEEvPT5_SD_PT3_PKSE_PT1_PKSI_PT2_PKSM_T4_iiT6__param_3];
	ld.param.u64 	%rd104, [_ZN3cub18CUB_300001_SM_10006detail10radix_sort29DeviceRadixSortOnesweepKernelINS1_5radix10policy_hubI6edge_tNS0_8NullTypeEjE10Policy1000ELNS0_9SortOrderE0ES6_S7_jii17edge_decomposer_tEEvPT5_SD_PT3_PKSE_PT1_PKSI_PT2_PKSM_T4_iiT6__param_2];
	setp.lt.u32 	%p89, %r1, 256;
	setp.eq.s32 	%p90, %r2676, 5760;
	and.pred  	%p91, %p89, %p90;
	selp.u32 	%r1087, 1, 0, %p91;
	{ 
	.reg .pred 	%p1; 
	.reg .pred 	%p2; 
	setp.ne.u32 	%p1, %r1087, 0; 
	bar.red.or.pred 	%p2, 0, %p1; 
	selp.u32 	%r1088, 1, 0, %p2; 
	}
	setp.eq.s32 	%p92, %r1088, 0;
	cvta.to.global.u64 	%rd29, %rd104;
	mul.wide.u32 	%rd30, %r1, 4;
	add.s64 	%rd6, %rd29, %rd30;
	cvta.to.global.u64 	%rd31, %rd107;
	add.s64 	%rd7, %rd31, %rd30;
	@%p92 bra 	$L__BB7_191;
	mov.b32 	%r2678, 0;
	mov.u32 	%r2677, %r2852;
	mov.u32 	%r2679, %r2678;
	mov.u32 	%r2680, %r2855;
	@%p27 bra 	$L__BB7_145;
	setp.eq.s32 	%p94, %r2852, 0;
	mov.b32 	%r2677, 0;
	mov.u32 	%r2678, %r2677;
	mov.u32 	%r2679, %r2677;
	mov.u32 	%r2680, %r2677;
	@%p94 bra 	$L__BB7_145;
	shr.u32 	%r1092, %r2576, %r766;
	and.b32  	%r2679, %r1092, %r152;
	mov.u32 	%r2677, %r153;
	mov.u32 	%r2678, %r151;
$L__BB7_145:
	setp.gt.u32 	%p95, %r2680, 31;
	@%p95 bra 	$L__BB7_148;
	setp.eq.s32 	%p96, %r2677, 0;
	@%p96 bra 	$L__BB7_148;
	sub.s32 	%r1093, 32, %r2680;
	min.u32 	%r1094, %r2677, %r1093;
	mov.b32 	%r1095, -1;
	shl.b32 	%r1096, %r1095, %r1094;
	not.b32 	%r1097, %r1096;
	shr.u32 	%r1098, %r2577, %r2680;
	and.b32  	%r1099, %r1098, %r1097;
	shl.b32 	%r1100, %r1099, %r2678;
	or.b32  	%r2679, %r1100, %r2679;
$L__BB7_148:
	setp.gt.u32 	%p98, %r1, %r2679;
	selp.b32 	%r270, 5760, 0, %p98;
	@%p87 bra 	$L__BB7_156;
	ld.global.u32 	%r1101, [%rd7];
	sub.s32 	%r2685, %r1101, %r270;
	st.shared.u32 	[%r260+46080], %r2685;
	setp.lt.s32 	%p99, %r4, 1;
	mov.u32 	%r2686, %r2676;
	@%p99 bra 	$L__BB7_155;
	mov.b32 	%r2683, -1;
	mov.u32 	%r2682, %r4;
	mov.u32 	%r2686, %r2676;
$L__BB7_151:
	add.s32 	%r275, %r2682, -1;
	shl.b32 	%r1103, %r275, 8;
	add.s32 	%r1104, %r1103, %r1;
	mul.wide.s32 	%rd32, %r1104, 4;
	add.s64 	%rd8, %rd2, %rd32;
$L__BB7_152:
	membar.cta;
	ld.volatile.global.u32 	%r276, [%rd8];
	setp.eq.s32 	%p100, %r276, 0;
	@%p100 bra 	$L__BB7_152;
	and.b32  	%r1105, %r276, 1073741823;
	add.s32 	%r2686, %r1105, %r2686;
	setp.gt.s32 	%p101, %r276, -1;
	vote.sync.ballot.b32 	%r2683, %p101, %r2683;
	setp.gt.u32 	%p103, %r2682, 1;
	and.pred  	%p104, %p101, %p103;
	mov.u32 	%r2682, %r275;
	@%p104 bra 	$L__BB7_151;
	ld.shared.u32 	%r2685, [%r260+46080];
$L__BB7_155:
	or.b32  	%r1106, %r2686, -2147483648;
	st.volatile.global.u32 	[%rd5], %r1106;
	sub.s32 	%r1107, %r2686, %r2676;
	add.s32 	%r1108, %r1107, %r2685;
	st.shared.u32 	[%r260+46080], %r1108;
$L__BB7_156:
	ld.param.u64 	%rd105, [_ZN3cub18CUB_300001_SM_10006detail10radix_sort29DeviceRadixSortOnesweepKernelINS1_5radix10policy_hubI6edge_tNS0_8NullTypeEjE10Policy1000ELNS0_9SortOrderE0ES6_S7_jii17edge_decomposer_tEEvPT5_SD_PT3_PKSE_PT1_PKSI_PT2_PKSM_T4_iiT6__param_2];
	setp.lt.s32 	%p106, %r6, %r765;
	setp.eq.s64 	%p107, %rd105, 0;
	or.pred  	%p108, %p107, %p106;
	or.pred  	%p109, %p87, %p108;
	@%p109 bra 	$L__BB7_158;
	ld.shared.u32 	%r1109, [%r260+46080];
	add.s32 	%r1110, %r270, %r2676;
	add.s32 	%r1111, %r1110, %r1109;
	st.global.u32 	[%rd6], %r1111;
$L__BB7_158:
	setp.gt.s32 	%p110, %r6, %r765;
	bar.sync 	0;
	shl.b32 	%r1112, %r2679, 2;
	mov.u32 	%r1113, _ZZN3cub18CUB_300001_SM_10006detail10radix_sort29DeviceRadixSortOnesweepKernelINS1_5radix10policy_hubI6edge_tNS0_8NullTypeEjE10Policy1000ELNS0_9SortOrderE0ES6_S7_jii17edge_decomposer_tEEvPT5_SD_PT3_PKSE_PT1_PKSI_PT2_PKSM_T4_iiT6_E1s;
	add.s32 	%r1114, %r1113, %r1112;
	ld.shared.u32 	%rd9, [%r1114+46080];
	@%p110 bra 	$L__BB7_160;
	and.b32  	%r1115, %r1, 31;
	and.b32  	%r1116, %r1, 992;
	mul.lo.s32 	%r1117, %r1116, 15;
	or.b32  	%r1118, %r1117, %r1115;
	cvt.u64.u32 	%rd33, %r1118;
	add.s64 	%rd34, %rd33, %rd9;
	shl.b64 	%rd35, %rd34, 3;
	add.s64 	%rd36, %rd1, %rd35;
	st.global.u32 	[%rd36], %r2577;
	st.global.u32 	[%rd36+4], %r2576;
	st.global.u32 	[%rd36+256], %r2575;
	st.global.u32 	[%rd36+260], %r2574;
	st.global.u32 	[%rd36+512], %r2573;
	st.global.u32 	[%rd36+516], %r2572;
	st.global.u32 	[%rd36+768], %r2571;
	st.global.u32 	[%rd36+772], %r2570;
	st.global.u32 	[%rd36+1024], %r2569;
	st.global.u32 	[%rd36+1028], %r2568;
	st.global.u32 	[%rd36+1280], %r2567;
	st.global.u32 	[%rd36+1284], %r2566;
	st.global.u32 	[%rd36+1536], %r2565;
	st.global.u32 	[%rd36+1540], %r2564;
	st.global.u32 	[%rd36+1792], %r2563;
	st.global.u32 	[%rd36+1796], %r2578;
	st.global.u32 	[%rd36+2048], %r2579;
	st.global.u32 	[%rd36+2052], %r2580;
	st.global.u32 	[%rd36+2304], %r2581;
	st.global.u32 	[%rd36+2308], %r2582;
	st.global.u32 	[%rd36+2560], %r2583;
	st.global.u32 	[%rd36+2564], %r2584;
	st.global.u32 	[%rd36+2816], %r2585;
	st.global.u32 	[%rd36+2820], %r2586;
	st.global.u32 	[%rd36+3072], %r2587;
	st.global.u32 	[%rd36+3076], %r2588;
	st.global.u32 	[%rd36+3328], %r2589;
	st.global.u32 	[%rd36+3332], %r2590;
	st.global.u32 	[%rd36+3584], %r2591;
	st.global.u32 	[%rd36+3588], %r2592;
	bra.uni 	$L__BB7_190;
$L__BB7_160:
	mad.lo.s32 	%r282, %r4, -5760, %r765;
	and.b32  	%r1119, %r1, 31;
	and.b32  	%r1120, %r1, 992;
	mul.lo.s32 	%r1121, %r1120, 15;
	or.b32  	%r283, %r1121, %r1119;
	setp.ge.s32 	%p111, %r283, %r282;
	cvt.u64.u32 	%rd37, %r283;
	add.s64 	%rd38, %rd37, %rd9;
	shl.b64 	%rd39, %rd38, 3;
	add.s64 	%rd10, %rd1, %rd39;
	@%p111 bra 	$L__BB7_162;
	st.global.u32 	[%rd10], %r2577;
	st.global.u32 	[%rd10+4], %r2576;
$L__BB7_162:
	add.s32 	%r1122, %r283, 32;
	setp.ge.s32 	%p112, %r1122, %r282;
	@%p112 bra 	$L__BB7_164;
	st.global.u32 	[%rd10+256], %r2575;
	st.global.u32 	[%rd10+260], %r2574;
$L__BB7_164:
	add.s32 	%r1123, %r283, 64;
	setp.ge.s32 	%p113, %r1123, %r282;
	@%p113 bra 	$L__BB7_166;
	st.global.u32 	[%rd10+512], %r2573;
	st.global.u32 	[%rd10+516], %r2572;
$L__BB7_166:
	add.s32 	%r1124, %r283, 96;
	setp.ge.s32 	%p114, %r1124, %r282;
	@%p114 bra 	$L__BB7_168;
	st.global.u32 	[%rd10+768], %r2571;
	st.global.u32 	[%rd10+772], %r2570;
$L__BB7_168:
	add.s32 	%r1125, %r283, 128;
	setp.ge.s32 	%p115, %r1125, %r282;
	@%p115 bra 	$L__BB7_170;
	st.global.u32 	[%rd10+1024], %r2569;
	st.global.u32 	[%rd10+1028], %r2568;
$L__BB7_170:
	add.s32 	%r1126, %r283, 160;
	setp.ge.s32 	%p116, %r1126, %r282;
	@%p116 bra 	$L__BB7_172;
	st.global.u32 	[%rd10+1280], %r2567;
	st.global.u32 	[%rd10+1284], %r2566;
$L__BB7_172:
	add.s32 	%r1127, %r283, 192;
	setp.ge.s32 	%p117, %r1127, %r282;
	@%p117 bra 	$L__BB7_174;
	st.global.u32 	[%rd10+1536], %r2565;
	st.global.u32 	[%rd10+1540], %r2564;
$L__BB7_174:
	add.s32 	%r1128, %r283, 224;
	setp.ge.s32 	%p118, %r1128, %r282;
	@%p118 bra 	$L__BB7_176;
	st.global.u32 	[%rd10+1792], %r2563;
	st.global.u32 	[%rd10+1796], %r2578;
$L__BB7_176:
	add.s32 	%r1129, %r283, 256;
	setp.ge.s32 	%p119, %r1129, %r282;
	@%p119 bra 	$L__BB7_178;
	st.global.u32 	[%rd10+2048], %r2579;
	st.global.u32 	[%rd10+2052], %r2580;
$L__BB7_178:
	add.s32 	%r1130, %r283, 288;
	setp.ge.s32 	%p120, %r1130, %r282;
	@%p120 bra 	$L__BB7_180;
	st.global.u32 	[%rd10+2304], %r2581;
	st.global.u32 	[%rd10+2308], %r2582;
$L__BB7_180:
	add.s32 	%r1131, %r283, 320;
	setp.ge.s32 	%p121, %r1131, %r282;
	@%p121 bra 	$L__BB7_182;
	st.global.u32 	[%rd10+2560], %r2583;
	st.global.u32 	[%rd10+2564], %r2584;
$L__BB7_182:
	add.s32 	%r1132, %r283, 352;
	setp.ge.s32 	%p122, %r1132, %r282;
	@%p122 bra 	$L__BB7_184;
	st.global.u32 	[%rd10+2816], %r2585;
	st.global.u32 	[%rd10+2820], %r2586;
$L__BB7_184:
	add.s32 	%r1133, %r283, 384;
	setp.ge.s32 	%p123, %r1133, %r282;
	@%p123 bra 	$L__BB7_186;
	st.global.u32 	[%rd10+3072], %r2587;
	st.global.u32 	[%rd10+3076], %r2588;
$L__BB7_186:
	add.s32 	%r1134, %r283, 416;
	setp.ge.s32 	%p124, %r1134, %r282;
	@%p124 bra 	$L__BB7_188;
	st.global.u32 	[%rd10+3328], %r2589;
	st.global.u32 	[%rd10+3332], %r2590;
$L__BB7_188:
	add.s32 	%r1135, %r283, 448;
	setp.ge.s32 	%p125, %r1135, %r282;
	@%p125 bra 	$L__BB7_190;
	st.global.u32 	[%rd10+3584], %r2591;
	st.global.u32 	[%rd10+3588], %r2592;
$L__BB7_190:
	// begin inline asm
	exit;
	// end inline asm
$L__BB7_191:
	mul.hi.u32 	%r1136, %r1, 357913942;
	add.s32 	%r1137, %r1136, %r1;
	shl.b32 	%r1138, %r1137, 2;
	mov.u32 	%r1139, _ZZN3cub18CUB_300001_SM_10006detail10radix_sort29DeviceRadixSortOnesweepKernelINS1_5radix10policy_hubI6edge_tNS0_8NullTypeEjE10Policy1000ELNS0_9SortOrderE0ES6_S7_jii17edge_decomposer_tEEvPT5_SD_PT3_PKSE_PT1_PKSI_PT2_PKSM_T4_iiT6_E1s;
	add.s32 	%r1140, %r1139, %r1138;
	add.s32 	%r284, %r1140, 13328;
	st.shared.u32 	[%r1140+13328], %r2676;
	bar.sync 	0;
	setp.gt.u32 	%p126, %r1, 31;
	@%p126 bra 	$L__BB7_193;
	mov.u32 	%r1171, _ZZN3cub18CUB_300001_SM_10006detail10radix_sort29DeviceRadixSortOnesweepKernelINS1_5radix10policy_hubI6edge_tNS0_8NullTypeEjE10Policy1000ELNS0_9SortOrderE0ES6_S7_jii17edge_decomposer_tEEvPT5_SD_PT3_PKSE_PT1_PKSI_PT2_PKSM_T4_iiT6_E1s;
	mad.lo.s32 	%r1172, %r1, 52, %r1171;
	ld.shared.u32 	%r1173, [%r1172+13328];
	ld.shared.u32 	%r1174, [%r1172+13332];
	ld.shared.u32 	%r1175, [%r1172+13336];
	ld.shared.u32 	%r1176, [%r1172+13340];
	ld.shared.u32 	%r1177, [%r1172+13344];
	ld.shared.u32 	%r1178, [%r1172+13348];
	ld.shared.u32 	%r1179, [%r1172+13352];
	ld.shared.u32 	%r1180, [%r1172+13356];
	ld.shared.u32 	%r1181, [%r1172+13360];
	ld.shared.u32 	%r1182, [%r1172+13364];
	ld.shared.u32 	%r1183, [%r1172+13368];
	ld.shared.u32 	%r1184, [%r1172+13372];
	add.s32 	%r1185, %r1174, %r1173;
	add.s32 	%r1186, %r1185, %r1175;
	add.s32 	%r1187, %r1186, %r1176;
	add.s32 	%r1188, %r1187, %r1177;
	add.s32 	%r1189, %r1188, %r1178;
	add.s32 	%r1190, %r1189, %r1179;
	add.s32 	%r1191, %r1190, %r1180;
	add.s32 	%r1192, %r1191, %r1181;
	add.s32 	%r1193, %r1192, %r1182;
	add.s32 	%r1194, %r1193, %r1183;
	add.s32 	%r1145, %r1194, %r1184;
	mov.b32 	%r1143, 1;
	mov.b32 	%r1168, 0;
	mov.b32 	%r1170, -1;
	// begin inline asm
	{  .reg .s32 r0;  .reg .pred p;  shfl.sync.up.b32 r0|p, %r1145, %r1143, %r1168, %r1170;  @p add.s32 r0, r0, %r1145;  mov.s32 %r1141, r0;}
	// end inline asm
	mov.b32 	%r1149, 2;
	// begin inline asm
	{  .reg .s32 r0;  .reg .pred p;  shfl.sync.up.b32 r0|p, %r1141, %r1149, %r1168, %r1170;  @p add.s32 r0, r0, %r1141;  mov.s32 %r1147, r0;}
	// end inline asm
	mov.b32 	%r1155, 4;
	// begin inline asm
	{  .reg .s32 r0;  .reg .pred p;  shfl.sync.up.b32 r0|p, %r1147, %r1155, %r1168, %r1170;  @p add.s32 r0, r0, %r1147;  mov.s32 %r1153, r0;}
	// end inline asm
	mov.b32 	%r1161, 8;
	// begin inline asm
	{  .reg .s32 r0;  .reg .pred p;  shfl.sync.up.b32 r0|p, %r1153, %r1161, %r1168, %r1170;  @p add.s32 r0, r0, %r1153;  mov.s32 %r1159, r0;}
	// end inline asm
	mov.b32 	%r1167, 16;
	// begin inline asm
	{  .reg .s32 r0;  .reg .pred p;  shfl.sync.up.b32 r0|p, %r1159, %r1167, %r1168, %r1170;  @p add.s32 r0, r0, %r1159;  mov.s32 %r1165, r0;}
	// end inline asm
	sub.s32 	%r1195, %r1165, %r1145;
	add.s32 	%r1196, %r1173, %r1195;
	add.s32 	%r1197, %r1174, %r1196;
	add.s32 	%r1198, %r1175, %r1197;
	add.s32 	%r1199, %r1176, %r1198;
	add.s32 	%r1200, %r1177, %r1199;
	add.s32 	%r1201, %r1178, %r1200;
	add.s32 	%r1202, %r1179, %r1201;
	add.s32 	%r1203, %r1180, %r1202;
	add.s32 	%r1204, %r1181, %r1203;
	add.s32 	%r1205, %r1182, %r1204;
	add.s32 	%r1206, %r1183, %r1205;
	st.shared.u32 	[%r1172+13328], %r1195;
	st.shared.u32 	[%r1172+13332], %r1196;
	st.shared.u32 	[%r1172+13336], %r1197;
	st.shared.u32 	[%r1172+13340], %r1198;
	st.shared.u32 	[%r1172+13344], %r1199;
	st.shared.u32 	[%r1172+13348], %r1200;
	st.shared.u32 	[%r1172+13352], %r1201;
	st.shared.u32 	[%r1172+13356], %r1202;
	st.shared.u32 	[%r1172+13360], %r1203;
	st.shared.u32 	[%r1172+13364], %r1204;
	st.shared.u32 	[%r1172+13368], %r1205;
	st.shared.u32 	[%r1172+13372], %r1206;
$L__BB7_193:
	bar.sync 	0;
	ld.shared.u32 	%r285, [%r284];
	@%p87 bra 	$L__BB7_195;
	ld.shared.u32 	%r1207, [%r260];
	add.s32 	%r1208, %r1207, %r285;
	st.shared.u32 	[%r260], %r1208;
	ld.shared.u32 	%r1209, [%r260+1024];
	add.s32 	%r1210, %r1209, %r285;
	st.shared.u32 	[%r260+1024], %r1210;
	ld.shared.u32 	%r1211, [%r260+2048];
	add.s32 	%r1212, %r1211, %r285;
	st.shared.u32 	[%r260+2048], %r1212;
	ld.shared.u32 	%r1213, [%r260+3072];
	add.s32 	%r1214, %r1213, %r285;
	st.shared.u32 	[%r260+3072], %r1214;
	ld.shared.u32 	%r1215, [%r260+4096];
	add.s32 	%r1216, %r1215, %r285;
	st.shared.u32 	[%r260+4096], %r1216;
	ld.shared.u32 	%r1217, [%r260+5120];
	add.s32 	%r1218, %r1217, %r285;
	st.shared.u32 	[%r260+5120], %r1218;
	ld.shared.u32 	%r1219, [%r260+6144];
	add.s32 	%r1220, %r1219, %r285;
	st.shared.u32 	[%r260+6144], %r1220;
	ld.shared.u32 	%r1221, [%r260+7168];
	add.s32 	%r1222, %r1221, %r285;
	st.shared.u32 	[%r260+7168], %r1222;
	ld.shared.u32 	%r1223, [%r260+8192];
	add.s32 	%r1224, %r1223, %r285;
	st.shared.u32 	[%r260+8192], %r1224;
	ld.shared.u32 	%r1225, [%r260+9216];
	add.s32 	%r1226, %r1225, %r285;
	st.shared.u32 	[%r260+9216], %r1226;
	ld.shared.u32 	%r1227, [%r260+10240];
	add.s32 	%r1228, %r1227, %r285;
	st.shared.u32 	[%r260+10240], %r1228;
	ld.shared.u32 	%r1229, [%r260+11264];
	add.s32 	%r1230, %r1229, %r285;
	st.shared.u32 	[%r260+11264], %r1230;
$L__BB7_195:
	bar.sync 	0;
	mov.b32 	%r2688, 0;
	// begin inline asm
	mov.u32 %r1231, %lanemask_le;
	// end inline asm
	mov.u32 	%r2687, %r2852;
	mov.u32 	%r2689, %r2688;
	mov.u32 	%r2690, %r2855;
	@%p27 bra 	$L__BB7_198;
	setp.eq.s32 	%p129, %r2852, 0;
	mov.b32 	%r2687, 0;
	mov.u32 	%r2688, %r2687;
	mov.u32 	%r2689, %r2687;
	mov.u32 	%r2690, %r2687;
	@%p129 bra 	$L__BB7_198;
	shr.u32 	%r1235, %r2576, %r766;
	and.b32  	%r2689, %r1235, %r152;
	mov.u32 	%r2687, %r153;
	mov.u32 	%r2688, %r151;
$L__BB7_198:
	setp.gt.u32 	%p130, %r2690, 31;
	@%p130 bra 	$L__BB7_201;
	setp.eq.s32 	%p131, %r2687, 0;
	@%p131 bra 	$L__BB7_201;
	sub.s32 	%r1236, 32, %r2690;
	min.u32 	%r1237, %r2687, %r1236;
	mov.b32 	%r1238, -1;
	shl.b32 	%r1239, %r1238, %r1237;
	not.b32 	%r1240, %r1239;
	shr.u32 	%r1241, %r2577, %r2690;
	and.b32  	%r1242, %r1241, %r1240;
	shl.b32 	%r1243, %r1242, %r2688;
	or.b32  	%r2689, %r1243, %r2689;
$L__BB7_201:
	mov.b32 	%r1246, 1;
	// begin inline asm
	{
    .reg .pred p;
    and.b32 %r1244, %r2689, %r1246;    setp.ne.u32 p, %r1244, 0;
    vote.ballot.sync.b32 %r1244, p, 0xffffffff;
    @!p not.b32 %r1244, %r1244;
}

	// end inline asm
	mov.b32 	%r1249, 2;
	// begin inline asm
	{
    .reg .pred p;
    and.b32 %r1247, %r2689, %r1249;    setp.ne.u32 p, %r1247, 0;
    vote.ballot.sync.b32 %r1247, p, 0xffffffff;
    @!p not.b32 %r1247, %r1247;
}

	// end inline asm
	and.b32  	%r1269, %r1247, %r1244;
	mov.b32 	%r1252, 4;
	// begin inline asm
	{
    .reg .pred p;
    and.b32 %r1250, %r2689, %r1252;    setp.ne.u32 p, %r1250, 0;
    vote.ballot.sync.b32 %r1250, p, 0xffffffff;
    @!p not.b32 %r1250, %r1250;
}

	// end inline asm
	and.b32  	%r1270, %r1250, %r1269;
	mov.b32 	%r1255, 8;
	// begin inline asm
	{
    .reg .pred p;
    and.b32 %r1253, %r2689, %r1255;    setp.ne.u32 p, %r1253, 0;
    vote.ballot.sync.b32 %r1253, p, 0xffffffff;
    @!p not.b32 %r1253, %r1253;
}

	// end inline asm
	and.b32  	%r1271, %r1253, %r1270;
	mov.b32 	%r1258, 16;
	// begin inline asm
	{
    .reg .pred p;
    and.b32 %r1256, %r2689, %r1258;    setp.ne.u32 p, %r1256, 0;
    vote.ballot.sync.b32 %r1256, p, 0xffffffff;
    @!p not.b32 %r1256, %r1256;
}

	// end inline asm
	and.b32  	%r1272, %r1256, %r1271;
	mov.b32 	%r1261, 32;
	// begin inline asm
	{
    .reg .pred p;
    and.b32 %r1259, %r2689, %r1261;    setp.ne.u32 p, %r1259, 0;
    vote.ballot.sync.b32 %r1259, p, 0xffffffff;
    @!p not.b32 %r1259, %r1259;
}

	// end inline asm
	and.b32  	%r1273, %r1259, %r1272;
	mov.b32 	%r1264, 64;
	// begin inline asm
	{
    .reg .pred p;
    and.b32 %r1262, %r2689, %r1264;    setp.ne.u32 p, %r1262, 0;
    vote.ballot.sync.b32 %r1262, p, 0xffffffff;
    @!p not.b32 %r1262, %r1262;
}

	// end inline asm
	and.b32  	%r1274, %r1262, %r1273;
	mov.b32 	%r1267, 128;
	// begin inline asm
	{
    .reg .pred p;
    and.b32 %r1265, %r2689, %r1267;    setp.ne.u32 p, %r1265, 0;
    vote.ballot.sync.b32 %r1265, p, 0xffffffff;
    @!p not.b32 %r1265, %r1265;
}

	// end inline asm
	and.b32  	%r1275, %r1265, %r1274;
	clz.b32 	%r1276, %r1275;
	sub.s32 	%r294, 31, %r1276;
	and.b32  	%r1277, %r1231, %r1275;
	popc.b32 	%r295, %r1277;
	setp.ne.s32 	%p132, %r768, %r294;
	mov.b32 	%r2692, 0;
	@%p132 bra 	$L__BB7_203;
	shl.b32 	%r1278, %r2689, 2;
	add.s32 	%r1279, %r127, %r1278;
	atom.shared.add.u32 	%r2692, [%r1279], %r295;
$L__BB7_203:
	shfl.sync.idx.b32	%r1281|%p134, %r2692, %r294, 31, -1;
	add.s32 	%r298, %r295, %r1281;
	mov.b32 	%r2694, 0;
	mov.u32 	%r2693, %r2852;
	mov.u32 	%r2695, %r2694;
	mov.u32 	%r2696, %r2855;
	@%p27 bra 	$L__BB7_206;
	setp.eq.s32 	%p135, %r2852, 0;
	mov.b32 	%r2693, 0;
	mov.u32 	%r2694, %r2693;
	mov.u32 	%r2695, %r2693;
	mov.u32 	%r2696, %r2693;
	@%p135 bra 	$L__BB7_206;
	shr.u32 	%r1284, %r2574, %r766;
	and.b32  	%r2695, %r1284, %r152;
	mov.u32 	%r2693, %r153;
	mov.u32 	%r2694, %r151;
$L__BB7_206:
	setp.gt.u32 	%p136, %r2696, 31;
	@%p136 bra 	$L__BB7_209;
	setp.eq.s32 	%p137, %r2693, 0;
	@%p137 bra 	$L__BB7_209;
	sub.s32 	%r1285, 32, %r2696;
	min.u32 	%r1286, %r2693, %r1285;
	mov.b32 	%r1287, -1;
	shl.b32 	%r1288, %r1287, %r1286;
	not.b32 	%r1289, %r1288;
	shr.u32 	%r1290, %r2575, %r2696;
	and.b32  	%r1291, %r1290, %r1289;
	shl.b32 	%r1292, %r1291, %r2694;
	or.b32  	%r2695, %r1292, %r2695;
$L__BB7_209:
	mov.b32 	%r1295, 1;
	// begin inline asm
	{
    .reg .pred p;
    and.b32 %r1293, %r2695, %r1295;    setp.ne.u32 p, %r1293, 0;
    vote.ballot.sync.b32 %r1293, p, 0xffffffff;
    @!p not.b32 %r1293, %r1293;
}

	// end inline asm
	mov.b32 	%r1298, 2;
	// begin inline asm
	{
    .reg .pred p;
    and.b32 %r1296, %r2695, %r1298;    setp.ne.u32 p, %r1296, 0;
    vote.ballot.sync.b32 %r1296, p, 0xffffffff;
    @!p not.b32 %r1296, %r1296;
}

	// end inline asm
	and.b32  	%r1318, %r1296, %r1293;
	mov.b32 	%r1301, 4;
	// begin inline asm
	{
    .reg .pred p;
    and.b32 %r1299, %r2695, %r1301;    setp.ne.u32 p, %r1299, 0;
    vote.ballot.sync.b32 %r1299, p, 0xffffffff;
    @!p not.b32 %r1299, %r1299;
}

	// end inline asm
	and.b32  	%r1319, %r1299, %r1318;
	mov.b32 	%r1304, 8;
	// begin inline asm
	{
    .reg .pred p;
    and.b32 %r1302, %r2695, %r1304;    setp.ne.u32 p, %r1302, 0;
    vote.ballot.sync.b32 %r1302, p, 0xffffffff;
    @!p not.b32 %r1302, %r1302;
}

	// end inline asm
	and.b32  	%r1320, %r1302, %r1319;
	mov.b32 	%r1307, 16;
	// begin inline asm
	{
    .reg .pred p;
    and.b32 %r1305, %r2695, %r1307;    setp.ne.u32 p, %r1305, 0;
    vote.ballot.sync.b32 %r1305, p, 0xffffffff;
    @!p not.b32 %r1305, %r1305;
}

	// end inline asm
	and.b32  	%r1321, %r1305, %r1320;
	mov.b32 	%r1310, 32;
	// begin inline asm
	{
    .reg .pred p;
    and.b32 %r1308, %r2695, %r1310;    setp.ne.u32 p, %r1308, 0;
    vote.ballot.sync.b32 %r1308, p, 0xffffffff;
    @!p not.b32 %r1308, %r1308;
}

	// end inline asm
	and.b32  	%r1322, %r1308, %r1321;
	mov.b32 	%r1313, 64;
	// begin inline asm
	{
    .reg .pred p;
    and.b32 %r1311, %r2695, %r1313;    setp.ne.u32 p, %r1311, 0;
    vote.ballot.sync.b32 %r1311, p, 0xffffffff;
    @!p not.b32 %r1311, %r1311;
}

	// end inline asm
	and.b32  	%r1323, %r1311, %r1322;
	mov.b32 	%r1316, 128;
	// begin inline asm
	{
    .reg .pred p;
    and.b32 %r1314, %r2695, %r1316;    setp.ne.u32 p, %r1314, 0;
    vote.ballot.sync.b32 %r1314, p, 0xffffffff;
    @!p not.b32 %r1314, %r1314;
}

	// end inline asm
	and.b32  	%r1324, %r1314, %r1323;
	clz.b32 	%r1325, %r1324;
	sub.s32 	%r306, 31, %r1325;
	and.b32  	%r1326, %r1231, %r1324;
	popc.b32 	%r307, %r1326;
	setp.ne.s32 	%p138, %r768, %r306;
	mov.b32 	%r2698, 0;
	@%p138 bra 	$L__BB7_211;
	shl.b32 	%r1327, %r2695, 2;
	add.s32 	%r1328, %r127, %r1327;
	atom.shared.add.u32 	%r2698, [%r1328], %r307;
$L__BB7_211:
	shfl.sync.idx.b32	%r1330|%p140, %r2698, %r306, 31, -1;
	add.s32 	%r310, %r307, %r1330;
	mov.b32 	%r2700, 0;
	mov.u32 	%r2699, %r2852;
	mov.u32 	%r2701, %r2700;
	mov.u32 	%r2702, %r2855;
	@%p27 bra 	$L__BB7_214;
	setp.eq.s32 	%p141, %r2852, 0;
	mov.b32 	%r2699, 0;
	mov.u32 	%r2700, %r2699;
	mov.u32 	%r2701, %r2699;
	mov.u32 	%r2702, %r2699;
	@%p141 bra 	$L__BB7_214;
	shr.u32 	%r1333, %r2572, %r766;
	and.b32  	%r2701, %r1333, %r152;
	mov.u32 	%r2699, %r153;
	mov.u32 	%r2700, %r151;
$L__BB7_214:
	setp.gt.u32 	%p142, %r2702, 31;
	@%p142 bra 	$L__BB7_217;
	setp.eq.s32 	%p143, %r2699, 0;
	@%p143 bra 	$L__BB7_217;
	sub.s32 	%r1334, 32, %r2702;
	min.u32 	%r1335, %r2699, %r1334;
	mov.b32 	%r1336, -1;
	shl.b32 	%r1337, %r1336, %r1335;
	not.b32 	%r1338, %r1337;
	shr.u32 	%r1339, %r2573, %r2702;
	and.b32  	%r1340, %r1339, %r1338;
	shl.b32 	%r1341, %r1340, %r2700;
	or.b32  	%r2701, %r1341, %r2701;
$L__BB7_217:
	mov.b32 	%r1344, 1;
	// begin inline asm
	{
    .reg .pred p;
    and.b32 %r1342, %r2701, %r1344;    setp.ne.u32 p, %r1342, 0;
    vote.ballot.sync.b32 %r1342, p, 0xffffffff;
    @!p not.b32 %r1342, %r1342;
}

	// end inline asm
	mov.b32 	%r1347, 2;
	// begin inline asm
	{
    .reg .pred p;
    and.b32 %r1345, %r2701, %r1347;    setp.ne.u32 p, %r1345, 0;
    vote.ballot.sync.b32 %r1345, p, 0xffffffff;
    @!p not.b32 %r1345, %r1345;
}

	// end inline asm
	and.b32  	%r1367, %r1345, %r1342;
	mov.b32 	%r1350, 4;
	// begin inline asm
	{
    .reg .pred p;
    and.b32 %r1348, %r2701, %r1350;    setp.ne.u32 p, %r1348, 0;
    vote.ballot.sync.b32 %r1348, p, 0xffffffff;
    @!p not.b32 %r1348, %r1348;
}

	// end inline asm
	and.b32  	%r1368, %r1348, %r1367;
	mov.b32 	%r1353, 8;
	// begin inline asm
	{
    .reg .pred p;
    and.b32 %r1351, %r2701, %r1353;    setp.ne.u32 p, %r1351, 0;
    vote.ballot.sync.b32 %r1351, p, 0xffffffff;
    @!p not.b32 %r1351, %r1351;
}

	// end inline asm
	and.b32  	%r1369, %r1351, %r1368;
	mov.b32 	%r1356, 16;
	// begin inline asm
	{
    .reg .pred p;
    and.b32 %r1354, %r2701, %r1356;    setp.ne.u32 p, %r1354, 0;
    vote.ballot.sync.b32 %r1354, p, 0xffffffff;
    @!p not.b32 %r1354, %r1354;
}

	// end inline asm
	and.b32  	%r1370, %r1354, %r1369;
	mov.b32 	%r1359, 32;
	// begin inline asm
	{
    .reg .pred p;
    and.b32 %r1357, %r2701, %r1359;    setp.ne.u32 p, %r1357, 0;
    vote.ballot.sync.b32 %r1357, p, 0xffffffff;
    @!p not.b32 %r1357, %r1357;
}

	// end inline asm
	and.b32  	%r1371, %r1357, %r1370;
	mov.b32 	%r1362, 64;
	// begin inline asm
	{
    .reg .pred p;
    and.b32 %r1360, %r2701, %r1362;    setp.ne.u32 p, %r1360, 0;
    vote.ballot.sync.b32 %r1360, p, 0xffffffff;
    @!p not.b32 %r1360, %r1360;
}

	// end inline asm
	and.b32  	%r1372, %r1360, %r1371;
	mov.b32 	%r1365, 128;
	// begin inline asm
	{
    .reg .pred p;
    and.b32 %r1363, %r2701, %r1365;    setp.ne.u32 p, %r1363, 0;
    vote.ballot.sync.b32 %r1363, p, 0xffffffff;
    @!p not.b32 %r1363, %r1363;
}

	// end inline asm
	and.b32  	%r1373, %r1363, %r1372;
	clz.b32 	%r1374, %r1373;
	sub.s32 	%r318, 31, %r1374;
	and.b32  	%r1375, %r1231, %r1373;
	popc.b32 	%r319, %r1375;
	setp.ne.s32 	%p144, %r768, %r318;
	mov.b32 	%r2704, 0;
	@%p144 bra 	$L__BB7_219;
	shl.b32 	%r1376, %r2701, 2;
	add.s32 	%r1377, %r127, %r1376;
	atom.shared.add.u32 	%r2704, [%r1377], %r319;
$L__BB7_219:
	shfl.sync.idx.b32	%r1379|%p146, %r2704, %r318, 31, -1;
	add.s32 	%r322, %r319, %r1379;
	mov.b32 	%r2706, 0;
	mov.u32 	%r2705, %r2852;
	mov.u32 	%r2707, %r2706;
	mov.u32 	%r2708, %r2855;
	@%p27 bra 	$L__BB7_222;
	setp.eq.s32 	%p147, %r2852, 0;
	mov.b32 	%r2705, 0;
	mov.u32 	%r2706, %r2705;
	mov.u32 	%r2707, %r2705;
	mov.u32 	%r2708, %r2705;
	@%p147 bra 	$L__BB7_222;
	shr.u32 	%r1382, %r2570, %r766;
	and.b32  	%r2707, %r1382, %r152;
	mov.u32 	%r2705, %r153;
	mov.u32 	%r2706, %r151;
$L__BB7_222:
	setp.gt.u32 	%p148, %r2708, 31;
	@%p148 bra 	$L__BB7_225;
	setp.eq.s32 	%p149, %r2705, 0;
	@%p149 bra 	$L__BB7_225;
	sub.s32 	%r1383, 32, %r2708;
	min.u32 	%r1384, %r2705, %r1383;
	mov.b32 	%r1385, -1;
	shl.b32 	%r1386, %r1385, %r1384;
	not.b32 	%r1387, %r1386;
	shr.u32 	%r1388, %r2571, %r2708;
	and.b32  	%r1389, %r1388, %r1387;
	shl.b32 	%r1390, %r1389, %r2706;
	or.b32  	%r2707, %r1390, %r2707;
$L__BB7_225:
	mov.b32 	%r1393, 1;
	// begin inline asm
	{
    .reg .pred p;
    and.b32 %r1391, %r2707, %r1393;    setp.ne.u32 p, %r1391, 0;
    vote.ballot.sync.b32 %r1391, p, 0xffffffff;
    @!p not.b32 %r1391, %r1391;
}

	// end inline asm
	mov.b32 	%r1396, 2;
	// begin inline asm
	{
    .reg .pred p;
    and.b32 %r1394, %r2707, %r1396;    setp.ne.u32 p, %r1394, 0;
    vote.ballot.sync.b32 %r1394, p, 0xffffffff;
    @!p not.b32 %r1394, %r1394;
}

	// end inline asm
	and.b32  	%r1416, %r1394, %r1391;
	mov.b32 	%r1399, 4;
	// begin inline asm
	{
    .reg .pred p;
    and.b32 %r1397, %r2707, %r1399;    setp.ne.u32 p, %r1397, 0;
    vote.ballot.sync.b32 %r1397, p, 0xffffffff;
    @!p not.b32 %r1397, %r1397;
}

	// end inline asm
	and.b32  	%r1417, %r1397, %r1416;
	mov.b32 	%r1402, 8;
	// begin inline asm
	{
    .reg .pred p;
    and.b32 %r1400, %r2707, %r1402;    setp.ne.u32 p, %r1400, 0;
    vote.ballot.sync.b32 %r1400, p, 0xffffffff;
    @!p not.b32 %r1400, %r1400;
}

	// end inline asm
	and.b32  	%r1418, %r1400, %r1417;
	mov.b32 	%r1405, 16;
	// begin inline asm
	{
    .reg .pred p;
    and.b32 %r1403, %r2707, %r1405;    setp.ne.u32 p, %r1403, 0;
    vote.ballot.sync.b32 %r1403, p, 0xffffffff;
    @!p not.b32 %r1403, %r1403;
}

	// end inline asm
	and.b32  	%r1419, %r1403, %r1418;
	mov.b32 	%r1408, 32;
	// begin inline asm
	{
    .reg .pred p;
    and.b32 %r1406, %r2707, %r1408;    setp.ne.u32 p, %r1406, 0;
    vote.ballot.sync.b32 %r1406, p, 0xffffffff;
    @!p not.b32 %r1406, %r1406;
}

	// end inline asm
	and.b32  	%r1420, %r1406, %r1419;
	mov.b32 	%r1411, 64;
	// begin inline asm
	{
    .reg .pred p;
    and.b32 %r1409, %r2707, %r1411;    setp.ne.u32 p, %r1409, 0;
    vote.ballot.sync.b32 %r1409, p, 0xffffffff;
    @!p not.b32 %r1409, %r1409;
}

	// end inline asm
	and.b32  	%r1421, %r1409, %r1420;
	mov.b32 	%r1414, 128;
	// begin inline asm
	{
    .reg .pred p;
    and.b32 %r1412, %r2707, %r1414;    setp.ne.u32 p, %r1412, 0;
    vote.ballot.sync.b32 %r1412, p, 0xffffffff;
    @!p not.b32 %r1412, %r1412;
}

	// end inline asm
	and.b32  	%r1422, %r1412, %r1421;
	clz.b32 	%r1423, %r1422;
	sub.s32 	%r330, 31, %r1423;
	and.b32  	%r1424, %r1231, %r1422;
	popc.b32 	%r331, %r1424;
	setp.ne.s32 	%p150, %r768, %r330;
	mov.b32 	%r2710, 0;
	@%p150 bra 	$L__BB7_227;
	shl.b32 	%r1425, %r2707, 2;
	add.s32 	%r1426, %r127, %r1425;
	atom.shared.add.u32 	%r2710, [%r1426], %r331;
$L__BB7_227:
	shfl.sync.idx.b32	%r1428|%p152, %r2710, %r330, 31, -1;
	add.s32 	%r334, %r331, %r1428;
	mov.b32 	%r2712, 0;
	mov.u32 	%r2711, %r2852;
	mov.u32 	%r2713, %r2712;
	mov.u32 	%r2714, %r2855;
	@%p27 bra 	$L__BB7_230;
	setp.eq.s32 	%p153, %r2852, 0;
	mov.b32 	%r2711, 0;
	mov.u32 	%r2712, %r2711;
	mov.u32 	%r2713, %r2711;
	mov.u32 	%r2714, %r2711;
	@%p153 bra 	$L__BB7_230;
	shr.u32 	%r1431, %r2568, %r766;
	and.b32  	%r2713, %r1431, %r152;
	mov.u32 	%r2711, %r153;
	mov.u32 	%r2712, %r151;
$L__BB7_230:
	setp.gt.u32 	%p154, %r2714, 31;
	@%p154 bra 	$L__BB7_233;
	setp.eq.s32 	%p155, %r2711, 0;
	@%p155 bra 	$L__BB7_233;
	sub.s32 	%r1432, 32, %r2714;
	min.u32 	%r1433, %r2711, %r1432;
	mov.b32 	%r1434, -1;
	shl.b32 	%r1435, %r1434, %r1433;
	not.b32 	%r1436, %r1435;
	shr.u32 	%r1437, %r2569, %r2714;
	and.b32  	%r1438, %r1437, %r1436;
	shl.b32 	%r1439, %r1438, %r2712;
	or.b32  	%r2713, %r1439, %r2713;
$L__BB7_233:
	mov.b32 	%r1442, 1;
	// begin inline asm
	{
    .reg .pred p;
    and.b32 %r1440, %r2713, %r1442;    setp.ne.u32 p, %r1440, 0;
    vote.ballot.sync.b32 %r1440, p, 0xffffffff;
    @!p not.b32 %r1440, %r1440;
}

	// end inline asm
	mov.b32 	%r1445, 2;
	// begin inline asm
	{
    .reg .pred p;
    and.b32 %r1443, %r2713, %r1445;    setp.ne.u32 p, %r1443, 0;
    vote.ballot.sync.b32 %r1443, p, 0xffffffff;
    @!p not.b32 %r1443, %r1443;
}

	// end inline asm
	and.b32  	%r1465, %r1443, %r1440;
	mov.b32 	%r1448, 4;
	// begin inline asm
	{
    .reg .pred p;
    and.b32 %r1446, %r2713, %r1448;    setp.ne.u32 p, %r1446, 0;
    vote.ballot.sync.b32 %r1446, p, 0xffffffff;
    @!p not.b32 %r1446, %r1446;
}

	// end inline asm
	and.b32  	%r1466, %r1446, %r1465;
	mov.b32 	%r1451, 8;
	// begin inline asm
	{
    .reg .pred p;
    and.b32 %r1449, %r2713, %r1451;    setp.ne.u32 p, %r1449, 0;
    vote.ballot.sync.b32 %r1449, p, 0xffffffff;
    @!p not.b32 %r1449, %r1449;
}

	// end inline asm
	and.b32  	%r1467, %r1449, %r1466;
	mov.b32 	%r1454, 16;
	// begin inline asm
	{
    .reg .pred p;
    and.b32 %r1452, %r2713, %r1454;    setp.ne.u32 p, %r1452, 0;
    vote.ballot.sync.b32 %r1452, p, 0xffffffff;
    @!p not.b32 %r1452, %r1452;
}

	// end inline asm
	and.b32  	%r1468, %r1452, %r1467;
	mov.b32 	%r1457, 32;
	// begin inline asm
	{
    .reg .pred p;
    and.b32 %r1455, %r2713, %r1457;    setp.ne.u32 p, %r1455, 0;
    vote.ballot.sync.b32 %r1455, p, 0xffffffff;
    @!p not.b32 %r1455, %r1455;
}

	// end inline asm
	and.b32  	%r1469, %r1455, %r1468;
	mov.b32 	%r1460, 64;
	// begin inline asm
	{
    .reg .pred p;
    and.b32 %r1458, %r2713, %r1460;    setp.ne.u32 p, %r1458, 0;
    vote.ballot.sync.b32 %r1458, p, 0xffffffff;
    @!p not.b32 %r1458, %r1458;
}

	// end inline asm
	and.b32  	%r1470, %r1458, %r1469;
	mov.b32 	%r1463, 128;
	// begin inline asm
	{
    .reg .pred p;
    and.b32 %r1461, %r2713, %r1463;    setp.ne.u32 p, %r1461, 0;
    vote.ballot.sync.b32 %r1461, p, 0xffffffff;
    @!p not.b32 %r1461, %r1461;
}

	// end inline asm
	and.b32  	%r1471, %r1461, %r1470;
	clz.b32 	%r1472, %r1471;
	sub.s32 	%r342, 31, %r1472;
	and.b32  	%r1473, %r1231, %r1471;
	popc.b32 	%r343, %r1473;
	setp.ne.s32 	%p156, %r768, %r342;
	mov.b32 	%r2716, 0;
	@%p156 bra 	$L__BB7_235;
	shl.b32 	%r1474, %r2713, 2;
	add.s32 	%r1475, %r127, %r1474;
	atom.shared.add.u32 	%r2716, [%r1475], %r343;
$L__BB7_235:
	shfl.sync.idx.b32	%r1477|%p158, %r2716, %r342, 31, -1;
	add.s32 	%r346, %r343, %r1477;
	mov.b32 	%r2718, 0;
	mov.u32 	%r2717, %r2852;
	mov.u32 	%r2719, %r2718;
	mov.u32 	%r2720, %r2855;
	@%p27 bra 	$L__BB7_238;
	setp.eq.s32 	%p159, %r2852, 0;
	mov.b32 	%r2717, 0;
	mov.u32 	%r2718, %r2717;
	mov.u32 	%r2719, %r2717;
	mov.u32 	%r2720, %r2717;
	@%p159 bra 	$L__BB7_238;
	shr.u32 	%r1480, %r2566, %r766;
	and.b32  	%r2719, %r1480, %r152;
	mov.u32 	%r2717, %r153;
	mov.u32 	%r2718, %r151;
$L__BB7_238:
	setp.gt.u32 	%p160, %r2720, 31;
	@%p160 bra 	$L__BB7_241;
	setp.eq.s32 	%p161, %r2717, 0;
	@%p161 bra 	$L__BB7_241;
	sub.s32 	%r1481, 32, %r2720;
	min.u32 	%r1482, %r2717, %r1481;
	mov.b32 	%r1483, -1;
	shl.b32 	%r1484, %r1483, %r1482;
	not.b32 	%r1485, %r1484;
	shr.u32 	%r1486, %r2567, %r2720;
	and.b32  	%r1487, %r1486, %r1485;
	shl.b32 	%r1488, %r1487, %r2718;
	or.b32  	%r2719, %r1488, %r2719;
$L__BB7_241:
	mov.b32 	%r1491, 1;
	// begin inline asm
	{
    .reg .pred p;
    and.b32 %r1489, %r2719, %r1491;    setp.ne.u32 p, %r1489, 0;
    vote.ballot.sync.b32 %r1489, p, 0xffffffff;
    @!p not.b32 %r1489, %r1489;
}

	// end inline asm
	mov.b32 	%r1494, 2;
	// begin inline asm
	{
    .reg .pred p;
    and.b32 %r1492, %r2719, %r1494;    setp.ne.u32 p, %r1492, 0;
    vote.ballot.sync.b32 %r1492, p, 0xffffffff;
    @!p not.b32 %r1492, %r1492;
}

	// end inline asm
	and.b32  	%r1514, %r1492, %r1489;
	mov.b32 	%r1497, 4;
	// begin inline asm
	{
    .reg .pred p;
    and.b32 %r1495, %r2719, %r1497;    setp.ne.u32 p, %r1495, 0;
    vote.ballot.sync.b32 %r1495, p, 0xffffffff;
    @!p not.b32 %r1495, %r1495;
}

	// end inline asm
	and.b32  	%r1515, %r1495, %r1514;
	mov.b32 	%r1500, 8;
	// begin inline asm
	{
    .reg .pred p;
    and.b32 %r1498, %r2719, %r1500;    setp.ne.u32 p, %r1498, 0;
    vote.ballot.sync.b32 %r1498, p, 0xffffffff;
    @!p not.b32 %r1498, %r1498;
}

	// end inline asm
	and.b32  	%r1516, %r1498, %r1515;
	mov.b32 	%r1503, 16;
	// begin inline asm
	{
    .reg .pred p;
    and.b32 %r1501, %r2719, %r1503;    setp.ne.u32 p, %r1501, 0;
    vote.ballot.sync.b32 %r1501, p, 0xffffffff;
    @!p not.b32 %r1501, %r1501;
}

	// end inline asm
	and.b32  	%r1517, %r1501, %r1516;
	mov.b32 	%r1506, 32;
	// begin inline asm
	{
    .reg .pred p;
    and.b32 %r1504, %r2719, %r1506;    setp.ne.u32 p, %r1504, 0;
    vote.ballot.sync.b32 %r1504, p, 0xffffffff;
    @!p not.b32 %r1504, %r1504;
}

	// end inline asm
	and.b32  	%r1518, %r1504, %r1517;
	mov.b32 	%r1509, 64;
	// begin inline asm
	{
    .reg .pred p;
    and.b32 %r1507, %r2719, %r1509;    setp.ne.u32 p, %r1507, 0;
    vote.ballot.sync.b32 %r1507, p, 0xffffffff;
    @!p not.b32 %r1507, %r1507;
}

	// end inline asm
	and.b32  	%r1519, %r1507, %r1518;
	mov.b32 	%r1512, 128;
	// begin inline asm
	{
    .reg .pred p;
    and.b32 %r1510, %r2719, %r1512;    setp.ne.u32 p, %r1510, 0;
    vote.ballot.sync.b32 %r1510, p, 0xffffffff;
    @!p not.b32 %r1510, %r1510;
}

	// end inline asm
	and.b32  	%r1520, %r1510, %r1519;
	clz.b32 	%r1521, %r1520;
	sub.s32 	%r354, 31, %r1521;
	and.b32  	%r1522, %r1231, %r1520;
	popc.b32 	%r355, %r1522;
	setp.ne.s32 	%p162, %r768, %r354;
	mov.b32 	%r2722, 0;
	@%p162 bra 	$L__BB7_243;
	shl.b32 	%r1523, %r2719, 2;
	add.s32 	%r1524, %r127, %r1523;
	atom.shared.add.u32 	%r2722, [%r1524], %r355;
$L__BB7_243:
	shfl.sync.idx.b32	%r1526|%p164, %r2722, %r354, 31, -1;
	add.s32 	%r358, %r355, %r1526;
	mov.b32 	%r2724, 0;
	mov.u32 	%r2723, %r2852;
	mov.u32 	%r2725, %r2724;
	mov.u32 	%r2726, %r2855;
	@%p27 bra 	$L__BB7_246;
	setp.eq.s32 	%p165, %r2852, 0;
	mov.b32 	%r2723, 0;
	mov.u32 	%r2724, %r2723;
	mov.u32 	%r2725, %r2723;
	mov.u32 	%r2726, %r2723;
	@%p165 bra 	$L__BB7_246;
	shr.u32 	%r1529, %r2564, %r766;
	and.b32  	%r2725, %r1529, %r152;
	mov.u32 	%r2723, %r153;
	mov.u32 	%r2724, %r151;
$L__BB7_246:
	setp.gt.u32 	%p166, %r2726, 31;
	@%p166 bra 	$L__BB7_249;
	setp.eq.s32 	%p167, %r2723, 0;
	@%p167 bra 	$L__BB7_249;
	sub.s32 	%r1530, 32, %r2726;
	min.u32 	%r1531, %r2723, %r1530;
	mov.b32 	%r1532, -1;
	shl.b32 	%r1533, %r1532, %r1531;
	not.b32 	%r1534, %r1533;
	shr.u32 	%r1535, %r2565, %r2726;
	and.b32  	%r1536, %r1535, %r1534;
	shl.b32 	%r1537, %r1536, %r2724;
	or.b32  	%r2725, %r1537, %r2725;
$L__BB7_249:
	mov.b32 	%r1540, 1;
	// begin inline asm
	{
    .reg .pred p;
    and.b32 %r1538, %r2725, %r1540;    setp.ne.u32 p, %r1538, 0;
    vote.ballot.sync.b32 %r1538, p, 0xffffffff;
    @!p not.b32 %r1538, %r1538;
}

	// end inline asm
	mov.b32 	%r1543, 2;
	// begin inline asm
	{
    .reg .pred p;
    and.b32 %r1541, %r2725, %r1543;    setp.ne.u32 p, %r1541, 0;
    vote.ballot.sync.b32 %r1541, p, 0xffffffff;
    @!p not.b32 %r1541, %r1541;
}

	// end inline asm
	and.b32  	%r1563, %r1541, %r1538;
	mov.b32 	%r1546, 4;
	// begin inline asm
	{
    .reg .pred p;
    and.b32 %r1544, %r2725, %r1546;    setp.ne.u32 p, %r1544, 0;
    vote.ballot.sync.b32 %r1544, p, 0xffffffff;
    @!p not.b32 %r1544, %r1544;
}

	// end inline asm
	and.b32  	%r1564, %r1544, %r1563;
	mov.b32 	%r1549, 8;
	// begin inline asm
	{
    .reg .pred p;
    and.b32 %r1547, %r2725, %r1549;    setp.ne.u32 p, %r1547, 0;
    vote.ballot.sync.b32 %r1547, p, 0xffffffff;
    @!p not.b32 %r1547, %r1547;
}

	// end inline asm
	and.b32  	%r1565, %r1547, %r1564;
	mov.b32 	%r1552, 16;
	// begin inline asm
	{
    .reg .pred p;
    and.b32 %r1550, %r2725, %r1552;    setp.ne.u32 p, %r1550, 0;
    vote.ballot.sync.b32 %r1550, p, 0xffffffff;
    @!p not.b32 %r1550, %r1550;
}

	// end inline asm
	and.b32  	%r1566, %r1550, %r1565;
	mov.b32 	%r1555, 32;
	// begin inline asm
	{
    .reg .pred p;
    and.b32 %r1553, %r2725, %r1555;    setp.ne.u32 p, %r1553, 0;
    vote.ballot.sync.b32 %r1553, p, 0xffffffff;
    @!p not.b32 %r1553, %r1553;
}

	// end inline asm
	and.b32  	%r1567, %r1553, %r1566;
	mov.b32 	%r1558, 64;
	// begin inline asm
	{
    .reg .pred p;
    and.b32 %r1556, %r2725, %r1558;    setp.ne.u32 p, %r1556, 0;
    vote.ballot.sync.b32 %r1556, p, 0xffffffff;
    @!p not.b32 %r1556, %r1556;
}

	// end inline asm
	and.b32  	%r1568, %r1556, %r1567;
	mov.b32 	%r1561, 128;
	// begin inline asm
	{
    .reg .pred p;
    and.b32 %r1559, %r2725, %r1561;    setp.ne.u32 p, %r1559, 0;
    vote.ballot.sync.b32 %r1559, p, 0xffffffff;
    @!p not.b32 %r1559, %r1559;
}

	// end inline asm
	and.b32  	%r1569, %r1559, %r1568;
	clz.b32 	%r1570, %r1569;
	sub.s32 	%r366, 31, %r1570;
	and.b32  	%r1571, %r1231, %r1569;
	popc.b32 	%r367, %r1571;
	setp.ne.s32 	%p168, %r768, %r366;
	mov.b32 	%r2728, 0;
	@%p168 bra 	$L__BB7_251;
	shl.b32 	%r1572, %r2725, 2;
	add.s32 	%r1573, %r127, %r1572;
	atom.shared.add.u32 	%r2728, [%r1573], %r367;
$L__BB7_251:
	shfl.sync.idx.b32	%r1575|%p170, %r2728, %r366, 31, -1;
	add.s32 	%r370, %r367, %r1575;
	mov.b32 	%r2730, 0;
	mov.u32 	%r2729, %r2852;
	mov.u32 	%r2731, %r2730;
	mov.u32 	%r2732, %r2855;
	@%p27 bra 	$L__BB7_254;
	setp.eq.s32 	%p171, %r2852, 0;
	mov.b32 	%r2729, 0;
	mov.u32 	%r2730, %r2729;
	mov.u32 	%r2731, %r2729;
	mov.u32 	%r2732, %r2729;
	@%p171 bra 	$L__BB7_254;
	shr.u32 	%r1578, %r2578, %r766;
	and.b32  	%r2731, %r1578, %r152;
	mov.u32 	%r2729, %r153;
	mov.u32 	%r2730, %r151;
$L__BB7_254:
	setp.gt.u32 	%p172, %r2732, 31;
	@%p172 bra 	$L__BB7_257;
	setp.eq.s32 	%p173, %r2729, 0;
	@%p173 bra 	$L__BB7_257;
	sub.s32 	%r1579, 32, %r2732;
	min.u32 	%r1580, %r2729, %r1579;
	mov.b32 	%r1581, -1;
	shl.b32 	%r1582, %r1581, %r1580;
	not.b32 	%r1583, %r1582;
	shr.u32 	%r1584, %r2563, %r2732;
	and.b32  	%r1585, %r1584, %r1583;
	shl.b32 	%r1586, %r1585, %r2730;
	or.b32  	%r2731, %r1586, %r2731;
$L__BB7_257:
	mov.b32 	%r1589, 1;
	// begin inline asm
	{
    .reg .pred p;
    and.b32 %r1587, %r2731, %r1589;    setp.ne.u32 p, %r1587, 0;
    vote.ballot.sync.b32 %r1587, p, 0xffffffff;
    @!p not.b32 %r1587, %r1587;
}

	// end inline asm
	mov.b32 	%r1592, 2;
	// begin inline asm
	{
    .reg .pred p;
    and.b32 %r1590, %r2731, %r1592;    setp.ne.u32 p, %r1590, 0;
    vote.ballot.sync.b32 %r1590, p, 0xffffffff;
    @!p not.b32 %r1590, %r1590;
}

	// end inline asm
	and.b32  	%r1612, %r1590, %r1587;
	mov.b32 	%r1595, 4;
	// begin inline asm
	{
    .reg .pred p;
    and.b32 %r1593, %r2731, %r1595;    setp.ne.u32 p, %r1593, 0;
    vote.ballot.sync.b32 %r1593, p, 0xffffffff;
    @!p not.b32 %r1593, %r1593;
}

	// end inline asm
	and.b32  	%r1613, %r1593, %r1612;
	mov.b32 	%r1598, 8;
	// begin inline asm
	{
    .reg .pred p;
    and.b32 %r1596, %r2731, %r1598;    setp.ne.u32 p, %r1596, 0;
    vote.ballot.sync.b32 %r1596, p, 0xffffffff;
    @!p not.b32 %r1596, %r1596;
}

	// end inline asm
	and.b32  	%r1614, %r1596, %r1613;
	mov.b32 	%r1601, 16;
	// begin inline asm
	{
    .reg .pred p;
    and.b32 %r1599, %r2731, %r1601;    setp.ne.u32 p, %r1599, 0;
    vote.ballot.sync.b32 %r1599, p, 0xffffffff;
    @!p not.b32 %r1599, %r1599;
}

	// end inline asm
	and.b32  	%r1615, %r1599, %r1614;
	mov.b32 	%r1604, 32;
	// begin inline asm
	{
    .reg .pred p;
    and.b32 %r1602, %r2731, %r1604;    setp.ne.u32 p, %r1602, 0;
    vote.ballot.sync.b32 %r1602, p, 0xffffffff;
    @!p not.b32 %r1602, %r1602;
}

	// end inline asm
	and.b32  	%r1616, %r1602, %r1615;
	mov.b32 	%r1607, 64;
	// begin inline asm
	{
    .reg .pred p;
    and.b32 %r1605, %r2731, %r1607;    setp.ne.u32 p, %r1605, 0;
    vote.ballot.sync.b32 %r1605, p, 0xffffffff;
    @!p not.b32 %r1605, %r1605;
}

	// end inline asm
	and.b32  	%r1617, %r1605, %r1616;
	mov.b32 	%r1610, 128;
	// begin inline asm
	{
    .reg .pred p;
    and.b32 %r1608, %r2731, %r1610;    setp.ne.u32 p, %r1608, 0;
    vote.ballot.sync.b32 %r1608, p, 0xffffffff;
    @!p not.b32 %r1608, %r1608;
}

	// end inline asm
	and.b32  	%r1618, %r1608, %r1617;
	clz.b32 	%r1619, %r1618;
	sub.s32 	%r378, 31, %r1619;
	and.b32  	%r1620, %r1231, %r1618;
	popc.b32 	%r379, %r1620;
	setp.ne.s32 	%p174, %r768, %r378;
	mov.b32 	%r2734, 0;
	@%p174 bra 	$L__BB7_259;
	shl.b32 	%r1621, %r2731, 2;
	add.s32 	%r1622, %r127, %r1621;
	atom.shared.add.u32 	%r2734, [%r1622], %r379;
$L__BB7_259:
	shfl.sync.idx.b32	%r1624|%p176, %r2734, %r378, 31, -1;
	add.s32 	%r382, %r379, %r1624;
	mov.b32 	%r2736, 0;
	mov.u32 	%r2735, %r2852;
	mov.u32 	%r2737, %r2736;
	mov.u32 	%r2738, %r2855;
	@%p27 bra 	$L__BB7_262;
	setp.eq.s32 	%p177, %r2852, 0;
	mov.b32 	%r2735, 0;
	mov.u32 	%r2736, %r2735;
	mov.u32 	%r2737, %r2735;
	mov.u32 	%r2738, %r2735;
	@%p177 bra 	$L__BB7_262;
	shr.u32 	%r1627, %r2580, %r766;
	and.b32  	%r2737, %r1627, %r152;
	mov.u32 	%r2735, %r153;
	mov.u32 	%r2736, %r151;
$L__BB7_262:
	setp.gt.u32 	%p178, %r2738, 31;
	@%p178 bra 	$L__BB7_265;
	setp.eq.s32 	%p179, %r2735, 0;
	@%p179 bra 	$L__BB7_265;
	sub.s32 	%r1628, 32, %r2738;
	min.u32 	%r1629, %r2735, %r1628;
	mov.b32 	%r1630, -1;
	shl.b32 	%r1631, %r1630, %r1629;
	not.b32 	%r1632, %r1631;
	shr.u32 	%r1633, %r2579, %r2738;
	and.b32  	%r1634, %r1633, %r1632;
	shl.b32 	%r1635, %r1634, %r2736;
	or.b32  	%r2737, %r1635, %r2737;
$L__BB7_265:
	mov.b32 	%r1638, 1;
	// begin inline asm
	{
    .reg .pred p;
    and.b32 %r1636, %r2737, %r1638;    setp.ne.u32 p, %r1636, 0;
    vote.ballot.sync.b32 %r1636, p, 0xffffffff;
    @!p not.b32 %r1636, %r1636;
}

	// end inline asm
	mov.b32 	%r1641, 2;
	// begin inline asm
	{
    .reg .pred p;
    and.b32 %r1639, %r2737, %r1641;    setp.ne.u32 p, %r1639, 0;
    vote.ballot.sync.b32 %r1639, p, 0xffffffff;
    @!p not.b32 %r1639, %r1639;
}

	// end inline asm
	and.b32  	%r1661, %r1639, %r1636;
	mov.b32 	%r1644, 4;
	// begin inline asm
	{
    .reg .pred p;
    and.b32 %r1642, %r2737, %r1644;    setp.ne.u32 p, %r1642, 0;
    vote.ballot.sync.b32 %r1642, p, 0xffffffff;
    @!p not.b32 %r1642, %r1642;
}

	// end inline asm
	and.b32  	%r1662, %r1642, %r1661;
	mov.b32 	%r1647, 8;
	// begin inline asm
	{
    .reg .pred p;
    and.b32 %r1645, %r2737, %r1647;    setp.ne.u32 p, %r1645, 0;
    vote.ballot.sync.b32 %r1645, p, 0xffffffff;
    @!p not.b32 %r1645, %r1645;
}

	// end inline asm
	and.b32  	%r1663, %r1645, %r1662;
	mov.b32 	%r1650, 16;
	// begin inline asm
	{
    .reg .pred p;
    and.b32 %r1648, %r2737, %r1650;    setp.ne.u32 p, %r1648, 0;
    vote.ballot.sync.b32 %r1648, p, 0xffffffff;
    @!p not.b32 %r1648, %r1648;
}

	// end inline asm
	and.b32  	%r1664, %r1648, %r1663;
	mov.b32 	%r1653, 32;
	// begin inline asm
	{
    .reg .pred p;
    and.b32 %r1651, %r2737, %r1653;    setp.ne.u32 p, %r1651, 0;
    vote.ballot.sync.b32 %r1651, p, 0xffffffff;
    @!p not.b32 %r1651, %r1651;
}

	// end inline asm
	and.b32  	%r1665, %r1651, %r1664;
	mov.b32 	%r1656, 64;
	// begin inline asm
	{
    .reg .pred p;
    and.b32 %r1654, %r2737, %r1656;    setp.ne.u32 p, %r1654, 0;
    vote.ballot.sync.b32 %r1654, p, 0xffffffff;
    @!p not.b32 %r1654, %r1654;
}

	// end inline asm
	and.b32  	%r1666, %r1654, %r1665;
	mov.b32 	%r1659, 128;
	// begin inline asm
	{
    .reg .pred p;
    and.b32 %r1657, %r2737, %r1659;    setp.ne.u32 p, %r1657, 0;
    vote.ballot.sync.b32 %r1657, p, 0xffffffff;
    @!p not.b32 %r1657, %r1657;
}

	// end inline asm
	and.b32  	%r1667, %r1657, %r1666;
	clz.b32 	%r1668, %r1667;
	sub.s32 	%r390, 31, %r1668;
	and.b32  	%r1669, %r1231, %r1667;
	popc.b32 	%r391, %r1669;
	setp.ne.s32 	%p180, %r768, %r390;
	mov.b32 	%r2740, 0;
	@%p180 bra 	$L__BB7_267;
	shl.b32 	%r1670, %r2737, 2;
	add.s32 	%r1671, %r127, %r1670;
	atom.shared.add.u32 	%r2740, [%r1671], %r391;
$L__BB7_267:
	shfl.sync.idx.b32	%r1673|%p182, %r2740, %r390, 31, -1;
	add.s32 	%r394, %r391, %r1673;
	mov.b32 	%r2742, 0;
	mov.u32 	%r2741, %r2852;
	mov.u32 	%r2743, %r2742;
	mov.u32 	%r2744, %r2855;
	@%p27 bra 	$L__BB7_270;
	setp.eq.s32 	%p183, %r2852, 0;
	mov.b32 	%r2741, 0;
	mov.u32 	%r2742, %r2741;
	mov.u32 	%r2743, %r2741;
	mov.u32 	%r2744, %r2741;
	@%p183 bra 	$L__BB7_270;
	shr.u32 	%r1676, %r2582, %r766;
	and.b32  	%r2743, %r1676, %r152;
	mov.u32 	%r2741, %r153;
	mov.u32 	%r2742, %r151;
$L__BB7_270:
	setp.gt.u32 	%p184, %r2744, 31;
	@%p184 bra 	$L__BB7_273;
	setp.eq.s32 	%p185, %r2741, 0;
	@%p185 bra 	$L__BB7_273;
	sub.s32 	%r1677, 32, %r2744;
	min.u32 	%r1678, %r2741, %r1677;
	mov.b32 	%r1679, -1;
	shl.b32 	%r1680, %r1679, %r1678;
	not.b32 	%r1681, %r1680;
	shr.u32 	%r1682, %r2581, %r2744;
	and.b32  	%r1683, %r1682, %r1681;
	shl.b32 	%r1684, %r1683, %r2742;
	or.b32  	%r2743, %r1684, %r2743;
$L__BB7_273:
	mov.b32 	%r1687, 1;
	// begin inline asm
	{
    .reg .pred p;
    and.b32 %r1685, %r2743, %r1687;    setp.ne.u32 p, %r1685, 0;
    vote.ballot.sync.b32 %r1685, p, 0xffffffff;
    @!p not.b32 %r1685, %r1685;
}

	// end inline asm
	mov.b32 	%r1690, 2;
	// begin inline asm
	{
    .reg .pred p;
    and.b32 %r1688, %r2743, %r1690;    setp.ne.u32 p, %r1688, 0;
    vote.ballot.sync.b32 %r1688, p, 0xffffffff;
    @!p not.b32 %r1688, %r1688;
}

	// end inline asm
	and.b32  	%r1710, %r1688, %r1685;
	mov.b32 	%r1693, 4;
	// begin inline asm
	{
    .reg .pred p;
    and.b32 %r1691, %r2743, %r1693;    setp.ne.u32 p, %r1691, 0;
    vote.ballot.sync.b32 %r1691, p, 0xffffffff;
    @!p not.b32 %r1691, %r1691;
}

	// end inline asm
	and.b32  	%r1711, %r1691, %r1710;
	mov.b32 	%r1696, 8;
	// begin inline asm
	{
    .reg .pred p;
    and.b32 %r1694, %r2743, %r1696;    setp.ne.u32 p, %r1694, 0;
    vote.ballot.sync.b32 %r1694, p, 0xffffffff;
    @!p not.b32 %r1694, %r1694;
}

	// end inline asm
	and.b32  	%r1712, %r1694, %r1711;
	mov.b32 	%r1699, 16;
	// begin inline asm
	{
    .reg .pred p;
    and.b32 %r1697, %r2743, %r1699;    setp.ne.u32 p, %r1697, 0;
    vote.ballot.sync.b32 %r1697, p, 0xffffffff;
    @!p not.b32 %r1697, %r1697;
}

	// end inline asm
	and.b32  	%r1713, %r1697, %r1712;
	mov.b32 	%r1702, 32;
	// begin inline asm
	{
    .reg .pred p;
    and.b32 %r1700, %r2743, %r1702;    setp.ne.u32 p, %r1700, 0;
    vote.ballot.sync.b32 %r1700, p, 0xffffffff;
    @!p not.b32 %r1700, %r1700;
}

	// end inline asm
	and.b32  	%r1714, %r1700, %r1713;
	mov.b32 	%r1705, 64;
	// begin inline asm
	{
    .reg .pred p;
    and.b32 %r1703, %r2743, %r1705;    setp.ne.u32 p, %r1703, 0;
    vote.ballot.sync.b32 %r1703, p, 0xffffffff;
    @!p not.b32 %r1703, %r1703;
}

	// end inline asm
	and.b32  	%r1715, %r1703, %r1714;
	mov.b32 	%r1708, 128;
	// begin inline asm
	{
    .reg .pred p;
    and.b32 %r1706, %r2743, %r1708;    setp.ne.u32 p, %r1706, 0;
    vote.ballot.sync.b32 %r1706, p, 0xffffffff;
    @!p not.b32 %r1706, %r1706;
}

	// end inline asm
	and.b32  	%r1716, %r1706, %r1715;
	clz.b32 	%r1717, %r1716;
	sub.s32 	%r402, 31, %r1717;
	and.b32  	%r1718, %r1231, %r1716;
	popc.b32 	%r403, %r1718;
	setp.ne.s32 	%p186, %r768, %r402;
	mov.b32 	%r2746, 0;
	@%p186 bra 	$L__BB7_275;
	shl.b32 	%r1719, %r2743, 2;
	add.s32 	%r1720, %r127, %r1719;
	atom.shared.add.u32 	%r2746, [%r1720], %r403;
$L__BB7_275:
	shfl.sync.idx.b32	%r1722|%p188, %r2746, %r402, 31, -1;
	add.s32 	%r406, %r403, %r1722;
	mov.b32 	%r2748, 0;
	mov.u32 	%r2747, %r2852;
	mov.u32 	%r2749, %r2748;
	mov.u32 	%r2750, %r2855;
	@%p27 bra 	$L__BB7_278;
	setp.eq.s32 	%p189, %r2852, 0;
	mov.b32 	%r2747, 0;
	mov.u32 	%r2748, %r2747;
	mov.u32 	%r2749, %r2747;
	mov.u32 	%r2750, %r2747;
	@%p189 bra 	$L__BB7_278;
	shr.u32 	%r1725, %r2584, %r766;
	and.b32  	%r2749, %r1725, %r152;
	mov.u32 	%r2747, %r153;
	mov.u32 	%r2748, %r151;
$L__BB7_278:
	setp.gt.u32 	%p190, %r2750, 31;
	@%p190 bra 	$L__BB7_281;
	setp.eq.s32 	%p191, %r2747, 0;
	@%p191 bra 	$L__BB7_281;
	sub.s32 	%r1726, 32, %r2750;
	min.u32 	%r1727, %r2747, %r1726;
	mov.b32 	%r1728, -1;
	shl.b32 	%r1729, %r1728, %r1727;
	not.b32 	%r1730, %r1729;
	shr.u32 	%r1731, %r2583, %r2750;
	and.b32  	%r1732, %r1731, %r1730;
	shl.b32 	%r1733, %r1732, %r2748;
	or.b32  	%r2749, %r1733, %r2749;
$L__BB7_281:
	mov.b32 	%r1736, 1;
	// begin inline asm
	{
    .reg .pred p;
    and.b32 %r1734, %r2749, %r1736;    setp.ne.u32 p, %r1734, 0;
    vote.ballot.sync.b32 %r1734, p, 0xffffffff;
    @!p not.b32 %r1734, %r1734;
}

	// end inline asm
	mov.b32 	%r1739, 2;
	// begin inline asm
	{
    .reg .pred p;
    and.b32 %r1737, %r2749, %r1739;    setp.ne.u32 p, %r1737, 0;
    vote.ballot.sync.b32 %r1737, p, 0xffffffff;
    @!p not.b32 %r1737, %r1737;
}

	// end inline asm
	and.b32  	%r1759, %r1737, %r1734;
	mov.b32 	%r1742, 4;
	// begin inline asm
	{
    .reg .pred p;
    and.b32 %r1740, %r2749, %r1742;    setp.ne.u32 p, %r1740, 0;
    vote.ballot.sync.b32 %r1740, p, 0xffffffff;
    @!p not.b32 %r1740, %r1740;
}

	// end inline asm
	and.b32  	%r1760, %r1740, %r1759;
	mov.b32 	%r1745, 8;
	// begin inline asm
	{
    .reg .pred p;
    and.b32 %r1743, %r2749, %r1745;    setp.ne.u32 p, %r1743, 0;
    vote.ballot.sync.b32 %r1743, p, 0xffffffff;
    @!p not.b32 %r1743, %r1743;
}

	// end inline asm
	and.b32  	%r1761, %r1743, %r1760;
	mov.b32 	%r1748, 16;
	// begin inline asm
	{
    .reg .pred p;
    and.b32 %r1746, %r2749, %r1748;    setp.ne.u32 p, %r1746, 0;
    vote.ballot.sync.b32 %r1746, p, 0xffffffff;
    @!p not.b32 %r1746, %r1746;
}

	// end inline asm
	and.b32  	%r1762, %r1746, %r1761;
	mov.b32 	%r1751, 32;
	// begin inline asm
	{
    .reg .pred p;
    and.b32 %r1749, %r2749, %r1751;    setp.ne.u32 p, %r1749, 0;
    vote.ballot.sync.b32 %r1749, p, 0xffffffff;
    @!p not.b32 %r1749, %r1749;
}

	// end inline asm
	and.b32  	%r1763, %r1749, %r1762;
	mov.b32 	%r1754, 64;
	// begin inline asm
	{
    .reg .pred p;
    and.b32 %r1752, %r2749, %r1754;    setp.ne.u32 p, %r1752, 0;
    vote.ballot.sync.b32 %r1752, p, 0xffffffff;
    @!p not.b32 %r1752, %r1752;
}

	// end inline asm
	and.b32  	%r1764, %r1752, %r1763;
	mov.b32 	%r1757, 128;
	// begin inline asm
	{
    .reg .pred p;
    and.b32 %r1755, %r2749, %r1757;    setp.ne.u32 p, %r1755, 0;
    vote.ballot.sync.b32 %r1755, p, 0xffffffff;
    @!p not.b32 %r1755, %r1755;
}

	// end inline asm
	and.b32  	%r1765, %r1755, %r1764;
	clz.b32 	%r1766, %r1765;
	sub.s32 	%r414, 31, %r1766;
	and.b32  	%r1767, %r1231, %r1765;
	popc.b32 	%r415, %r1767;
	setp.ne.s32 	%p192, %r768, %r414;
	mov.b32 	%r2752, 0;
	@%p192 bra 	$L__BB7_283;
	shl.b32 	%r1768, %r2749, 2;
	add.s32 	%r1769, %r127, %r1768;
	atom.shared.add.u32 	%r2752, [%r1769], %r415;
$L__BB7_283:
	shfl.sync.idx.b32	%r1771|%p194, %r2752, %r414, 31, -1;
	add.s32 	%r418, %r415, %r1771;
	mov.b32 	%r2754, 0;
	mov.u32 	%r2753, %r2852;
	mov.u32 	%r2755, %r2754;
	mov.u32 	%r2756, %r2855;
	@%p27 bra 	$L__BB7_286;
	setp.eq.s32 	%p195, %r2852, 0;
	mov.b32 	%r2753, 0;
	mov.u32 	%r2754, %r2753;
	mov.u32 	%r2755, %r2753;
	mov.u32 	%r2756, %r2753;
	@%p195 bra 	$L__BB7_286;
	shr.u32 	%r1774, %r2586, %r766;
	and.b32  	%r2755, %r1774, %r152;
	mov.u32 	%r2753, %r153;
	mov.u32 	%r2754, %r151;
$L__BB7_286:
	setp.gt.u32 	%p196, %r2756, 31;
	@%p196 bra 	$L__BB7_289;
	setp.eq.s32 	%p197, %r2753, 0;
	@%p197 bra 	$L__BB7_289;
	sub.s32 	%r1775, 32, %r2756;
	min.u32 	%r1776, %r2753, %r1775;
	mov.b32 	%r1777, -1;
	shl.b32 	%r1778, %r1777, %r1776;
	not.b32 	%r1779, %r1778;
	shr.u32 	%r1780, %r2585, %r2756;
	and.b32  	%r1781, %r1780, %r1779;
	shl.b32 	%r1782, %r1781, %r2754;
	or.b32  	%r2755, %r1782, %r2755;
$L__BB7_289:
	mov.b32 	%r1785, 1;
	// begin inline asm
	{
    .reg .pred p;
    and.b32 %r1783, %r2755, %r1785;    setp.ne.u32 p, %r1783, 0;
    vote.ballot.sync.b32 %r1783, p, 0xffffffff;
    @!p not.b32 %r1783, %r1783;
}

	// end inline asm
	mov.b32 	%r1788, 2;
	// begin inline asm
	{
    .reg .pred p;
    and.b32 %r1786, %r2755, %r1788;    setp.ne.u32 p, %r1786, 0;
    vote.ballot.sync.b32 %r1786, p, 0xffffffff;
    @!p not.b32 %r1786, %r1786;
}

	// end inline asm
	and.b32  	%r1808, %r1786, %r1783;
	mov.b32 	%r1791, 4;
	// begin inline asm
	{
    .reg .pred p;
    and.b32 %r1789, %r2755, %r1791;    setp.ne.u32 p, %r1789, 0;
    vote.ballot.sync.b32 %r1789, p, 0xffffffff;
    @!p not.b32 %r1789, %r1789;
}

	// end inline asm
	and.b32  	%r1809, %r1789, %r1808;
	mov.b32 	%r1794, 8;
	// begin inline asm
	{
    .reg .pred p;
    and.b32 %r1792, %r2755, %r1794;    setp.ne.u32 p, %r1792, 0;
    vote.ballot.sync.b32 %r1792, p, 0xffffffff;
    @!p not.b32 %r1792, %r1792;
}

	// end inline asm
	and.b32  	%r1810, %r1792, %r1809;
	mov.b32 	%r1797, 16;
	// begin inline asm
	{
    .reg .pred p;
    and.b32 %r1795, %r2755, %r1797;    setp.ne.u32 p, %r1795, 0;
    vote.ballot.sync.b32 %r1795, p, 0xffffffff;
    @!p not.b32 %r1795, %r1795;
}

	// end inline asm
	and.b32  	%r1811, %r1795, %r1810;
	mov.b32 	%r1800, 32;
	// begin inline asm
	{
    .reg .pred p;
    and.b32 %r1798, %r2755, %r1800;    setp.ne.u32 p, %r1798, 0;
    vote.ballot.sync.b32 %r1798, p, 0xffffffff;
    @!p not.b32 %r1798, %r1798;
}

	// end inline asm
	and.b32  	%r1812, %r1798, %r1811;
	mov.b32 	%r1803, 64;
	// begin inline asm
	{
    .reg .pred p;
    and.b32 %r1801, %r2755, %r1803;    setp.ne.u32 p, %r1801, 0;
    vote.ballot.sync.b32 %r1801, p, 0xffffffff;
    @!p not.b32 %r1801, %r1801;
}

	// end inline asm
	and.b32  	%r1813, %r1801, %r1812;
	mov.b32 	%r1806, 128;
	// begin inline asm
	{
    .reg .pred p;
    and.b32 %r1804, %r2755, %r1806;    setp.ne.u32 p, %r1804, 0;
    vote.ballot.sync.b32 %r1804, p, 0xffffffff;
    @!p not.b32 %r1804, %r1804;
}

	// end inline asm
	and.b32  	%r1814, %r1804, %r1813;
	clz.b32 	%r1815, %r1814;
	sub.s32 	%r426, 31, %r1815;
	and.b32  	%r1816, %r1231, %r1814;
	popc.b32 	%r427, %r1816;
	setp.ne.s32 	%p198, %r768, %r426;
	mov.b32 	%r2758, 0;
	@%p198 bra 	$L__BB7_291;
	shl.b32 	%r1817, %r2755, 2;
	add.s32 	%r1818, %r127, %r1817;
	atom.shared.add.u32 	%r2758, [%r1818], %r427;
$L__BB7_291:
	shfl.sync.idx.b32	%r1820|%p200, %r2758, %r426, 31, -1;
	add.s32 	%r430, %r427, %r1820;
	mov.b32 	%r2760, 0;
	mov.u32 	%r2759, %r2852;
	mov.u32 	%r2761, %r2760;
	mov.u32 	%r2762, %r2855;
	@%p27 bra 	$L__BB7_294;
	setp.eq.s32 	%p201, %r2852, 0;
	mov.b32 	%r2759, 0;
	mov.u32 	%r2760, %r2759;
	mov.u32 	%r2761, %r2759;
	mov.u32 	%r2762, %r2759;
	@%p201 bra 	$L__BB7_294;
	shr.u32 	%r1823, %r2588, %r766;
	and.b32  	%r2761, %r1823, %r152;
	mov.u32 	%r2759, %r153;
	mov.u32 	%r2760, %r151;
$L__BB7_294:
	setp.gt.u32 	%p202, %r2762, 31;
	@%p202 bra 	$L__BB7_297;
	setp.eq.s32 	%p203, %r2759, 0;
	@%p203 bra 	$L__BB7_297;
	sub.s32 	%r1824, 32, %r2762;
	min.u32 	%r1825, %r2759, %r1824;
	mov.b32 	%r1826, -1;
	shl.b32 	%r1827, %r1826, %r1825;
	not.b32 	%r1828, %r1827;
	shr.u32 	%r1829, %r2587, %r2762;
	and.b32  	%r1830, %r1829, %r1828;
	shl.b32 	%r1831, %r1830, %r2760;
	or.b32  	%r2761, %r1831, %r2761;
$L__BB7_297:
	mov.b32 	%r1834, 1;
	// begin inline asm
	{
    .reg .pred p;
    and.b32 %r1832, %r2761, %r1834;    setp.ne.u32 p, %r1832, 0;
    vote.ballot.sync.b32 %r1832, p, 0xffffffff;
    @!p not.b32 %r1832, %r1832;
}

	// end inline asm
	mov.b32 	%r1837, 2;
	// begin inline asm
	{
    .reg .pred p;
    and.b32 %r1835, %r2761, %r1837;    setp.ne.u32 p, %r1835, 0;
    vote.ballot.sync.b32 %r1835, p, 0xffffffff;
    @!p not.b32 %r1835, %r1835;
}

	// end inline asm
	and.b32  	%r1857, %r1835, %r1832;
	mov.b32 	%r1840, 4;
	// begin inline asm
	{
    .reg .pred p;
    and.b32 %r1838, %r2761, %r1840;    setp.ne.u32 p, %r1838, 0;
    vote.ballot.sync.b32 %r1838, p, 0xffffffff;
    @!p not.b32 %r1838, %r1838;
}

	// end inline asm
	and.b32  	%r1858, %r1838, %r1857;
	mov.b32 	%r1843, 8;
	// begin inline asm
	{
    .reg .pred p;
    and.b32 %r1841, %r2761, %r1843;    setp.ne.u32 p, %r1841, 0;
    vote.ballot.sync.b32 %r1841, p, 0xffffffff;
    @!p not.b32 %r1841, %r1841;
}

	// end inline asm
	and.b32  	%r1859, %r1841, %r1858;
	mov.b32 	%r1846, 16;
	// begin inline asm
	{
    .reg .pred p;
    and.b32 %r1844, %r2761, %r1846;    setp.ne.u32 p, %r1844, 0;
    vote.ballot.sync.b32 %r1844, p, 0xffffffff;
    @!p not.b32 %r1844, %r1844;
}

	// end inline asm
	and.b32  	%r1860, %r1844, %r1859;
	mov.b32 	%r1849, 32;
	// begin inline asm
	{
    .reg .pred p;
    and.b32 %r1847, %r2761, %r1849;    setp.ne.u32 p, %r1847, 0;
    vote.ballot.sync.b32 %r1847, p, 0xffffffff;
    @!p not.b32 %r1847, %r1847;
}

	// end inline asm
	and.b32  	%r1861, %r1847, %r1860;
	mov.b32 	%r1852, 64;
	// begin inline asm
	{
    .reg .pred p;
    and.b32 %r1850, %r2761, %r1852;    setp.ne.u32 p, %r1850, 0;
    vote.ballot.sync.b32 %r1850, p, 0xffffffff;
    @!p not.b32 %r1850, %r1850;
}

	// end inline asm
	and.b32  	%r1862, %r1850, %r1861;
	mov.b32 	%r1855, 128;
	// begin inline asm
	{
    .reg .pred p;
    and.b32 %r1853, %r2761, %r1855;    setp.ne.u32 p, %r1853, 0;
    vote.ballot.sync.b32 %r1853, p, 0xffffffff;
    @!p not.b32 %r1853, %r1853;
}

	// end inline asm
	and.b32  	%r1863, %r1853, %r1862;
	clz.b32 	%r1864, %r1863;
	sub.s32 	%r438, 31, %r1864;
	and.b32  	%r1865, %r1231, %r1863;
	popc.b32 	%r439, %r1865;
	setp.ne.s32 	%p204, %r768, %r438;
	mov.b32 	%r2764, 0;
	@%p204 bra 	$L__BB7_299;
	shl.b32 	%r1866, %r2761, 2;
	add.s32 	%r1867, %r127, %r1866;
	atom.shared.add.u32 	%r2764, [%r1867], %r439;
$L__BB7_299:
	shfl.sync.idx.b32	%r1869|%p206, %r2764, %r438, 31, -1;
	add.s32 	%r442, %r439, %r1869;
	mov.b32 	%r2766, 0;
	mov.u32 	%r2765, %r2852;
	mov.u32 	%r2767, %r2766;
	mov.u32 	%r2768, %r2855;
	@%p27 bra 	$L__BB7_302;
	setp.eq.s32 	%p207, %r2852, 0;
	mov.b32 	%r2765, 0;
	mov.u32 	%r2766, %r2765;
	mov.u32 	%r2767, %r2765;
	mov.u32 	%r2768, %r2765;
	@%p207 bra 	$L__BB7_302;
	shr.u32 	%r1872, %r2590, %r766;
	and.b32  	%r2767, %r1872, %r152;
	mov.u32 	%r2765, %r153;
	mov.u32 	%r2766, %r151;
$L__BB7_302:
	setp.gt.u32 	%p208, %r2768, 31;
	@%p208 bra 	$L__BB7_305;
	setp.eq.s32 	%p209, %r2765, 0;
	@%p209 bra 	$L__BB7_305;
	sub.s32 	%r1873, 32, %r2768;
	min.u32 	%r1874, %r2765, %r1873;
	mov.b32 	%r1875, -1;
	shl.b32 	%r1876, %r1875, %r1874;
	not.b32 	%r1877, %r1876;
	shr.u32 	%r1878, %r2589, %r2768;
	and.b32  	%r1879, %r1878, %r1877;
	shl.b32 	%r1880, %r1879, %r2766;
	or.b32  	%r2767, %r1880, %r2767;
$L__BB7_305:
	mov.b32 	%r1883, 1;
	// begin inline asm
	{
    .reg .pred p;
    and.b32 %r1881, %r2767, %r1883;    setp.ne.u32 p, %r1881, 0;
    vote.ballot.sync.b32 %r1881, p, 0xffffffff;
    @!p not.b32 %r1881, %r1881;
}

	// end inline asm
	mov.b32 	%r1886, 2;
	// begin inline asm
	{
    .reg .pred p;
    and.b32 %r1884, %r2767, %r1886;    setp.ne.u32 p, %r1884, 0;
    vote.ballot.sync.b32 %r1884, p, 0xffffffff;
    @!p not.b32 %r1884, %r1884;
}

	// end inline asm
	and.b32  	%r1906, %r1884, %r1881;
	mov.b32 	%r1889, 4;
	// begin inline asm
	{
    .reg .pred p;
    and.b32 %r1887, %r2767, %r1889;    setp.ne.u32 p, %r1887, 0;
    vote.ballot.sync.b32 %r1887, p, 0xffffffff;
    @!p not.b32 %r1887, %r1887;
}

	// end inline asm
	and.b32  	%r1907, %r1887, %r1906;
	mov.b32 	%r1892, 8;
	// begin inline asm
	{
    .reg .pred p;
    and.b32 %r1890, %r2767, %r1892;    setp.ne.u32 p, %r1890, 0;
    vote.ballot.sync.b32 %r1890, p, 0xffffffff;
    @!p not.b32 %r1890, %r1890;
}

	// end inline asm
	and.b32  	%r1908, %r1890, %r1907;
	mov.b32 	%r1895, 16;
	// begin inline asm
	{
    .reg .pred p;
    and.b32 %r1893, %r2767, %r1895;    setp.ne.u32 p, %r1893, 0;
    vote.ballot.sync.b32 %r1893, p, 0xffffffff;
    @!p not.b32 %r1893, %r1893;
}

	// end inline asm
	and.b32  	%r1909, %r1893, %r1908;
	mov.b32 	%r1898, 32;
	// begin inline asm
	{
    .reg .pred p;
    and.b32 %r1896, %r2767, %r1898;    setp.ne.u32 p, %r1896, 0;
    vote.ballot.sync.b32 %r1896, p, 0xffffffff;
    @!p not.b32 %r1896, %r1896;
}

	// end inline asm
	and.b32  	%r1910, %r1896, %r1909;
	mov.b32 	%r1901, 64;
	// begin inline asm
	{
    .reg .pred p;
    and.b32 %r1899, %r2767, %r1901;    setp.ne.u32 p, %r1899, 0;
    vote.ballot.sync.b32 %r1899, p, 0xffffffff;
    @!p not.b32 %r1899, %r1899;
}

	// end inline asm
	and.b32  	%r1911, %r1899, %r1910;
	mov.b32 	%r1904, 128;
	// begin inline asm
	{
    .reg .pred p;
    and.b32 %r1902, %r2767, %r1904;    setp.ne.u32 p, %r1902, 0;
    vote.ballot.sync.b32 %r1902, p, 0xffffffff;
    @!p not.b32 %r1902, %r1902;
}

	// end inline asm
	and.b32  	%r1912, %r1902, %r1911;
	clz.b32 	%r1913, %r1912;
	sub.s32 	%r450, 31, %r1913;
	and.b32  	%r1914, %r1231, %r1912;
	popc.b32 	%r451, %r1914;
	setp.ne.s32 	%p210, %r768, %r450;
	mov.b32 	%r2770, 0;
	@%p210 bra 	$L__BB7_307;
	shl.b32 	%r1915, %r2767, 2;
	add.s32 	%r1916, %r127, %r1915;
	atom.shared.add.u32 	%r2770, [%r1916], %r451;
$L__BB7_307:
	shfl.sync.idx.b32	%r1918|%p212, %r2770, %r450, 31, -1;
	add.s32 	%r454, %r451, %r1918;
	mov.b32 	%r2772, 0;
	mov.u32 	%r2771, %r2852;
	mov.u32 	%r2773, %r2772;
	mov.u32 	%r2774, %r2855;
	@%p27 bra 	$L__BB7_310;
	setp.eq.s32 	%p213, %r2852, 0;
	mov.b32 	%r2771, 0;
	mov.u32 	%r2772, %r2771;
	mov.u32 	%r2773, %r2771;
	mov.u32 	%r2774, %r2771;
	@%p213 bra 	$L__BB7_310;
	shr.u32 	%r1921, %r2592, %r766;
	and.b32  	%r2773, %r1921, %r152;
	mov.u32 	%r2771, %r153;
	mov.u32 	%r2772, %r151;
$L__BB7_310:
	setp.gt.u32 	%p214, %r2774, 31;
	@%p214 bra 	$L__BB7_313;
	setp.eq.s32 	%p215, %r2771, 0;
	@%p215 bra 	$L__BB7_313;
	sub.s32 	%r1922, 32, %r2774;
	min.u32 	%r1923, %r2771, %r1922;
	mov.b32 	%r1924, -1;
	shl.b32 	%r1925, %r1924, %r1923;
	not.b32 	%r1926, %r1925;
	shr.u32 	%r1927, %r2591, %r2774;
	and.b32  	%r1928, %r1927, %r1926;
	shl.b32 	%r1929, %r1928, %r2772;
	or.b32  	%r2773, %r1929, %r2773;
$L__BB7_313:
	mov.b32 	%r1932, 1;
	// begin inline asm
	{
    .reg .pred p;
    and.b32 %r1930, %r2773, %r1932;    setp.ne.u32 p, %r1930, 0;
    vote.ballot.sync.b32 %r1930, p, 0xffffffff;
    @!p not.b32 %r1930, %r1930;
}

	// end inline asm
	mov.b32 	%r1935, 2;
	// begin inline asm
	{
    .reg .pred p;
    and.b32 %r1933, %r2773, %r1935;    setp.ne.u32 p, %r1933, 0;
    vote.ballot.sync.b32 %r1933, p, 0xffffffff;
    @!p not.b32 %r1933, %r1933;
}

	// end inline asm
	and.b32  	%r1955, %r1933, %r1930;
	mov.b32 	%r1938, 4;
	// begin inline asm
	{
    .reg .pred p;
    and.b32 %r1936, %r2773, %r1938;    setp.ne.u32 p, %r1936, 0;
    vote.ballot.sync.b32 %r1936, p, 0xffffffff;
    @!p not.b32 %r1936, %r1936;
}

	// end inline asm
	and.b32  	%r1956, %r1936, %r1955;
	mov.b32 	%r1941, 8;
	// begin inline asm
	{
    .reg .pred p;
    and.b32 %r1939, %r2773, %r1941;    setp.ne.u32 p, %r1939, 0;
    vote.ballot.sync.b32 %r1939, p, 0xffffffff;
    @!p not.b32 %r1939, %r1939;
}

	// end inline asm
	and.b32  	%r1957, %r1939, %r1956;
	mov.b32 	%r1944, 16;
	// begin inline asm
	{
    .reg .pred p;
    and.b32 %r1942, %r2773, %r1944;    setp.ne.u32 p, %r1942, 0;
    vote.ballot.sync.b32 %r1942, p, 0xffffffff;
    @!p not.b32 %r1942, %r1942;
}

	// end inline asm
	and.b32  	%r1958, %r1942, %r1957;
	mov.b32 	%r1947, 32;
	// begin inline asm
	{
    .reg .pred p;
    and.b32 %r1945, %r2773, %r1947;    setp.ne.u32 p, %r1945, 0;
    vote.ballot.sync.b32 %r1945, p, 0xffffffff;
    @!p not.b32 %r1945, %r1945;
}

	// end inline asm
	and.b32  	%r1959, %r1945, %r1958;
	mov.b32 	%r1950, 64;
	// begin inline asm
	{
    .reg .pred p;
    and.b32 %r1948, %r2773, %r1950;    setp.ne.u32 p, %r1948, 0;
    vote.ballot.sync.b32 %r1948, p, 0xffffffff;
    @!p not.b32 %r1948, %r1948;
}

	// end inline asm
	and.b32  	%r1960, %r1948, %r1959;
	mov.b32 	%r1953, 128;
	// begin inline asm
	{
    .reg .pred p;
    and.b32 %r1951, %r2773, %r1953;    setp.ne.u32 p, %r1951, 0;
    vote.ballot.sync.b32 %r1951, p, 0xffffffff;
    @!p not.b32 %r1951, %r1951;
}

	// end inline asm
	and.b32  	%r1961, %r1951, %r1960;
	clz.b32 	%r1962, %r1961;
	sub.s32 	%r462, 31, %r1962;
	and.b32  	%r1963, %r1231, %r1961;
	popc.b32 	%r463, %r1963;
	setp.ne.s32 	%p216, %r768, %r462;
	mov.b32 	%r2776, 0;
	@%p216 bra 	$L__BB7_315;
	shl.b32 	%r1964, %r2773, 2;
	add.s32 	%r1965, %r127, %r1964;
	atom.shared.add.u32 	%r2776, [%r1965], %r463;
$L__BB7_315:
	shfl.sync.idx.b32	%r1966|%p218, %r2776, %r462, 31, -1;
	add.s32 	%r1967, %r463, %r1966;
	bar.sync 	0;
	shl.b32 	%r1968, %r298, 3;
	mov.u32 	%r1969, _ZZN3cub18CUB_300001_SM_10006detail10radix_sort29DeviceRadixSortOnesweepKernelINS1_5radix10policy_hubI6edge_tNS0_8NullTypeEjE10Policy1000ELNS0_9SortOrderE0ES6_S7_jii17edge_decomposer_tEEvPT5_SD_PT3_PKSE_PT1_PKSI_PT2_PKSM_T4_iiT6_E1s;
	add.s32 	%r1970, %r1969, %r1968;
	st.shared.v2.u32 	[%r1970+-8], {%r2577, %r2576};
	shl.b32 	%r1971, %r310, 3;
	add.s32 	%r1972, %r1969, %r1971;
	st.shared.v2.u32 	[%r1972+-8], {%r2575, %r2574};
	shl.b32 	%r1973, %r322, 3;
	add.s32 	%r1974, %r1969, %r1973;
	st.shared.v2.u32 	[%r1974+-8], {%r2573, %r2572};
	shl.b32 	%r1975, %r334, 3;
	add.s32 	%r1976, %r1969, %r1975;
	st.shared.v2.u32 	[%r1976+-8], {%r2571, %r2570};
	shl.b32 	%r1977, %r346, 3;
	add.s32 	%r1978, %r1969, %r1977;
	st.shared.v2.u32 	[%r1978+-8], {%r2569, %r2568};
	shl.b32 	%r1979, %r358, 3;
	add.s32 	%r1980, %r1969, %r1979;
	st.shared.v2.u32 	[%r1980+-8], {%r2567, %r2566};
	shl.b32 	%r1981, %r370, 3;
	add.s32 	%r1982, %r1969, %r1981;
	st.shared.v2.u32 	[%r1982+-8], {%r2565, %r2564};
	shl.b32 	%r1983, %r382, 3;
	add.s32 	%r1984, %r1969, %r1983;
	st.shared.v2.u32 	[%r1984+-8], {%r2563, %r2578};
	shl.b32 	%r1985, %r394, 3;
	add.s32 	%r1986, %r1969, %r1985;
	st.shared.v2.u32 	[%r1986+-8], {%r2579, %r2580};
	shl.b32 	%r1987, %r406, 3;
	add.s32 	%r1988, %r1969, %r1987;
	st.shared.v2.u32 	[%r1988+-8], {%r2581, %r2582};
	shl.b32 	%r1989, %r418, 3;
	add.s32 	%r1990, %r1969, %r1989;
	st.shared.v2.u32 	[%r1990+-8], {%r2583, %r2584};
	shl.b32 	%r1991, %r430, 3;
	add.s32 	%r1992, %r1969, %r1991;
	st.shared.v2.u32 	[%r1992+-8], {%r2585, %r2586};
	shl.b32 	%r1993, %r442, 3;
	add.s32 	%r1994, %r1969, %r1993;
	st.shared.v2.u32 	[%r1994+-8], {%r2587, %r2588};
	shl.b32 	%r1995, %r454, 3;
	add.s32 	%r1996, %r1969, %r1995;
	st.shared.v2.u32 	[%r1996+-8], {%r2589, %r2590};
	shl.b32 	%r1997, %r1967, 3;
	add.s32 	%r1998, %r1969, %r1997;
	st.shared.v2.u32 	[%r1998+-8], {%r2591, %r2592};
	@%p87 bra 	$L__BB7_323;
	ld.param.u64 	%rd108, [_ZN3cub18CUB_300001_SM_10006detail10radix_sort29DeviceRadixSortOnesweepKernelINS1_5radix10policy_hubI6edge_tNS0_8NullTypeEjE10Policy1000ELNS0_9SortOrderE0ES6_S7_jii17edge_decomposer_tEEvPT5_SD_PT3_PKSE_PT1_PKSI_PT2_PKSM_T4_iiT6__param_3];
	cvta.to.global.u64 	%rd40, %rd108;
	mul.wide.u32 	%rd41, %r1, 4;
	add.s64 	%rd42, %rd40, %rd41;
	ld.global.u32 	%r1999, [%rd42];
	sub.s32 	%r2780, %r1999, %r285;
	st.shared.u32 	[%r260+46080], %r2780;
	setp.lt.s32 	%p219, %r4, 1;
	mov.u32 	%r2781, %r2676;
	@%p219 bra 	$L__BB7_322;
	mov.b32 	%r2778, -1;
	mov.u32 	%r2777, %r4;
	mov.u32 	%r2781, %r2676;
$L__BB7_318:
	add.s32 	%r470, %r2777, -1;
	shl.b32 	%r2001, %r470, 8;
	add.s32 	%r2002, %r2001, %r1;
	mul.wide.s32 	%rd43, %r2002, 4;
	add.s64 	%rd11, %rd2, %rd43;
$L__BB7_319:
	membar.cta;
	ld.volatile.global.u32 	%r471, [%rd11];
	setp.eq.s32 	%p220, %r471, 0;
	@%p220 bra 	$L__BB7_319;
	and.b32  	%r2003, %r471, 1073741823;
	add.s32 	%r2781, %r2003, %r2781;
	setp.gt.s32 	%p221, %r471, -1;
	vote.sync.ballot.b32 	%r2778, %p221, %r2778;
	setp.gt.u32 	%p223, %r2777, 1;
	and.pred  	%p224, %p221, %p223;
	mov.u32 	%r2777, %r470;
	@%p224 bra 	$L__BB7_318;
	ld.shared.u32 	%r2780, [%r260+46080];
$L__BB7_322:
	or.b32  	%r2004, %r2781, -2147483648;
	st.volatile.global.u32 	[%rd5], %r2004;
	sub.s32 	%r2005, %r2781, %r2676;
	add.s32 	%r2006, %r2005, %r2780;
	st.shared.u32 	[%r260+46080], %r2006;
$L__BB7_323:
	ld.param.u64 	%rd106, [_ZN3cub18CUB_300001_SM_10006detail10radix_sort29DeviceRadixSortOnesweepKernelINS1_5radix10policy_hubI6edge_tNS0_8NullTypeEjE10Policy1000ELNS0_9SortOrderE0ES6_S7_jii17edge_decomposer_tEEvPT5_SD_PT3_PKSE_PT1_PKSI_PT2_PKSM_T4_iiT6__param_2];
	setp.gt.u32 	%p225, %r1, 255;
	setp.lt.s32 	%p226, %r6, %r765;
	setp.eq.s64 	%p227, %rd106, 0;
	or.pred  	%p228, %p227, %p226;
	or.pred  	%p229, %p225, %p228;
	@%p229 bra 	$L__BB7_325;
	ld.shared.u32 	%r2007, [%r260+46080];
	add.s32 	%r2008, %r285, %r2676;
	add.s32 	%r2009, %r2008, %r2007;
	st.global.u32 	[%rd6], %r2009;
$L__BB7_325:
	setp.gt.s32 	%p230, %r6, %r765;
	bar.sync 	0;
	@%p230 bra 	$L__BB7_417;
	setp.gt.u32 	%p231, %r766, 31;
	shl.b32 	%r2011, %r1, 2;
	add.s32 	%r477, %r260, %r2011;
	ld.shared.v2.u32 	{%r478, %r479}, [%r477];
	mov.b32 	%r2783, 0;
	mov.u32 	%r2782, %r2852;
	mov.u32 	%r2784, %r2783;
	mov.u32 	%r2785, %r2855;
	@%p231 bra 	$L__BB7_329;
	setp.eq.s32 	%p232, %r2852, 0;
	mov.b32 	%r2782, 0;
	mov.u32 	%r2783, %r2782;
	mov.u32 	%r2784, %r2782;
	mov.u32 	%r2785, %r2782;
	@%p232 bra 	$L__BB7_329;
	shr.u32 	%r2014, %r479, %r766;
	and.b32  	%r2784, %r2014, %r152;
	mov.u32 	%r2782, %r153;
	mov.u32 	%r2783, %r151;
$L__BB7_329:
	setp.gt.u32 	%p233, %r2785, 31;
	@%p233 bra 	$L__BB7_332;
	setp.eq.s32 	%p234, %r2782, 0;
	@%p234 bra 	$L__BB7_332;
	sub.s32 	%r2015, 32, %r2785;
	min.u32 	%r2016, %r2782, %r2015;
	mov.b32 	%r2017, -1;
	shl.b32 	%r2018, %r2017, %r2016;
	not.b32 	%r2019, %r2018;
	shr.u32 	%r2020, %r478, %r2785;
	and.b32  	%r2021, %r2020, %r2019;
	shl.b32 	%r2022, %r2021, %r2783;
	or.b32  	%r2784, %r2022, %r2784;
$L__BB7_332:
	setp.gt.u32 	%p235, %r766, 31;
	shl.b32 	%r2024, %r2784, 2;
	add.s32 	%r2026, %r1969, %r2024;
	ld.shared.u32 	%r2027, [%r2026+46080];
	add.s32 	%r2028, %r2027, %r1;
	mul.wide.u32 	%rd44, %r2028, 8;
	add.s64 	%rd45, %rd1, %rd44;
	st.global.u32 	[%rd45], %r478;
	st.global.u32 	[%rd45+4], %r479;
	bar.warp.sync 	-1;
	ld.shared.v2.u32 	{%r487, %r488}, [%r477+3072];
	mov.b32 	%r2788, 0;
	mov.u32 	%r2787, %r2852;
	mov.u32 	%r2789, %r2788;
	mov.u32 	%r2790, %r2855;
	@%p235 bra 	$L__BB7_335;
	setp.eq.s32 	%p236, %r2852, 0;
	mov.b32 	%r2787, 0;
	mov.u32 	%r2788, %r2787;
	mov.u32 	%r2789, %r2787;
	mov.u32 	%r2790, %r2787;
	@%p236 bra 	$L__BB7_335;
	shr.u32 	%r2031, %r488, %r766;
	and.b32  	%r2789, %r2031, %r152;
	mov.u32 	%r2787, %r153;
	mov.u32 	%r2788, %r151;
$L__BB7_335:
	setp.gt.u32 	%p237, %r2790, 31;
	@%p237 bra 	$L__BB7_338;
	setp.eq.s32 	%p238, %r2787, 0;
	@%p238 bra 	$L__BB7_338;
	sub.s32 	%r2032, 32, %r2790;
	min.u32 	%r2033, %r2787, %r2032;
	mov.b32 	%r2034, -1;
	shl.b32 	%r2035, %r2034, %r2033;
	not.b32 	%r2036, %r2035;
	shr.u32 	%r2037, %r487, %r2790;
	and.b32  	%r2038, %r2037, %r2036;
	shl.b32 	%r2039, %r2038, %r2788;
	or.b32  	%r2789, %r2039, %r2789;
$L__BB7_338:
	setp.gt.u32 	%p239, %r766, 31;
	shl.b32 	%r2041, %r2789, 2;
	add.s32 	%r2043, %r1969, %r2041;
	ld.shared.u32 	%r2044, [%r2043+46080];
	add.s32 	%r2045, %r1, %r2044;
	add.s32 	%r2046, %r2045, 384;
	mul.wide.u32 	%rd46, %r2046, 8;
	add.s64 	%rd47, %rd1, %rd46;
	st.global.u32 	[%rd47], %r487;
	st.global.u32 	[%rd47+4], %r488;
	bar.warp.sync 	-1;
	ld.shared.v2.u32 	{%r496, %r497}, [%r477+6144];
	mov.b32 	%r2793, 0;
	mov.u32 	%r2792, %r2852;
	mov.u32 	%r2794, %r2793;
	mov.u32 	%r2795, %r2855;
	@%p239 bra 	$L__BB7_341;
	setp.eq.s32 	%p240, %r2852, 0;
	mov.b32 	%r2792, 0;
	mov.u32 	%r2793, %r2792;
	mov.u32 	%r2794, %r2792;
	mov.u32 	%r2795, %r2792;
	@%p240 bra 	$L__BB7_341;
	shr.u32 	%r2049, %r497, %r766;
	and.b32  	%r2794, %r2049, %r152;
	mov.u32 	%r2792, %r153;
	mov.u32 	%r2793, %r151;
$L__BB7_341:
	setp.gt.u32 	%p241, %r2795, 31;
	@%p241 bra 	$L__BB7_344;
	setp.eq.s32 	%p242, %r2792, 0;
	@%p242 bra 	$L__BB7_344;
	sub.s32 	%r2050, 32, %r2795;
	min.u32 	%r2051, %r2792, %r2050;
	mov.b32 	%r2052, -1;
	shl.b32 	%r2053, %r2052, %r2051;
	not.b32 	%r2054, %r2053;
	shr.u32 	%r2055, %r496, %r2795;
	and.b32  	%r2056, %r2055, %r2054;
	shl.b32 	%r2057, %r2056, %r2793;
	or.b32  	%r2794, %r2057, %r2794;
$L__BB7_344:
	setp.gt.u32 	%p243, %r766, 31;
	shl.b32 	%r2059, %r2794, 2;
	add.s32 	%r2061, %r1969, %r2059;
	ld.shared.u32 	%r2062, [%r2061+46080];
	add.s32 	%r2063, %r1, %r2062;
	add.s32 	%r2064, %r2063, 768;
	mul.wide.u32 	%rd48, %r2064, 8;
	add.s64 	%rd49, %rd1, %rd48;
	st.global.u32 	[%rd49], %r496;
	st.global.u32 	[%rd49+4], %r497;
	bar.warp.sync 	-1;
	ld.shared.v2.u32 	{%r505, %r506}, [%r477+9216];
	mov.b32 	%r2798, 0;
	mov.u32 	%r2797, %r2852;
	mov.u32 	%r2799, %r2798;
	mov.u32 	%r2800, %r2855;
	@%p243 bra 	$L__BB7_347;
	setp.eq.s32 	%p244, %r2852, 0;
	mov.b32 	%r2797, 0;
	mov.u32 	%r2798, %r2797;
	mov.u32 	%r2799, %r2797;
	mov.u32 	%r2800, %r2797;
	@%p244 bra 	$L__BB7_347;
	shr.u32 	%r2067, %r506, %r766;
	and.b32  	%r2799, %r2067, %r152;
	mov.u32 	%r2797, %r153;
	mov.u32 	%r2798, %r151;
$L__BB7_347:
	setp.gt.u32 	%p245, %r2800, 31;
	@%p245 bra 	$L__BB7_350;
	setp.eq.s32 	%p246, %r2797, 0;
	@%p246 bra 	$L__BB7_350;
	sub.s32 	%r2068, 32, %r2800;
	min.u32 	%r2069, %r2797, %r2068;
	mov.b32 	%r2070, -1;
	shl.b32 	%r2071, %r2070, %r2069;
	not.b32 	%r2072, %r2071;
	shr.u32 	%r2073, %r505, %r2800;
	and.b32  	%r2074, %r2073, %r2072;
	shl.b32 	%r2075, %r2074, %r2798;
	or.b32  	%r2799, %r2075, %r2799;
$L__BB7_350:
	setp.gt.u32 	%p247, %r766, 31;
	shl.b32 	%r2077, %r2799, 2;
	add.s32 	%r2079, %r1969, %r2077;
	ld.shared.u32 	%r2080, [%r2079+46080];
	add.s32 	%r2081, %r1, %r2080;
	add.s32 	%r2082, %r2081, 1152;
	mul.wide.u32 	%rd50, %r2082, 8;
	add.s64 	%rd51, %rd1, %rd50;
	st.global.u32 	[%rd51], %r505;
	st.global.u32 	[%rd51+4], %r506;
	bar.warp.sync 	-1;
	ld.shared.v2.u32 	{%r514, %r515}, [%r477+12288];
	mov.b32 	%r2803, 0;
	mov.u32 	%r2802, %r2852;
	mov.u32 	%r2804, %r2803;
	mov.u32 	%r2805, %r2855;
	@%p247 bra 	$L__BB7_353;
	setp.eq.s32 	%p248, %r2852, 0;
	mov.b32 	%r2802, 0;
	mov.u32 	%r2803, %r2802;
	mov.u32 	%r2804, %r2802;
	mov.u32 	%r2805, %r2802;
	@%p248 bra 	$L__BB7_353;
	shr.u32 	%r2085, %r515, %r766;
	and.b32  	%r2804, %r2085, %r152;
	mov.u32 	%r2802, %r153;
	mov.u32 	%r2803, %r151;
$L__BB7_353:
	setp.gt.u32 	%p249, %r2805, 31;
	@%p249 bra 	$L__BB7_356;
	setp.eq.s32 	%p250, %r2802, 0;
	@%p250 bra 	$L__BB7_356;
	sub.s32 	%r2086, 32, %r2805;
	min.u32 	%r2087, %r2802, %r2086;
	mov.b32 	%r2088, -1;
	shl.b32 	%r2089, %r2088, %r2087;
	not.b32 	%r2090, %r2089;
	shr.u32 	%r2091, %r514, %r2805;
	and.b32  	%r2092, %r2091, %r2090;
	shl.b32 	%r2093, %r2092, %r2803;
	or.b32  	%r2804, %r2093, %r2804;
$L__BB7_356:
	setp.gt.u32 	%p251, %r766, 31;
	shl.b32 	%r2095, %r2804, 2;
	add.s32 	%r2097, %r1969, %r2095;
	ld.shared.u32 	%r2098, [%r2097+46080];
	add.s32 	%r2099, %r1, %r2098;
	add.s32 	%r2100, %r2099, 1536;
	mul.wide.u32 	%rd52, %r2100, 8;
	add.s64 	%rd53, %rd1, %rd52;
	st.global.u32 	[%rd53], %r514;
	st.global.u32 	[%rd53+4], %r515;
	bar.warp.sync 	-1;
	ld.shared.v2.u32 	{%r523, %r524}, [%r477+15360];
	mov.b32 	%r2808, 0;
	mov.u32 	%r2807, %r2852;
	mov.u32 	%r2809, %r2808;
	mov.u32 	%r2810, %r2855;
	@%p251 bra 	$L__BB7_359;
	setp.eq.s32 	%p252, %r2852, 0;
	mov.b32 	%r2807, 0;
	mov.u32 	%r2808, %r2807;
	mov.u32 	%r2809, %r2807;
	mov.u32 	%r2810, %r2807;
	@%p252 bra 	$L__BB7_359;
	shr.u32 	%r2103, %r524, %r766;
	and.b32  	%r2809, %r2103, %r152;
	mov.u32 	%r2807, %r153;
	mov.u32 	%r2808, %r151;
$L__BB7_359:
	setp.gt.u32 	%p253, %r2810, 31;
	@%p253 bra 	$L__BB7_362;
	setp.eq.s32 	%p254, %r2807, 0;
	@%p254 bra 	$L__BB7_362;
	sub.s32 	%r2104, 32, %r2810;
	min.u32 	%r2105, %r2807, %r2104;
	mov.b32 	%r2106, -1;
	shl.b32 	%r2107, %r2106, %r2105;
	not.b32 	%r2108, %r2107;
	shr.u32 	%r2109, %r523, %r2810;
	and.b32  	%r2110, %r2109, %r2108;
	shl.b32 	%r2111, %r2110, %r2808;
	or.b32  	%r2809, %r2111, %r2809;
$L__BB7_362:
	setp.gt.u32 	%p255, %r766, 31;
	shl.b32 	%r2113, %r2809, 2;
	add.s32 	%r2115, %r1969, %r2113;
	ld.shared.u32 	%r2116, [%r2115+46080];
	add.s32 	%r2117, %r1, %r2116;
	add.s32 	%r2118, %r2117, 1920;
	mul.wide.u32 	%rd54, %r2118, 8;
	add.s64 	%rd55, %rd1, %rd54;
	st.global.u32 	[%rd55], %r523;
	st.global.u32 	[%rd55+4], %r524;
	bar.warp.sync 	-1;
	ld.shared.v2.u32 	{%r532, %r533}, [%r477+18432];
	mov.b32 	%r2813, 0;
	mov.u32 	%r2812, %r2852;
	mov.u32 	%r2814, %r2813;
	mov.u32 	%r2815, %r2855;
	@%p255 bra 	$L__BB7_365;
	setp.eq.s32 	%p256, %r2852, 0;
	mov.b32 	%r2812, 0;
	mov.u32 	%r2813, %r2812;
	mov.u32 	%r2814, %r2812;
	mov.u32 	%r2815, %r2812;
	@%p256 bra 	$L__BB7_365;
	shr.u32 	%r2121, %r533, %r766;
	and.b32  	%r2814, %r2121, %r152;
	mov.u32 	%r2812, %r153;
	mov.u32 	%r2813, %r151;
$L__BB7_365:
	setp.gt.u32 	%p257, %r2815, 31;
	@%p257 bra 	$L__BB7_368;
	setp.eq.s32 	%p258, %r2812, 0;
	@%p258 bra 	$L__BB7_368;
	sub.s32 	%r2122, 32, %r2815;
	min.u32 	%r2123, %r2812, %r2122;
	mov.b32 	%r2124, -1;
	shl.b32 	%r2125, %r2124, %r2123;
	not.b32 	%r2126, %r2125;
	shr.u32 	%r2127, %r532, %r2815;
	and.b32  	%r2128, %r2127, %r2126;
	shl.b32 	%r2129, %r2128, %r2813;
	or.b32  	%r2814, %r2129, %r2814;
$L__BB7_368:
	setp.gt.u32 	%p259, %r766, 31;
	shl.b32 	%r2131, %r2814, 2;
	add.s32 	%r2133, %r1969, %r2131;
	ld.shared.u32 	%r2134, [%r2133+46080];
	add.s32 	%r2135, %r1, %r2134;
	add.s32 	%r2136, %r2135, 2304;
	mul.wide.u32 	%rd56, %r2136, 8;
	add.s64 	%rd57, %rd1, %rd56;
	st.global.u32 	[%rd57], %r532;
	st.global.u32 	[%rd57+4], %r533;
	bar.warp.sync 	-1;
	ld.shared.v2.u32 	{%r541, %r542}, [%r477+21504];
	mov.b32 	%r2818, 0;
	mov.u32 	%r2817, %r2852;
	mov.u32 	%r2819, %r2818;
	mov.u32 	%r2820, %r2855;
	@%p259 bra 	$L__BB7_371;
	setp.eq.s32 	%p260, %r2852, 0;
	mov.b32 	%r2817, 0;
	mov.u32 	%r2818, %r2817;
	mov.u32 	%r2819, %r2817;
	mov.u32 	%r2820, %r2817;
	@%p260 bra 	$L__BB7_371;
	shr.u32 	%r2139, %r542, %r766;
	and.b32  	%r2819, %r2139, %r152;
	mov.u32 	%r2817, %r153;
	mov.u32 	%r2818, %r151;
$L__BB7_371:
	setp.gt.u32 	%p261, %r2820, 31;
	@%p261 bra 	$L__BB7_374;
	setp.eq.s32 	%p262, %r2817, 0;
	@%p262 bra 	$L__BB7_374;
	sub.s32 	%r2140, 32, %r2820;
	min.u32 	%r2141, %r2817, %r2140;
	mov.b32 	%r2142, -1;
	shl.b32 	%r2143, %r2142, %r2141;
	not.b32 	%r2144, %r2143;
	shr.u32 	%r2145, %r541, %r2820;
	and.b32  	%r2146, %r2145, %r2144;
	shl.b32 	%r2147, %r2146, %r2818;
	or.b32  	%r2819, %r2147, %r2819;
$L__BB7_374:
	setp.gt.u32 	%p263, %r766, 31;
	shl.b32 	%r2149, %r2819, 2;
	add.s32 	%r2151, %r1969, %r2149;
	ld.shared.u32 	%r2152, [%r2151+46080];
	add.s32 	%r2153, %r1, %r2152;
	add.s32 	%r2154, %r2153, 2688;
	mul.wide.u32 	%rd58, %r2154, 8;
	add.s64 	%rd59, %rd1, %rd58;
	st.global.u32 	[%rd59], %r541;
	st.global.u32 	[%rd59+4], %r542;
	bar.warp.sync 	-1;
	ld.shared.v2.u32 	{%r550, %r551}, [%r477+24576];
	mov.b32 	%r2823, 0;
	mov.u32 	%r2822, %r2852;
	mov.u32 	%r2824, %r2823;
	mov.u32 	%r2825, %r2855;
	@%p263 bra 	$L__BB7_377;
	setp.eq.s32 	%p264, %r2852, 0;
	mov.b32 	%r2822, 0;
	mov.u32 	%r2823, %r2822;
	mov.u32 	%r2824, %r2822;
	mov.u32 	%r2825, %r2822;
	@%p264 bra 	$L__BB7_377;
	shr.u32 	%r2157, %r551, %r766;
	and.b32  	%r2824, %r2157, %r152;
	mov.u32 	%r2822, %r153;
	mov.u32 	%r2823, %r151;
$L__BB7_377:
	setp.gt.u32 	%p265, %r2825, 31;
	@%p265 bra 	$L__BB7_380;
	setp.eq.s32 	%p266, %r2822, 0;
	@%p266 bra 	$L__BB7_380;
	sub.s32 	%r2158, 32, %r2825;
	min.u32 	%r2159, %r2822, %r2158;
	mov.b32 	%r2160, -1;
	shl.b32 	%r2161, %r2160, %r2159;
	not.b32 	%r2162, %r2161;
	shr.u32 	%r2163, %r550, %r2825;
	and.b32  	%r2164, %r2163, %r2162;
	shl.b32 	%r2165, %r2164, %r2823;
	or.b32  	%r2824, %r2165, %r2824;
$L__BB7_380:
	setp.gt.u32 	%p267, %r766, 31;
	shl.b32 	%r2167, %r2824, 2;
	add.s32 	%r2169, %r1969, %r2167;
	ld.shared.u32 	%r2170, [%r2169+46080];
	add.s32 	%r2171, %r1, %r2170;
	add.s32 	%r2172, %r2171, 3072;
	mul.wide.u32 	%rd60, %r2172, 8;
	add.s64 	%rd61, %rd1, %rd60;
	st.global.u32 	[%rd61], %r550;
	st.global.u32 	[%rd61+4], %r551;
	bar.warp.sync 	-1;
	ld.shared.v2.u32 	{%r559, %r560}, [%r477+27648];
	mov.b32 	%r2828, 0;
	mov.u32 	%r2827, %r2852;
	mov.u32 	%r2829, %r2828;
	mov.u32 	%r2830, %r2855;
	@%p267 bra 	$L__BB7_383;
	setp.eq.s32 	%p268, %r2852, 0;
	mov.b32 	%r2827, 0;
	mov.u32 	%r2828, %r2827;
	mov.u32 	%r2829, %r2827;
	mov.u32 	%r2830, %r2827;
	@%p268 bra 	$L__BB7_383;
	shr.u32 	%r2175, %r560, %r766;
	and.b32  	%r2829, %r2175, %r152;
	mov.u32 	%r2827, %r153;
	mov.u32 	%r2828, %r151;
$L__BB7_383:
	setp.gt.u32 	%p269, %r2830, 31;
	@%p269 bra 	$L__BB7_386;
	setp.eq.s32 	%p270, %r2827, 0;
	@%p270 bra 	$L__BB7_386;
	sub.s32 	%r2176, 32, %r2830;
	min.u32 	%r2177, %r2827, %r2176;
	mov.b32 	%r2178, -1;
	shl.b32 	%r2179, %r2178, %r2177;
	not.b32 	%r2180, %r2179;
	shr.u32 	%r2181, %r559, %r2830;
	and.b32  	%r2182, %r2181, %r2180;
	shl.b32 	%r2183, %r2182, %r2828;
	or.b32  	%r2829, %r2183, %r2829;
$L__BB7_386:
	setp.gt.u32 	%p271, %r766, 31;
	shl.b32 	%r2185, %r2829, 2;
	add.s32 	%r2187, %r1969, %r2185;
	ld.shared.u32 	%r2188, [%r2187+46080];
	add.s32 	%r2189, %r1, %r2188;
	add.s32 	%r2190, %r2189, 3456;
	mul.wide.u32 	%rd62, %r2190, 8;
	add.s64 	%rd63, %rd1, %rd62;
	st.global.u32 	[%rd63], %r559;
	st.global.u32 	[%rd63+4], %r560;
	bar.warp.sync 	-1;
	ld.shared.v2.u32 	{%r568, %r569}, [%r477+30720];
	mov.b32 	%r2833, 0;
	mov.u32 	%r2832, %r2852;
	mov.u32 	%r2834, %r2833;
	mov.u32 	%r2835, %r2855;
	@%p271 bra 	$L__BB7_389;
	setp.eq.s32 	%p272, %r2852, 0;
	mov.b32 	%r2832, 0;
	mov.u32 	%r2833, %r2832;
	mov.u32 	%r2834, %r2832;
	mov.u32 	%r2835, %r2832;
	@%p272 bra 	$L__BB7_389;
	shr.u32 	%r2193, %r569, %r766;
	and.b32  	%r2834, %r2193, %r152;
	mov.u32 	%r2832, %r153;
	mov.u32 	%r2833, %r151;
$L__BB7_389:
	setp.gt.u32 	%p273, %r2835, 31;
	@%p273 bra 	$L__BB7_392;
	setp.eq.s32 	%p274, %r2832, 0;
	@%p274 bra 	$L__BB7_392;
	sub.s32 	%r2194, 32, %r2835;
	min.u32 	%r2195, %r2832, %r2194;
	mov.b32 	%r2196, -1;
	shl.b32 	%r2197, %r2196, %r2195;
	not.b32 	%r2198, %r2197;
	shr.u32 	%r2199, %r568, %r2835;
	and.b32  	%r2200, %r2199, %r2198;
	shl.b32 	%r2201, %r2200, %r2833;
	or.b32  	%r2834, %r2201, %r2834;
$L__BB7_392:
	setp.gt.u32 	%p275, %r766, 31;
	shl.b32 	%r2203, %r2834, 2;
	add.s32 	%r2205, %r1969, %r2203;
	ld.shared.u32 	%r2206, [%r2205+46080];
	add.s32 	%r2207, %r1, %r2206;
	add.s32 	%r2208, %r2207, 3840;
	mul.wide.u32 	%rd64, %r2208, 8;
	add.s64 	%rd65, %rd1, %rd64;
	st.global.u32 	[%rd65], %r568;
	st.global.u32 	[%rd65+4], %r569;
	bar.warp.sync 	-1;
	ld.shared.v2.u32 	{%r577, %r578}, [%r477+33792];
	mov.b32 	%r2838, 0;
	mov.u32 	%r2837, %r2852;
	mov.u32 	%r2839, %r2838;
	mov.u32 	%r2840, %r2855;
	@%p275 bra 	$L__BB7_395;
	setp.eq.s32 	%p276, %r2852, 0;
	mov.b32 	%r2837, 0;
	mov.u32 	%r2838, %r2837;
	mov.u32 	%r2839, %r2837;
	mov.u32 	%r2840, %r2837;
	@%p276 bra 	$L__BB7_395;
	shr.u32 	%r2211, %r578, %r766;
	and.b32  	%r2839, %r2211, %r152;
	mov.u32 	%r2837, %r153;
	mov.u32 	%r2838, %r151;
$L__BB7_395:
	setp.gt.u32 	%p277, %r2840, 31;
	@%p277 bra 	$L__BB7_398;
	setp.eq.s32 	%p278, %r2837, 0;
	@%p278 bra 	$L__BB7_398;
	sub.s32 	%r2212, 32, %r2840;
	min.u32 	%r2213, %r2837, %r2212;
	mov.b32 	%r2214, -1;
	shl.b32 	%r2215, %r2214, %r2213;
	not.b32 	%r2216, %r2215;
	shr.u32 	%r2217, %r577, %r2840;
	and.b32  	%r2218, %r2217, %r2216;
	shl.b32 	%r2219, %r2218, %r2838;
	or.b32  	%r2839, %r2219, %r2839;
$L__BB7_398:
	setp.gt.u32 	%p279, %r766, 31;
	shl.b32 	%r2221, %r2839, 2;
	add.s32 	%r2223, %r1969, %r2221;
	ld.shared.u32 	%r2224, [%r2223+46080];
	add.s32 	%r2225, %r1, %r2224;
	add.s32 	%r2226, %r2225, 4224;
	mul.wide.u32 	%rd66, %r2226, 8;
	add.s64 	%rd67, %rd1, %rd66;
	st.global.u32 	[%rd67], %r577;
	st.global.u32 	[%rd67+4], %r578;
	bar.warp.sync 	-1;
	ld.shared.v2.u32 	{%r586, %r587}, [%r477+36864];
	mov.b32 	%r2843, 0;
	mov.u32 	%r2842, %r2852;
	mov.u32 	%r2844, %r2843;
	mov.u32 	%r2845, %r2855;
	@%p279 bra 	$L__BB7_401;
	setp.eq.s32 	%p280, %r2852, 0;
	mov.b32 	%r2842, 0;
	mov.u32 	%r2843, %r2842;
	mov.u32 	%r2844, %r2842;
	mov.u32 	%r2845, %r2842;
	@%p280 bra 	$L__BB7_401;
	shr.u32 	%r2229, %r587, %r766;
	and.b32  	%r2844, %r2229, %r152;
	mov.u32 	%r2842, %r153;
	mov.u32 	%r2843, %r151;
$L__BB7_401:
	setp.gt.u32 	%p281, %r2845, 31;
	@%p281 bra 	$L__BB7_404;
	setp.eq.s32 	%p282, %r2842, 0;
	@%p282 bra 	$L__BB7_404;
	sub.s32 	%r2230, 32, %r2845;
	min.u32 	%r2231, %r2842, %r2230;
	mov.b32 	%r2232, -1;
	shl.b32 	%r2233, %r2232, %r2231;
	not.b32 	%r2234, %r2233;
	shr.u32 	%r2235, %r586, %r2845;
	and.b32  	%r2236, %r2235, %r2234;
	shl.b32 	%r2237, %r2236, %r2843;
	or.b32  	%r2844, %r2237, %r2844;
$L__BB7_404:
	setp.gt.u32 	%p283, %r766, 31;
	shl.b32 	%r2239, %r2844, 2;
	add.s32 	%r2241, %r1969, %r2239;
	ld.shared.u32 	%r2242, [%r2241+46080];
	add.s32 	%r2243, %r1, %r2242;
	add.s32 	%r2244, %r2243, 4608;
	mul.wide.u32 	%rd68, %r2244, 8;
	add.s64 	%rd69, %rd1, %rd68;
	st.global.u32 	[%rd69], %r586;
	st.global.u32 	[%rd69+4], %r587;
	bar.warp.sync 	-1;
	ld.shared.v2.u32 	{%r595, %r596}, [%r477+39936];
	mov.b32 	%r2848, 0;
	mov.u32 	%r2847, %r2852;
	mov.u32 	%r2849, %r2848;
	mov.u32 	%r2850, %r2855;
	@%p283 bra 	$L__BB7_407;
	setp.eq.s32 	%p284, %r2852, 0;
	mov.b32 	%r2847, 0;
	mov.u32 	%r2848, %r2847;
	mov.u32 	%r2849, %r2847;
	mov.u32 	%r2850, %r2847;
	@%p284 bra 	$L__BB7_407;
	shr.u32 	%r2247, %r596, %r766;
	and.b32  	%r2849, %r2247, %r152;
	mov.u32 	%r2847, %r153;
	mov.u32 	%r2848, %r151;
$L__BB7_407:
	setp.gt.u32 	%p285, %r2850, 31;
	@%p285 bra 	$L__BB7_410;
	setp.eq.s32 	%p286, %r2847, 0;
	@%p286 bra 	$L__BB7_410;
	sub.s32 	%r2248, 32, %r2850;
	min.u32 	%r2249, %r2847, %r2248;
	mov.b32 	%r2250, -1;
	shl.b32 	%r2251, %r2250, %r2249;
	not.b32 	%r2252, %r2251;
	shr.u32 	%r2253, %r595, %r2850;
	and.b32  	%r2254, %r2253, %r2252;
	shl.b32 	%r2255, %r2254, %r2848;
	or.b32  	%r2849, %r2255, %r2849;
$L__BB7_410:
	setp.gt.u32 	%p287, %r766, 31;
	shl.b32 	%r2257, %r2849, 2;
	add.s32 	%r2259, %r1969, %r2257;
	ld.shared.u32 	%r2260, [%r2259+46080];
	add.s32 	%r2261, %r1, %r2260;
	add.s32 	%r2262, %r2261, 4992;
	mul.wide.u32 	%rd70, %r2262, 8;
	add.s64 	%rd71, %rd1, %rd70;
	st.global.u32 	[%rd71], %r595;
	st.global.u32 	[%rd71+4], %r596;
	bar.warp.sync 	-1;
	ld.shared.v2.u32 	{%r604, %r605}, [%r477+43008];
	mov.b32 	%r2853, 0;
	mov.u32 	%r2854, %r2853;
	@%p287 bra 	$L__BB7_413;
	setp.eq.s32 	%p288, %r2852, 0;
	mov.b32 	%r2852, 0;
	mov.u32 	%r2853, %r2852;
	mov.u32 	%r2854, %r2852;
	mov.u32 	%r2855, %r2852;
	@%p288 bra 	$L__BB7_413;
	shr.u32 	%r2265, %r605, %r766;
	and.b32  	%r2854, %r2265, %r152;
	mov.u32 	%r2852, %r153;
	mov.u32 	%r2853, %r151;
$L__BB7_413:
	setp.gt.u32 	%p289, %r2855, 31;
	@%p289 bra 	$L__BB7_416;
	setp.eq.s32 	%p290, %r2852, 0;
	@%p290 bra 	$L__BB7_416;
	sub.s32 	%r2266, 32, %r2855;
	min.u32 	%r2267, %r2852, %r2266;
	mov.b32 	%r2268, -1;
	shl.b32 	%r2269, %r2268, %r2267;
	not.b32 	%r2270, %r2269;
	shr.u32 	%r2271, %r604, %r2855;
	and.b32  	%r2272, %r2271, %r2270;
	shl.b32 	%r2273, %r2272, %r2853;
	or.b32  	%r2854, %r2273, %r2854;
$L__BB7_416:
	shl.b32 	%r2274, %r2854, 2;
	add.s32 	%r2276, %r1969, %r2274;
	ld.shared.u32 	%r2277, [%r2276+46080];
	add.s32 	%r2278, %r1, %r2277;
	add.s32 	%r2279, %r2278, 5376;
	mul.wide.u32 	%rd72, %r2279, 8;
	add.s64 	%rd73, %rd1, %rd72;
	st.global.u32 	[%rd73], %r604;
	st.global.u32 	[%rd73+4], %r605;
	bar.warp.sync 	-1;
	bra.uni 	$L__BB7_538;
$L__BB7_417:
	setp.gt.u32 	%p291, %r766, 31;
	mad.lo.s32 	%r613, %r4, -5760, %r765;
	shl.b32 	%r2281, %r1, 2;
	add.s32 	%r614, %r260, %r2281;
	ld.shared.v2.u32 	{%r615, %r616}, [%r614];
	mov.b32 	%r2858, 0;
	mov.u32 	%r2857, %r2852;
	mov.u32 	%r2859, %r2858;
	mov.u32 	%r2860, %r2855;
	@%p291 bra 	$L__BB7_420;
	setp.eq.s32 	%p292, %r2852, 0;
	mov.b32 	%r2857, 0;
	mov.u32 	%r2858, %r2857;
	mov.u32 	%r2859, %r2857;
	mov.u32 	%r2860, %r2857;
	@%p292 bra 	$L__BB7_420;
	shr.u32 	%r2284, %r616, %r766;
	and.b32  	%r2859, %r2284, %r152;
	mov.u32 	%r2857, %r153;
	mov.u32 	%r2858, %r151;
$L__BB7_420:
	setp.gt.u32 	%p293, %r2860, 31;
	@%p293 bra 	$L__BB7_423;
	setp.eq.s32 	%p294, %r2857, 0;
	@%p294 bra 	$L__BB7_423;
	sub.s32 	%r2285, 32, %r2860;
	min.u32 	%r2286, %r2857, %r2285;
	mov.b32 	%r2287, -1;
	shl.b32 	%r2288, %r2287, %r2286;
	not.b32 	%r2289, %r2288;
	shr.u32 	%r2290, %r615, %r2860;
	and.b32  	%r2291, %r2290, %r2289;
	shl.b32 	%r2292, %r2291, %r2858;
	or.b32  	%r2859, %r2292, %r2859;
$L__BB7_423:
	shl.b32 	%r2293, %r2859, 2;
	add.s32 	%r2295, %r1969, %r2293;
	ld.shared.u32 	%r624, [%r2295+46080];
	setp.ge.s32 	%p295, %r1, %r613;
	@%p295 bra 	$L__BB7_425;
	add.s32 	%r2296, %r624, %r1;
	mul.wide.u32 	%rd74, %r2296, 8;
	add.s64 	%rd75, %rd1, %rd74;
	st.global.u32 	[%rd75], %r615;
	st.global.u32 	[%rd75+4], %r616;
$L__BB7_425:
	setp.gt.u32 	%p296, %r766, 31;
	bar.warp.sync 	-1;
	ld.shared.v2.u32 	{%r625, %r626}, [%r614+3072];
	mov.b32 	%r2863, 0;
	mov.u32 	%r2862, %r2852;
	mov.u32 	%r2864, %r2863;
	mov.u32 	%r2865, %r2855;
	@%p296 bra 	$L__BB7_428;
	setp.eq.s32 	%p297, %r2852, 0;
	mov.b32 	%r2862, 0;
	mov.u32 	%r2863, %r2862;
	mov.u32 	%r2864, %r2862;
	mov.u32 	%r2865, %r2862;
	@%p297 bra 	$L__BB7_428;
	shr.u32 	%r2300, %r626, %r766;
	and.b32  	%r2864, %r2300, %r152;
	mov.u32 	%r2862, %r153;
	mov.u32 	%r2863, %r151;
$L__BB7_428:
	setp.gt.u32 	%p298, %r2865, 31;
	@%p298 bra 	$L__BB7_431;
	setp.eq.s32 	%p299, %r2862, 0;
	@%p299 bra 	$L__BB7_431;
	sub.s32 	%r2301, 32, %r2865;
	min.u32 	%r2302, %r2862, %r2301;
	mov.b32 	%r2303, -1;
	shl.b32 	%r2304, %r2303, %r2302;
	not.b32 	%r2305, %r2304;
	shr.u32 	%r2306, %r625, %r2865;
	and.b32  	%r2307, %r2306, %r2305;
	shl.b32 	%r2308, %r2307, %r2863;
	or.b32  	%r2864, %r2308, %r2864;
$L__BB7_431:
	add.s32 	%r2309, %r1, 384;
	shl.b32 	%r2310, %r2864, 2;
	add.s32 	%r2312, %r1969, %r2310;
	ld.shared.u32 	%r2313, [%r2312+46080];
	add.s32 	%r634, %r2313, %r2309;
	setp.ge.s32 	%p300, %r2309, %r613;
	@%p300 bra 	$L__BB7_433;
	mul.wide.u32 	%rd76, %r634, 8;
	add.s64 	%rd77, %rd1, %rd76;
	st.global.u32 	[%rd77], %r625;
	st.global.u32 	[%rd77+4], %r626;
$L__BB7_433:
	setp.gt.u32 	%p301, %r766, 31;
	bar.warp.sync 	-1;
	ld.shared.v2.u32 	{%r635, %r636}, [%r614+6144];
	mov.b32 	%r2868, 0;
	mov.u32 	%r2867, %r2852;
	mov.u32 	%r2869, %r2868;
	mov.u32 	%r2870, %r2855;
	@%p301 bra 	$L__BB7_436;
	setp.eq.s32 	%p302, %r2852, 0;
	mov.b32 	%r2867, 0;
	mov.u32 	%r2868, %r2867;
	mov.u32 	%r2869, %r2867;
	mov.u32 	%r2870, %r2867;
	@%p302 bra 	$L__BB7_436;
	shr.u32 	%r2317, %r636, %r766;
	and.b32  	%r2869, %r2317, %r152;
	mov.u32 	%r2867, %r153;
	mov.u32 	%r2868, %r151;
$L__BB7_436:
	setp.gt.u32 	%p303, %r2870, 31;
	@%p303 bra 	$L__BB7_439;
	setp.eq.s32 	%p304, %r2867, 0;
	@%p304 bra 	$L__BB7_439;
	sub.s32 	%r2318, 32, %r2870;
	min.u32 	%r2319, %r2867, %r2318;
	mov.b32 	%r2320, -1;
	shl.b32 	%r2321, %r2320, %r2319;
	not.b32 	%r2322, %r2321;
	shr.u32 	%r2323, %r635, %r2870;
	and.b32  	%r2324, %r2323, %r2322;
	shl.b32 	%r2325, %r2324, %r2868;
	or.b32  	%r2869, %r2325, %r2869;
$L__BB7_439:
	add.s32 	%r2326, %r1, 768;
	shl.b32 	%r2327, %r2869, 2;
	add.s32 	%r2329, %r1969, %r2327;
	ld.shared.u32 	%r2330, [%r2329+46080];
	add.s32 	%r644, %r2330, %r2326;
	setp.ge.s32 	%p305, %r2326, %r613;
	@%p305 bra 	$L__BB7_441;
	mul.wide.u32 	%rd78, %r644, 8;
	add.s64 	%rd79, %rd1, %rd78;
	st.global.u32 	[%rd79], %r635;
	st.global.u32 	[%rd79+4], %r636;
$L__BB7_441:
	setp.gt.u32 	%p306, %r766, 31;
	bar.warp.sync 	-1;
	ld.shared.v2.u32 	{%r645, %r646}, [%r614+9216];
	mov.b32 	%r2873, 0;
	mov.u32 	%r2872, %r2852;
	mov.u32 	%r2874, %r2873;
	mov.u32 	%r2875, %r2855;
	@%p306 bra 	$L__BB7_444;
	setp.eq.s32 	%p307, %r2852, 0;
	mov.b32 	%r2872, 0;
	mov.u32 	%r2873, %r2872;
	mov.u32 	%r2874, %r2872;
	mov.u32 	%r2875, %r2872;
	@%p307 bra 	$L__BB7_444;
	shr.u32 	%r2334, %r646, %r766;
	and.b32  	%r2874, %r2334, %r152;
	mov.u32 	%r2872, %r153;
	mov.u32 	%r2873, %r151;
$L__BB7_444:
	setp.gt.u32 	%p308, %r2875, 31;
	@%p308 bra 	$L__BB7_447;
	setp.eq.s32 	%p309, %r2872, 0;
	@%p309 bra 	$L__BB7_447;
	sub.s32 	%r2335, 32, %r2875;
	min.u32 	%r2336, %r2872, %r2335;
	mov.b32 	%r2337, -1;
	shl.b32 	%r2338, %r2337, %r2336;
	not.b32 	%r2339, %r2338;
	shr.u32 	%r2340, %r645, %r2875;
	and.b32  	%r2341, %r2340, %r2339;
	shl.b32 	%r2342, %r2341, %r2873;
	or.b32  	%r2874, %r2342, %r2874;
$L__BB7_447:
	add.s32 	%r2343, %r1, 1152;
	shl.b32 	%r2344, %r2874, 2;
	add.s32 	%r2346, %r1969, %r2344;
	ld.shared.u32 	%r2347, [%r2346+46080];
	add.s32 	%r654, %r2347, %r2343;
	setp.ge.s32 	%p310, %r2343, %r613;
	@%p310 bra 	$L__BB7_449;
	mul.wide.u32 	%rd80, %r654, 8;
	add.s64 	%rd81, %rd1, %rd80;
	st.global.u32 	[%rd81], %r645;
	st.global.u32 	[%rd81+4], %r646;
$L__BB7_449:
	setp.gt.u32 	%p311, %r766, 31;
	bar.warp.sync 	-1;
	ld.shared.v2.u32 	{%r655, %r656}, [%r614+12288];
	mov.b32 	%r2878, 0;
	mov.u32 	%r2877, %r2852;
	mov.u32 	%r2879, %r2878;
	mov.u32 	%r2880, %r2855;
	@%p311 bra 	$L__BB7_452;
	setp.eq.s32 	%p312, %r2852, 0;
	mov.b32 	%r2877, 0;
	mov.u32 	%r2878, %r2877;
	mov.u32 	%r2879, %r2877;
	mov.u32 	%r2880, %r2877;
	@%p312 bra 	$L__BB7_452;
	shr.u32 	%r2351, %r656, %r766;
	and.b32  	%r2879, %r2351, %r152;
	mov.u32 	%r2877, %r153;
	mov.u32 	%r2878, %r151;
$L__BB7_452:
	setp.gt.u32 	%p313, %r2880, 31;
	@%p313 bra 	$L__BB7_455;
	setp.eq.s32 	%p314, %r2877, 0;
	@%p314 bra 	$L__BB7_455;
	sub.s32 	%r2352, 32, %r2880;
	min.u32 	%r2353, %r2877, %r2352;
	mov.b32 	%r2354, -1;
	shl.b32 	%r2355, %r2354, %r2353;
	not.b32 	%r2356, %r2355;
	shr.u32 	%r2357, %r655, %r2880;
	and.b32  	%r2358, %r2357, %r2356;
	shl.b32 	%r2359, %r2358, %r2878;
	or.b32  	%r2879, %r2359, %r2879;
$L__BB7_455:
	add.s32 	%r2360, %r1, 1536;
	shl.b32 	%r2361, %r2879, 2;
	add.s32 	%r2363, %r1969, %r2361;
	ld.shared.u32 	%r2364, [%r2363+46080];
	add.s32 	%r664, %r2364, %r2360;
	setp.ge.s32 	%p315, %r2360, %r613;
	@%p315 bra 	$L__BB7_457;
	mul.wide.u32 	%rd82, %r664, 8;
	add.s64 	%rd83, %rd1, %rd82;
	st.global.u32 	[%rd83], %r655;
	st.global.u32 	[%rd83+4], %r656;
$L__BB7_457:
	setp.gt.u32 	%p316, %r766, 31;
	bar.warp.sync 	-1;
	ld.shared.v2.u32 	{%r665, %r666}, [%r614+15360];
	mov.b32 	%r2883, 0;
	mov.u32 	%r2882, %r2852;
	mov.u32 	%r2884, %r2883;
	mov.u32 	%r2885, %r2855;
	@%p316 bra 	$L__BB7_460;
	setp.eq.s32 	%p317, %r2852, 0;
	mov.b32 	%r2882, 0;
	mov.u32 	%r2883, %r2882;
	mov.u32 	%r2884, %r2882;
	mov.u32 	%r2885, %r2882;
	@%p317 bra 	$L__BB7_460;
	shr.u32 	%r2368, %r666, %r766;
	and.b32  	%r2884, %r2368, %r152;
	mov.u32 	%r2882, %r153;
	mov.u32 	%r2883, %r151;
$L__BB7_460:
	setp.gt.u32 	%p318, %r2885, 31;
	@%p318 bra 	$L__BB7_463;
	setp.eq.s32 	%p319, %r2882, 0;
	@%p319 bra 	$L__BB7_463;
	sub.s32 	%r2369, 32, %r2885;
	min.u32 	%r2370, %r2882, %r2369;
	mov.b32 	%r2371, -1;
	shl.b32 	%r2372, %r2371, %r2370;
	not.b32 	%r2373, %r2372;
	shr.u32 	%r2374, %r665, %r2885;
	and.b32  	%r2375, %r2374, %r2373;
	shl.b32 	%r2376, %r2375, %r2883;
	or.b32  	%r2884, %r2376, %r2884;
$L__BB7_463:
	add.s32 	%r2377, %r1, 1920;
	shl.b32 	%r2378, %r2884, 2;
	add.s32 	%r2380, %r1969, %r2378;
	ld.shared.u32 	%r2381, [%r2380+46080];
	add.s32 	%r674, %r2381, %r2377;
	setp.ge.s32 	%p320, %r2377, %r613;
	@%p320 bra 	$L__BB7_465;
	mul.wide.u32 	%rd84, %r674, 8;
	add.s64 	%rd85, %rd1, %rd84;
	st.global.u32 	[%rd85], %r665;
	st.global.u32 	[%rd85+4], %r666;
$L__BB7_465:
	setp.gt.u32 	%p321, %r766, 31;
	bar.warp.sync 	-1;
	ld.shared.v2.u32 	{%r675, %r676}, [%r614+18432];
	mov.b32 	%r2888, 0;
	mov.u32 	%r2887, %r2852;
	mov.u32 	%r2889, %r2888;
	mov.u32 	%r2890, %r2855;
	@%p321 bra 	$L__BB7_468;
	setp.eq.s32 	%p322, %r2852, 0;
	mov.b32 	%r2887, 0;
	mov.u32 	%r2888, %r2887;
	mov.u32 	%r2889, %r2887;
	mov.u32 	%r2890, %r2887;
	@%p322 bra 	$L__BB7_468;
	shr.u32 	%r2385, %r676, %r766;
	and.b32  	%r2889, %r2385, %r152;
	mov.u32 	%r2887, %r153;
	mov.u32 	%r2888, %r151;
$L__BB7_468:
	setp.gt.u32 	%p323, %r2890, 31;
	@%p323 bra 	$L__BB7_471;
	setp.eq.s32 	%p324, %r2887, 0;
	@%p324 bra 	$L__BB7_471;
	sub.s32 	%r2386, 32, %r2890;
	min.u32 	%r2387, %r2887, %r2386;
	mov.b32 	%r2388, -1;
	shl.b32 	%r2389, %r2388, %r2387;
	not.b32 	%r2390, %r2389;
	shr.u32 	%r2391, %r675, %r2890;
	and.b32  	%r2392, %r2391, %r2390;
	shl.b32 	%r2393, %r2392, %r2888;
	or.b32  	%r2889, %r2393, %r2889;
$L__BB7_471:
	add.s32 	%r2394, %r1, 2304;
	shl.b32 	%r2395, %r2889, 2;
	add.s32 	%r2397, %r1969, %r2395;
	ld.shared.u32 	%r2398, [%r2397+46080];
	add.s32 	%r684, %r2398, %r2394;
	setp.ge.s32 	%p325, %r2394, %r613;
	@%p325 bra 	$L__BB7_473;
	mul.wide.u32 	%rd86, %r684, 8;
	add.s64 	%rd87, %rd1, %rd86;
	st.global.u32 	[%rd87], %r675;
	st.global.u32 	[%rd87+4], %r676;
$L__BB7_473:
	setp.gt.u32 	%p326, %r766, 31;
	bar.warp.sync 	-1;
	ld.shared.v2.u32 	{%r685, %r686}, [%r614+21504];
	mov.b32 	%r2893, 0;
	mov.u32 	%r2892, %r2852;
	mov.u32 	%r2894, %r2893;
	mov.u32 	%r2895, %r2855;
	@%p326 bra 	$L__BB7_476;
	setp.eq.s32 	%p327, %r2852, 0;
	mov.b32 	%r2892, 0;
	mov.u32 	%r2893, %r2892;
	mov.u32 	%r2894, %r2892;
	mov.u32 	%r2895, %r2892;
	@%p327 bra 	$L__BB7_476;
	shr.u32 	%r2402, %r686, %r766;
	and.b32  	%r2894, %r2402, %r152;
	mov.u32 	%r2892, %r153;
	mov.u32 	%r2893, %r151;
$L__BB7_476:
	setp.gt.u32 	%p328, %r2895, 31;
	@%p328 bra 	$L__BB7_479;
	setp.eq.s32 	%p329, %r2892, 0;
	@%p329 bra 	$L__BB7_479;
	sub.s32 	%r2403, 32, %r2895;
	min.u32 	%r2404, %r2892, %r2403;
	mov.b32 	%r2405, -1;
	shl.b32 	%r2406, %r2405, %r2404;
	not.b32 	%r2407, %r2406;
	shr.u32 	%r2408, %r685, %r2895;
	and.b32  	%r2409, %r2408, %r2407;
	shl.b32 	%r2410, %r2409, %r2893;
	or.b32  	%r2894, %r2410, %r2894;
$L__BB7_479:
	add.s32 	%r2411, %r1, 2688;
	shl.b32 	%r2412, %r2894, 2;
	add.s32 	%r2414, %r1969, %r2412;
	ld.shared.u32 	%r2415, [%r2414+46080];
	add.s32 	%r694, %r2415, %r2411;
	setp.ge.s32 	%p330, %r2411, %r613;
	@%p330 bra 	$L__BB7_481;
	mul.wide.u32 	%rd88, %r694, 8;
	add.s64 	%rd89, %rd1, %rd88;
	st.global.u32 	[%rd89], %r685;
	st.global.u32 	[%rd89+4], %r686;
$L__BB7_481:
	setp.gt.u32 	%p331, %r766, 31;
	bar.warp.sync 	-1;
	ld.shared.v2.u32 	{%r695, %r696}, [%r614+24576];
	mov.b32 	%r2898, 0;
	mov.u32 	%r2897, %r2852;
	mov.u32 	%r2899, %r2898;
	mov.u32 	%r2900, %r2855;
	@%p331 bra 	$L__BB7_484;
	setp.eq.s32 	%p332, %r2852, 0;
	mov.b32 	%r2897, 0;
	mov.u32 	%r2898, %r2897;
	mov.u32 	%r2899, %r2897;
	mov.u32 	%r2900, %r2897;
	@%p332 bra 	$L__BB7_484;
	shr.u32 	%r2419, %r696, %r766;
	and.b32  	%r2899, %r2419, %r152;
	mov.u32 	%r2897, %r153;
	mov.u32 	%r2898, %r151;
$L__BB7_484:
	setp.gt.u32 	%p333, %r2900, 31;
	@%p333 bra 	$L__BB7_487;
	setp.eq.s32 	%p334, %r2897, 0;
	@%p334 bra 	$L__BB7_487;
	sub.s32 	%r2420, 32, %r2900;
	min.u32 	%r2421, %r2897, %r2420;
	mov.b32 	%r2422, -1;
	shl.b32 	%r2423, %r2422, %r2421;
	not.b32 	%r2424, %r2423;
	shr.u32 	%r2425, %r695, %r2900;
	and.b32  	%r2426, %r2425, %r2424;
	shl.b32 	%r2427, %r2426, %r2898;
	or.b32  	%r2899, %r2427, %r2899;
$L__BB7_487:
	or.b32  	%r2428, %r1, 3072;
	shl.b32 	%r2429, %r2899, 2;
	add.s32 	%r2431, %r1969, %r2429;
	ld.shared.u32 	%r2432, [%r2431+46080];
	add.s32 	%r704, %r2432, %r2428;
	setp.ge.s32 	%p335, %r2428, %r613;
	@%p335 bra 	$L__BB7_489;
	mul.wide.u32 	%rd90, %r704, 8;
	add.s64 	%rd91, %rd1, %rd90;
	st.global.u32 	[%rd91], %r695;
	st.global.u32 	[%rd91+4], %r696;
$L__BB7_489:
	setp.gt.u32 	%p336, %r766, 31;
	bar.warp.sync 	-1;
	ld.shared.v2.u32 	{%r705, %r706}, [%r614+27648];
	mov.b32 	%r2903, 0;
	mov.u32 	%r2902, %r2852;
	mov.u32 	%r2904, %r2903;
	mov.u32 	%r2905, %r2855;
	@%p336 bra 	$L__BB7_492;
	setp.eq.s32 	%p337, %r2852, 0;
	mov.b32 	%r2902, 0;
	mov.u32 	%r2903, %r2902;
	mov.u32 	%r2904, %r2902;
	mov.u32 	%r2905, %r2902;
	@%p337 bra 	$L__BB7_492;
	shr.u32 	%r2436, %r706, %r766;
	and.b32  	%r2904, %r2436, %r152;
	mov.u32 	%r2902, %r153;
	mov.u32 	%r2903, %r151;
$L__BB7_492:
	setp.gt.u32 	%p338, %r2905, 31;
	@%p338 bra 	$L__BB7_495;
	setp.eq.s32 	%p339, %r2902, 0;
	@%p339 bra 	$L__BB7_495;
	sub.s32 	%r2437, 32, %r2905;
	min.u32 	%r2438, %r2902, %r2437;
	mov.b32 	%r2439, -1;
	shl.b32 	%r2440, %r2439, %r2438;
	not.b32 	%r2441, %r2440;
	shr.u32 	%r2442, %r705, %r2905;
	and.b32  	%r2443, %r2442, %r2441;
	shl.b32 	%r2444, %r2443, %r2903;
	or.b32  	%r2904, %r2444, %r2904;
$L__BB7_495:
	add.s32 	%r2445, %r1, 3456;
	shl.b32 	%r2446, %r2904, 2;
	add.s32 	%r2448, %r1969, %r2446;
	ld.shared.u32 	%r2449, [%r2448+46080];
	add.s32 	%r714, %r2449, %r2445;
	setp.ge.s32 	%p340, %r2445, %r613;
	@%p340 bra 	$L__BB7_497;
	mul.wide.u32 	%rd92, %r714, 8;
	add.s64 	%rd93, %rd1, %rd92;
	st.global.u32 	[%rd93], %r705;
	st.global.u32 	[%rd93+4], %r706;
$L__BB7_497:
	setp.gt.u32 	%p341, %r766, 31;
	bar.warp.sync 	-1;
	ld.shared.v2.u32 	{%r715, %r716}, [%r614+30720];
	mov.b32 	%r2908, 0;
	mov.u32 	%r2907, %r2852;
	mov.u32 	%r2909, %r2908;
	mov.u32 	%r2910, %r2855;
	@%p341 bra 	$L__BB7_500;
	setp.eq.s32 	%p342, %r2852, 0;
	mov.b32 	%r2907, 0;
	mov.u32 	%r2908, %r2907;
	mov.u32 	%r2909, %r2907;
	mov.u32 	%r2910, %r2907;
	@%p342 bra 	$L__BB7_500;
	shr.u32 	%r2453, %r716, %r766;
	and.b32  	%r2909, %r2453, %r152;
	mov.u32 	%r2907, %r153;
	mov.u32 	%r2908, %r151;
$L__BB7_500:
	setp.gt.u32 	%p343, %r2910, 31;
	@%p343 bra 	$L__BB7_503;
	setp.eq.s32 	%p344, %r2907, 0;
	@%p344 bra 	$L__BB7_503;
	sub.s32 	%r2454, 32, %r2910;
	min.u32 	%r2455, %r2907, %r2454;
	mov.b32 	%r2456, -1;
	shl.b32 	%r2457, %r2456, %r2455;
	not.b32 	%r2458, %r2457;
	shr.u32 	%r2459, %r715, %r2910;
	and.b32  	%r2460, %r2459, %r2458;
	shl.b32 	%r2461, %r2460, %r2908;
	or.b32  	%r2909, %r2461, %r2909;
$L__BB7_503:
	add.s32 	%r2462, %r1, 3840;
	shl.b32 	%r2463, %r2909, 2;
	add.s32 	%r2465, %r1969, %r2463;
	ld.shared.u32 	%r2466, [%r2465+46080];
	add.s32 	%r724, %r2466, %r2462;
	setp.ge.s32 	%p345, %r2462, %r613;
	@%p345 bra 	$L__BB7_505;
	mul.wide.u32 	%rd94, %r724, 8;
	add.s64 	%rd95, %rd1, %rd94;
	st.global.u32 	[%rd95], %r715;
	st.global.u32 	[%rd95+4], %r716;
$L__BB7_505:
	setp.gt.u32 	%p346, %r766, 31;
	bar.warp.sync 	-1;
	ld.shared.v2.u32 	{%r725, %r726}, [%r614+33792];
	mov.b32 	%r2913, 0;
	mov.u32 	%r2912, %r2852;
	mov.u32 	%r2914, %r2913;
	mov.u32 	%r2915, %r2855;
	@%p346 bra 	$L__BB7_508;
	setp.eq.s32 	%p347, %r2852, 0;
	mov.b32 	%r2912, 0;
	mov.u32 	%r2913, %r2912;
	mov.u32 	%r2914, %r2912;
	mov.u32 	%r2915, %r2912;
	@%p347 bra 	$L__BB7_508;
	shr.u32 	%r2470, %r726, %r766;
	and.b32  	%r2914, %r2470, %r152;
	mov.u32 	%r2912, %r153;
	mov.u32 	%r2913, %r151;
$L__BB7_508:
	setp.gt.u32 	%p348, %r2915, 31;
	@%p348 bra 	$L__BB7_511;
	setp.eq.s32 	%p349, %r2912, 0;
	@%p349 bra 	$L__BB7_511;
	sub.s32 	%r2471, 32, %r2915;
	min.u32 	%r2472, %r2912, %r2471;
	mov.b32 	%r2473, -1;
	shl.b32 	%r2474, %r2473, %r2472;
	not.b32 	%r2475, %r2474;
	shr.u32 	%r2476, %r725, %r2915;
	and.b32  	%r2477, %r2476, %r2475;
	shl.b32 	%r2478, %r2477, %r2913;
	or.b32  	%r2914, %r2478, %r2914;
$L__BB7_511:
	add.s32 	%r2479, %r1, 4224;
	shl.b32 	%r2480, %r2914, 2;
	add.s32 	%r2482, %r1969, %r2480;
	ld.shared.u32 	%r2483, [%r2482+46080];
	add.s32 	%r734, %r2483, %r2479;
	setp.ge.s32 	%p350, %r2479, %r613;
	@%p350 bra 	$L__BB7_513;
	mul.wide.u32 	%rd96, %r734, 8;
	add.s64 	%rd97, %rd1, %rd96;
	st.global.u32 	[%rd97], %r725;
	st.global.u32 	[%rd97+4], %r726;
$L__BB7_513:
	setp.gt.u32 	%p351, %r766, 31;
	bar.warp.sync 	-1;
	ld.shared.v2.u32 	{%r735, %r736}, [%r614+36864];
	mov.b32 	%r2918, 0;
	mov.u32 	%r2917, %r2852;
	mov.u32 	%r2919, %r2918;
	mov.u32 	%r2920, %r2855;
	@%p351 bra 	$L__BB7_516;
	setp.eq.s32 	%p352, %r2852, 0;
	mov.b32 	%r2917, 0;
	mov.u32 	%r2918, %r2917;
	mov.u32 	%r2919, %r2917;
	mov.u32 	%r2920, %r2917;
	@%p352 bra 	$L__BB7_516;
	shr.u32 	%r2487, %r736, %r766;
	and.b32  	%r2919, %r2487, %r152;
	mov.u32 	%r2917, %r153;
	mov.u32 	%r2918, %r151;
$L__BB7_516:
	setp.gt.u32 	%p353, %r2920, 31;
	@%p353 bra 	$L__BB7_519;
	setp.eq.s32 	%p354, %r2917, 0;
	@%p354 bra 	$L__BB7_519;
	sub.s32 	%r2488, 32, %r2920;
	min.u32 	%r2489, %r2917, %r2488;
	mov.b32 	%r2490, -1;
	shl.b32 	%r2491, %r2490, %r2489;
	not.b32 	%r2492, %r2491;
	shr.u32 	%r2493, %r735, %r2920;
	and.b32  	%r2494, %r2493, %r2492;
	shl.b32 	%r2495, %r2494, %r2918;
	or.b32  	%r2919, %r2495, %r2919;
$L__BB7_519:
	add.s32 	%r2496, %r1, 4608;
	shl.b32 	%r2497, %r2919, 2;
	add.s32 	%r2499, %r1969, %r2497;
	ld.shared.u32 	%r2500, [%r2499+46080];
	add.s32 	%r744, %r2500, %r2496;
	setp.ge.s32 	%p355, %r2496, %r613;
	@%p355 bra 	$L__BB7_521;
	mul.wide.u32 	%rd98, %r744, 8;
	add.s64 	%rd99, %rd1, %rd98;
	st.global.u32 	[%rd99], %r735;
	st.global.u32 	[%rd99+4], %r736;
$L__BB7_521:
	setp.gt.u32 	%p356, %r766, 31;
	bar.warp.sync 	-1;
	ld.shared.v2.u32 	{%r745, %r746}, [%r614+39936];
	mov.b32 	%r2923, 0;
	mov.u32 	%r2922, %r2852;
	mov.u32 	%r2924, %r2923;
	mov.u32 	%r2925, %r2855;
	@%p356 bra 	$L__BB7_524;
	setp.eq.s32 	%p357, %r2852, 0;
	mov.b32 	%r2922, 0;
	mov.u32 	%r2923, %r2922;
	mov.u32 	%r2924, %r2922;
	mov.u32 	%r2925, %r2922;
	@%p357 bra 	$L__BB7_524;
	shr.u32 	%r2504, %r746, %r766;
	and.b32  	%r2924, %r2504, %r152;
	mov.u32 	%r2922, %r153;
	mov.u32 	%r2923, %r151;
$L__BB7_524:
	setp.gt.u32 	%p358, %r2925, 31;
	@%p358 bra 	$L__BB7_527;
	setp.eq.s32 	%p359, %r2922, 0;
	@%p359 bra 	$L__BB7_527;
	sub.s32 	%r2505, 32, %r2925;
	min.u32 	%r2506, %r2922, %r2505;
	mov.b32 	%r2507, -1;
	shl.b32 	%r2508, %r2507, %r2506;
	not.b32 	%r2509, %r2508;
	shr.u32 	%r2510, %r745, %r2925;
	and.b32  	%r2511, %r2510, %r2509;
	shl.b32 	%r2512, %r2511, %r2923;
	or.b32  	%r2924, %r2512, %r2924;
$L__BB7_527:
	add.s32 	%r2513, %r1, 4992;
	shl.b32 	%r2514, %r2924, 2;
	add.s32 	%r2516, %r1969, %r2514;
	ld.shared.u32 	%r2517, [%r2516+46080];
	add.s32 	%r754, %r2517, %r2513;
	setp.ge.s32 	%p360, %r2513, %r613;
	@%p360 bra 	$L__BB7_529;
	mul.wide.u32 	%rd100, %r754, 8;
	add.s64 	%rd101, %rd1, %rd100;
	st.global.u32 	[%rd101], %r745;
	st.global.u32 	[%rd101+4], %r746;
$L__BB7_529:
	setp.gt.u32 	%p361, %r766, 31;
	bar.warp.sync 	-1;
	ld.shared.v2.u32 	{%r755, %r756}, [%r614+43008];
	mov.b32 	%r2928, 0;
	mov.u32 	%r2929, %r2928;
	@%p361 bra 	$L__BB7_532;
	setp.eq.s32 	%p362, %r2852, 0;
	mov.b32 	%r2852, 0;
	mov.u32 	%r2928, %r2852;
	mov.u32 	%r2929, %r2852;
	mov.u32 	%r2855, %r2852;
	@%p362 bra 	$L__BB7_532;
	shr.u32 	%r2521, %r756, %r766;
	and.b32  	%r2929, %r2521, %r152;
	mov.u32 	%r2852, %r153;
	mov.u32 	%r2928, %r151;
$L__BB7_532:
	setp.gt.u32 	%p363, %r2855, 31;
	@%p363 bra 	$L__BB7_535;
	setp.eq.s32 	%p364, %r2852, 0;
	@%p364 bra 	$L__BB7_535;
	sub.s32 	%r2522, 32, %r2855;
	min.u32 	%r2523, %r2852, %r2522;
	mov.b32 	%r2524, -1;
	shl.b32 	%r2525, %r2524, %r2523;
	not.b32 	%r2526, %r2525;
	shr.u32 	%r2527, %r755, %r2855;
	and.b32  	%r2528, %r2527, %r2526;
	shl.b32 	%r2529, %r2528, %r2928;
	or.b32  	%r2929, %r2529, %r2929;
$L__BB7_535:
	add.s32 	%r2530, %r1, 5376;
	shl.b32 	%r2531, %r2929, 2;
	add.s32 	%r2533, %r1969, %r2531;
	ld.shared.u32 	%r2534, [%r2533+46080];
	add.s32 	%r764, %r2534, %r2530;
	setp.ge.s32 	%p365, %r2530, %r613;
	@%p365 bra 	$L__BB7_537;
	mul.wide.u32 	%rd102, %r764, 8;
	add.s64 	%rd103, %rd1, %rd102;
	st.global.u32 	[%rd103], %r755;
	st.global.u32 	[%rd103+4], %r756;
$L__BB7_537:
	bar.warp.sync 	-1;
$L__BB7_538:
	ret;

}
	// .globl	_ZN3cub18CUB_300001_SM_10006detail10radix_sort31DeviceRadixSortSingleTileKernelINS1_5radix10policy_hubI19preprocess_vertex_tNS0_8NullTypeEjE10Policy1000ELNS0_9SortOrderE0ES6_S7_j30preprocess_vertex_decomposer_tEEvPKT1_PSC_PKT2_PSG_T3_iiT4_
.visible .entry _ZN3cub18CUB_300001_SM_10006detail10radix_sort31DeviceRadixSortSingleTileKernelINS1_5radix10policy_hubI19preprocess_vertex_tNS0_8NullTypeEjE10Policy1000ELNS0_9SortOrderE0ES6_S7_j30preprocess_vertex_decomposer_tEEvPKT1_PSC_PKT2_PSG_T3_iiT4_(
	.param .u64 .ptr .align 1 _ZN3cub18CUB_300001_SM_10006detail10radix_sort31DeviceRadixSortSingleTileKernelINS1_5radix10policy_hubI19preprocess_vertex_tNS0_8NullTypeEjE10Policy1000ELNS0_9SortOrderE0ES6_S7_j30preprocess_vertex_decomposer_tEEvPKT1_PSC_PKT2_PSG_T3_iiT4__param_0,
	.param .u64 .ptr .align 1 _ZN3cub18CUB_300001_SM_10006detail10radix_sort31DeviceRadixSortSingleTileKernelINS1_5radix10policy_hubI19preprocess_vertex_tNS0_8NullTypeEjE10Policy1000ELNS0_9SortOrderE0ES6_S7_j30preprocess_vertex_decomposer_tEEvPKT1_PSC_PKT2_PSG_T3_iiT4__param_1,
	.param .u64 .ptr .align 1 _ZN3cub18CUB_300001_SM_10006detail10radix_sort31DeviceRadixSortSingleTileKernelINS1_5radix10policy_hubI19preprocess_vertex_tNS0_8NullTypeEjE10Policy1000ELNS0_9SortOrderE0ES6_S7_j30preprocess_vertex_decomposer_tEEvPKT1_PSC_PKT2_PSG_T3_iiT4__param_2,
	.param .u64 .ptr .align 1 _ZN3cub18CUB_300001_SM_10006detail10radix_sort31DeviceRadixSortSingleTileKernelINS1_5radix10policy_hubI19preprocess_vertex_tNS0_8NullTypeEjE10Policy1000ELNS0_9SortOrderE0ES6_S7_j30preprocess_vertex_decomposer_tEEvPKT1_PSC_PKT2_PSG_T3_iiT4__param_3,
	.param .u32 _ZN3cub18CUB_300001_SM_10006detail10radix_sort31DeviceRadixSortSingleTileKernelINS1_5radix10policy_hubI19preprocess_vertex_tNS0_8NullTypeEjE10Policy1000ELNS0_9SortOrderE0ES6_S7_j30preprocess_vertex_decomposer_tEEvPKT1_PSC_PKT2_PSG_T3_iiT4__param_4,
	.param .u32 _ZN3cub18CUB_300001_SM_10006detail10radix_sort31DeviceRadixSortSingleTileKernelINS1_5radix10policy_hubI19preprocess_vertex_tNS0_8NullTypeEjE10Policy1000ELNS0_9SortOrderE0ES6_S7_j30preprocess_vertex_decomposer_tEEvPKT1_PSC_PKT2_PSG_T3_iiT4__param_5,
	.param .u32 _ZN3cub18CUB_300001_SM_10006detail10radix_sort31DeviceRadixSortSingleTileKernelINS1_5radix10policy_hubI19preprocess_vertex_tNS0_8NullTypeEjE10Policy1000ELNS0_9SortOrderE0ES6_S7_j30preprocess_vertex_decomposer_tEEvPKT1_PSC_PKT2_PSG_T3_iiT4__param_6,
	.param .align 1 .b8 _ZN3cub18CUB_300001_SM_10006detail10radix_sort31DeviceRadixSortSingleTileKernelINS1_5radix10policy_hubI19preprocess_vertex_tNS0_8NullTypeEjE10Policy1000ELNS0_9SortOrderE0ES6_S7_j30preprocess_vertex_decomposer_tEEvPKT1_PSC_PKT2_PSG_T3_iiT4__param_7[1]
)
.maxntid 256
.minnctapersm 1
{
	.reg .pred 	%p<22>;
	.reg .b16 	%rs<83>;
	.reg .b32 	%r<388>;
	.reg .b64 	%rd<33>;
	// demoted variable
	.shared .align 16 .b8 _ZZN3cub18CUB_300001_SM_10006detail10radix_sort31DeviceRadixSortSingleTileKernelINS1_5radix10policy_hubI19preprocess_vertex_tNS0_8NullTypeEjE10Policy1000ELNS0_9SortOrderE0ES6_S7_j30preprocess_vertex_decomposer_tEEvPKT1_PSC_PKT2_PSG_T3_iiT4_E12temp_storage[33856];
	ld.param.u64 	%rd19, [_ZN3cub18CUB_300001_SM_10006detail10radix_sort31DeviceRadixSortSingleTileKernelINS1_5radix10policy_hubI19preprocess_vertex_tNS0_8NullTypeEjE10Policy1000ELNS0_9SortOrderE0ES6_S7_j30preprocess_vertex_decomposer_tEEvPKT1_PSC_PKT2_PSG_T3_iiT4__param_0];
	ld.param.u64 	%rd17, [_ZN3cub18CUB_300001_SM_10006detail10radix_sort31DeviceRadixSortSingleTileKernelINS1_5radix10policy_hubI19preprocess_vertex_tNS0_8NullTypeEjE10Policy1000ELNS0_9SortOrderE0ES6_S7_j30preprocess_vertex_decomposer_tEEvPKT1_PSC_PKT2_PSG_T3_iiT4__param_1];
	ld.param.u32 	%r105, [_ZN3cub18CUB_300001_SM_10006detail10radix_sort31DeviceRadixSortSingleTileKernelINS1_5radix10policy_hubI19preprocess_vertex_tNS0_8NullTypeEjE10Policy1000ELNS0_9SortOrderE0ES6_S7_j30preprocess_vertex_decomposer_tEEvPKT1_PSC_PKT2_PSG_T3_iiT4__param_4];
	ld.param.u32 	%r106, [_ZN3cub18CUB_300001_SM_10006detail10radix_sort31DeviceRadixSortSingleTileKernelINS1_5radix10policy_hubI19preprocess_vertex_tNS0_8NullTypeEjE10Policy1000ELNS0_9SortOrderE0ES6_S7_j30preprocess_vertex_decomposer_tEEvPKT1_PSC_PKT2_PSG_T3_iiT4__param_5];
	ld.param.u32 	%r107, [_ZN3cub18CUB_300001_SM_10006detail10radix_sort31DeviceRadixSortSingleTileKernelINS1_5radix10policy_hubI19preprocess_vertex_tNS0_8NullTypeEjE10Policy1000ELNS0_9SortOrderE0ES6_S7_j30preprocess_vertex_decomposer_tEEvPKT1_PSC_PKT2_PSG_T3_iiT4__param_6];
	cvta.to.global.u64 	%rd20, %rd19;
	mov.u32 	%r1, %tid.x;
	mul.lo.s32 	%r2, %r1, 3;
	setp.ge.s32 	%p1, %r2, %r105;
	mul.wide.u32 	%rd21, %r2, 24;
	add.s64 	%rd1, %rd20, %rd21;
	mov.b32 	%r379, 0;
	mov.b64 	%rd32, 0;
	mov.b32 	%r378, -1;
	mov.b16 	%rs79, 0;
	mov.u16 	%rs80, %rs79;
	mov.u16 	%rs81, %rs79;
	mov.u16 	%rs82, %rs79;
	@%p1 bra 	$L__BB8_2;
	ld.global.u32 	%r379, [%rd1];
	ld.global.u64 	%rd32, [%rd1+8];
	ld.global.u32 	%r378, [%rd1+16];
	ld.global.u32 	%r110, [%rd1+20];
	bfe.u32 	%r111, %r110, 0, 8;
	cvt.u16.u32 	%rs82, %r111;
	bfe.u32 	%r112, %r110, 8, 8;
	cvt.u16.u32 	%rs81, %r112;
	bfe.u32 	%r113, %r110, 16, 8;
	cvt.u16.u32 	%rs80, %r113;
	bfe.u32 	%r114, %r110, 24, 8;
	cvt.u16.u32 	%rs79, %r114;
$L__BB8_2:
	add.s32 	%r117, %r2, 1;
	setp.ge.s32 	%p2, %r117, %r105;
	mov.b32 	%r377, 0;
	mov.b64 	%rd31, 0;
	mov.b32 	%r376, -1;
	mov.b16 	%rs75, 0;
	mov.u16 	%rs76, %rs75;
	mov.u16 	%rs77, %rs75;
	mov.u16 	%rs78, %rs75;
	@%p2 bra 	$L__BB8_4;
	ld.global.u32 	%r377, [%rd1+24];
	ld.global.u64 	%rd31, [%rd1+32];
	ld.global.u32 	%r376, [%rd1+40];
	ld.global.u32 	%r118, [%rd1+44];
	bfe.u32 	%r119, %r118, 0, 8;
	cvt.u16.u32 	%rs78, %r119;
	bfe.u32 	%r120, %r118, 8, 8;
	cvt.u16.u32 	%rs77, %r120;
	bfe.u32 	%r121, %r118, 16, 8;
	cvt.u16.u32 	%rs76, %r121;
	bfe.u32 	%r122, %r118, 24, 8;
	cvt.u16.u32 	%rs75, %r122;
$L__BB8_4:
	add.s32 	%r125, %r2, 2;
	setp.ge.s32 	%p3, %r125, %r105;
	mov.b32 	%r375, 0;
	mov.b64 	%rd30, 0;
	mov.b32 	%r374, -1;
	mov.b16 	%rs71, 0;
	mov.u16 	%rs72, %rs71;
	mov.u16 	%rs73, %rs71;
	mov.u16 	%rs74, %rs71;
	@%p3 bra 	$L__BB8_6;
	ld.global.u32 	%r375, [%rd1+48];
	ld.global.u64 	%rd30, [%rd1+56];
	ld.global.u32 	%r374, [%rd1+64];
	ld.global.u32 	%r126, [%rd1+68];
	bfe.u32 	%r127, %r126, 0, 8;
	cvt.u16.u32 	%rs74, %r127;
	bfe.u32 	%r128, %r126, 8, 8;
	cvt.u16.u32 	%rs73, %r128;
	bfe.u32 	%r129, %r126, 16, 8;
	cvt.u16.u32 	%rs72, %r129;
	bfe.u32 	%r130, %r126, 24, 8;
	cvt.u16.u32 	%rs71, %r130;
$L__BB8_6:
	bar.sync 	0;
	shr.u32 	%r15, %r1, 5;
	shl.b32 	%r132, %r1, 2;
	mov.u32 	%r133, _ZZN3cub18CUB_300001_SM_10006detail10radix_sort31DeviceRadixSortSingleTileKernelINS1_5radix10policy_hubI19preprocess_vertex_tNS0_8NullTypeEjE10Policy1000ELNS0_9SortOrderE0ES6_S7_j30preprocess_vertex_decomposer_tEEvPKT1_PSC_PKT2_PSG_T3_iiT4_E12temp_storage;
	add.s32 	%r16, %r133, %r132;
	shl.b32 	%r134, %r1, 7;
	add.s32 	%r17, %r16, %r134;
	shl.b32 	%r135, %r15, 2;
	add.s32 	%r136, %r133, %r135;
	add.s32 	%r18, %r136, 33792;
	mad.lo.s32 	%r19, %r1, -60, %r17;
	add.s32 	%r373, %r106, 6;
	neg.s32 	%r372, %r106;
	sub.s32 	%r371, %r107, %r106;
$L__BB8_7:
	add.s32 	%r33, %r373, -6;
	mov.b32 	%r137, 0;
	st.shared.u32 	[%r16], %r137;
	st.shared.u32 	[%r16+1024], %r137;
	st.shared.u32 	[%r16+2048], %r137;
	st.shared.u32 	[%r16+3072], %r137;
	st.shared.u32 	[%r16+4096], %r137;
	st.shared.u32 	[%r16+5120], %r137;
	st.shared.u32 	[%r16+6144], %r137;
	st.shared.u32 	[%r16+7168], %r137;
	st.shared.u32 	[%r16+8192], %r137;
	st.shared.u32 	[%r16+9216], %r137;
	st.shared.u32 	[%r16+10240], %r137;
	st.shared.u32 	[%r16+11264], %r137;
	st.shared.u32 	[%r16+12288], %r137;
	st.shared.u32 	[%r16+13312], %r137;
	st.shared.u32 	[%r16+14336], %r137;
	st.shared.u32 	[%r16+15360], %r137;
	st.shared.u32 	[%r16+16384], %r137;
	st.shared.u32 	[%r16+17408], %r137;
	st.shared.u32 	[%r16+18432], %r137;
	st.shared.u32 	[%r16+19456], %r137;
	st.shared.u32 	[%r16+20480], %r137;
	st.shared.u32 	[%r16+21504], %r137;
	st.shared.u32 	[%r16+22528], %r137;
	st.shared.u32 	[%r16+23552], %r137;
	st.shared.u32 	[%r16+24576], %r137;
	st.shared.u32 	[%r16+25600], %r137;
	st.shared.u32 	[%r16+26624], %r137;
	st.shared.u32 	[%r16+27648], %r137;
	st.shared.u32 	[%r16+28672], %r137;
	st.shared.u32 	[%r16+29696], %r137;
	st.shared.u32 	[%r16+30720], %r137;
	st.shared.u32 	[%r16+31744], %r137;
	st.shared.u32 	[%r16+32768], %r137;
	setp.lt.u32 	%p4, %r33, 32;
	@%p4 bra 	$L__BB8_9;
	mov.b16 	%rs58, 3;
	st.shared.u16 	[%r16], %rs58;
	mov.b32 	%r386, 2;
	mov.b32 	%r385, 1;
	mov.b32 	%r384, 0;
	mov.u32 	%r381, %r16;
	mov.u32 	%r382, %r16;
	mov.u32 	%r383, %r16;
	bra.uni 	$L__BB8_10;
$L__BB8_9:
	add.s32 	%r138, %r372, 32;
	min.s32 	%r139, %r371, 6;
	min.u32 	%r140, %r139, %r138;
	mov.b32 	%r141, -1;
	shl.b32 	%r142, %r141, %r140;
	not.b32 	%r143, %r142;
	setp.eq.s32 	%p5, %r371, 0;
	shr.u32 	%r144, %r378, %r33;
	and.b32  	%r145, %r144, %r143;
	selp.b32 	%r146, 0, %r145, %p5;
	shl.b32 	%r147, %r146, 10;
	and.b32  	%r148, %r147, 31744;
	add.s32 	%r149, %r16, %r148;
	shr.u32 	%r150, %r146, 4;
	and.b32  	%r151, %r150, 134217726;
	add.s32 	%r381, %r149, %r151;
	ld.shared.u16 	%rs52, [%r381];
	add.s16 	%rs53, %rs52, 1;
	st.shared.u16 	[%r381], %rs53;
	shr.u32 	%r152, %r376, %r33;
	and.b32  	%r153, %r152, %r143;
	selp.b32 	%r154, 0, %r153, %p5;
	shl.b32 	%r155, %r154, 10;
	and.b32  	%r156, %r155, 31744;
	add.s32 	%r157, %r16, %r156;
	shr.u32 	%r158, %r154, 4;
	and.b32  	%r159, %r158, 134217726;
	add.s32 	%r382, %r157, %r159;
	ld.shared.u16 	%rs54, [%r382];
	add.s16 	%rs55, %rs54, 1;
	st.shared.u16 	[%r382], %rs55;
	shr.u32 	%r160, %r374, %r33;
	and.b32  	%r161, %r160, %r143;
	selp.b32 	%r162, 0, %r161, %p5;
	shl.b32 	%r163, %r162, 10;
	and.b32  	%r164, %r163, 31744;
	add.s32 	%r165, %r16, %r164;
	shr.u32 	%r166, %r162, 4;
	and.b32  	%r167, %r166, 134217726;
	add.s32 	%r383, %r165, %r167;
	ld.shared.u16 	%rs56, [%r383];
	add.s16 	%rs57, %rs56, 1;
	st.shared.u16 	[%r383], %rs57;
	cvt.u32.u16 	%r384, %rs52;
	cvt.u32.u16 	%r385, %rs54;
	cvt.u32.u16 	%r386, %rs56;
$L__BB8_10:
	bar.sync 	0;
	ld.shared.u32 	%r46, [%r17];
	ld.shared.u32 	%r202, [%r17+4];
	ld.shared.u32 	%r203, [%r17+8];
	ld.shared.u32 	%r204, [%r17+12];
	ld.shared.u32 	%r205, [%r17+16];
	ld.shared.u32 	%r206, [%r17+20];
	ld.shared.u32 	%r207, [%r17+24];
	ld.shared.u32 	%r208, [%r17+28];
	ld.shared.u32 	%r209, [%r17+32];
	ld.shared.u32 	%r210, [%r17+36];
	ld.shared.u32 	%r211, [%r17+40];
	ld.shared.u32 	%r212, [%r17+44];
	ld.shared.u32 	%r213, [%r17+48];
	ld.shared.u32 	%r214, [%r17+52];
	ld.shared.u32 	%r215, [%r17+56];
	ld.shared.u32 	%r216, [%r17+60];
	ld.shared.u32 	%r217, [%r17+64];
	ld.shared.u32 	%r218, [%r17+68];
	ld.shared.u32 	%r219, [%r17+72];
	ld.shared.u32 	%r220, [%r17+76];
	ld.shared.u32 	%r221, [%r17+80];
	ld.shared.u32 	%r222, [%r17+84];
	ld.shared.u32 	%r223, [%r17+88];
	ld.shared.u32 	%r224, [%r17+92];
	ld.shared.u32 	%r225, [%r17+96];
	ld.shared.u32 	%r226, [%r17+100];
	ld.shared.u32 	%r227, [%r17+104];
	ld.shared.u32 	%r228, [%r17+108];
	ld.shared.u32 	%r229, [%r17+112];
	ld.shared.u32 	%r230, [%r17+116];
	ld.shared.u32 	%r231, [%r17+120];
	ld.shared.u32 	%r232, [%r17+124];
	ld.shared.u32 	%r233, [%r17+128];
	add.s32 	%r47, %r202, %r46;
	add.s32 	%r48, %r203, %r47;
	add.s32 	%r49, %r204, %r48;
	add.s32 	%r50, %r205, %r49;
	add.s32 	%r51, %r206, %r50;
	add.s32 	%r52, %r207, %r51;
	add.s32 	%r53, %r208, %r52;
	add.s32 	%r54, %r209, %r53;
	add.s32 	%r55, %r210, %r54;
	add.s32 	%r56, %r211, %r55;
	add.s32 	%r57, %r212, %r56;
	add.s32 	%r58, %r213, %r57;
	add.s32 	%r59, %r214, %r58;
	add.s32 	%r60, %r215, %r59;
	add.s32 	%r61, %r216, %r60;
	add.s32 	%r62, %r217, %r61;
	add.s32 	%r63, %r218, %r62;
	add.s32 	%r64, %r219, %r63;
	add.s32 	%r65, %r220, %r64;
	add.s32 	%r66, %r221, %r65;
	add.s32 	%r67, %r222, %r66;
	add.s32 	%r68, %r223, %r67;
	add.s32 	%r69, %r224, %r68;
	add.s32 	%r70, %r225, %r69;
	add.s32 	%r71, %r226, %r70;
	add.s32 	%r72, %r227, %r71;
	add.s32 	%r73, %r228, %r72;
	add.s32 	%r74, %r229, %r73;
	add.s32 	%r75, %r230, %r74;
	add.s32 	%r76, %r231, %r75;
	add.s32 	%r77, %r232, %r76;
	add.s32 	%r176, %r233, %r77;
	// begin inline asm
	mov.u32 %r171, %laneid;
	// end inline asm
	mov.b32 	%r174, 1;
	mov.b32 	%r199, 0;
	mov.b32 	%r201, -1;
	// begin inline asm
	{  .reg .u32 r0;  .reg .pred p;  shfl.sync.up.b32 r0|p, %r176, %r174, %r199, %r201;  @p add.u32 r0, r0, %r176;  mov.u32 %r172, r0;}
	// end inline asm
	mov.b32 	%r180, 2;
	// begin inline asm
	{  .reg .u32 r0;  .reg .pred p;  shfl.sync.up.b32 r0|p, %r172, %r180, %r199, %r201;  @p add.u32 r0, r0, %r172;  mov.u32 %r178, r0;}
	// end inline asm
	mov.b32 	%r186, 4;
	// begin inline asm
	{  .reg .u32 r0;  .reg .pred p;  shfl.sync.up.b32 r0|p, %r178, %r186, %r199, %r201;  @p add.u32 r0, r0, %r178;  mov.u32 %r184, r0;}
	// end inline asm
	mov.b32 	%r192, 8;
	// begin inline asm
	{  .reg .u32 r0;  .reg .pred p;  shfl.sync.up.b32 r0|p, %r184, %r192, %r199, %r201;  @p add.u32 r0, r0, %r184;  mov.u32 %r190, r0;}
	// end inline asm
	mov.b32 	%r198, 16;
	// begin inline asm
	{  .reg .u32 r0;  .reg .pred p;  shfl.sync.up.b32 r0|p, %r190, %r198, %r199, %r201;  @p add.u32 r0, r0, %r190;  mov.u32 %r196, r0;}
	// end inline asm
	setp.ne.s32 	%p6, %r171, 31;
	@%p6 bra 	$L__BB8_12;
	st.shared.u32 	[%r18], %r196;
$L__BB8_12:
	sub.s32 	%r234, %r196, %r176;
	setp.gt.u32 	%p7, %r1, 31;
	setp.eq.s32 	%p8, %r15, 7;
	setp.eq.s32 	%p9, %r15, 6;
	setp.eq.s32 	%p10, %r15, 5;
	setp.eq.s32 	%p11, %r15, 4;
	setp.eq.s32 	%p12, %r15, 3;
	setp.eq.s32 	%p13, %r15, 2;
	setp.eq.s32 	%p14, %r15, 1;
	bar.sync 	0;
	ld.shared.v4.u32 	{%r235, %r236, %r237, %r238}, [_ZZN3cub18CUB_300001_SM_10006detail10radix_sort31DeviceRadixSortSingleTileKernelINS1_5radix10policy_hubI19preprocess_vertex_tNS0_8NullTypeEjE10Policy1000ELNS0_9SortOrderE0ES6_S7_j30preprocess_vertex_decomposer_tEEvPKT1_PSC_PKT2_PSG_T3_iiT4_E12temp_storage+33792];
	selp.b32 	%r239, %r235, %r380, %p14;
	add.s32 	%r240, %r236, %r235;
	selp.b32 	%r241, %r240, %r239, %p13;
	add.s32 	%r242, %r240, %r237;
	selp.b32 	%r243, %r242, %r241, %p12;
	add.s32 	%r244, %r242, %r238;
	selp.b32 	%r245, %r244, %r243, %p11;
	ld.shared.v4.u32 	{%r246, %r247, %r248, %r249}, [_ZZN3cub18CUB_300001_SM_10006detail10radix_sort31DeviceRadixSortSingleTileKernelINS1_5radix10policy_hubI19preprocess_vertex_tNS0_8NullTypeEjE10Policy1000ELNS0_9SortOrderE0ES6_S7_j30preprocess_vertex_decomposer_tEEvPKT1_PSC_PKT2_PSG_T3_iiT4_E12temp_storage+33808];
	add.s32 	%r250, %r244, %r246;
	selp.b32 	%r251, %r250, %r245, %p10;
	add.s32 	%r252, %r250, %r247;
	selp.b32 	%r253, %r252, %r251, %p9;
	add.s32 	%r254, %r252, %r248;
	selp.b32 	%r380, %r254, %r253, %p8;
	add.s32 	%r82, %r254, %r249;
	setp.ne.s32 	%p15, %r171, 0;
	selp.b32 	%r255, %r234, 0, %p15;
	add.s32 	%r256, %r380, %r255;
	or.pred  	%p16, %p7, %p15;
	selp.b32 	%r387, %r256, %r234, %p7;
	@%p16 bra 	$L__BB8_14;
	shl.b32 	%r387, %r82, 16;
	st.shared.u32 	[_ZZN3cub18CUB_300001_SM_10006detail10radix_sort31DeviceRadixSortSingleTileKernelINS1_5radix10policy_hubI19preprocess_vertex_tNS0_8NullTypeEjE10Policy1000ELNS0_9SortOrderE0ES6_S7_j30preprocess_vertex_decomposer_tEEvPKT1_PSC_PKT2_PSG_T3_iiT4_E12temp_storage+33832], %r387;
$L__BB8_14:
	setp.eq.s32 	%p17, %r1, 0;
	bar.sync 	0;
	ld.shared.u32 	%r257, [_ZZN3cub18CUB_300001_SM_10006detail10radix_sort31DeviceRadixSortSingleTileKernelINS1_5radix10policy_hubI19preprocess_vertex_tNS0_8NullTypeEjE10Policy1000ELNS0_9SortOrderE0ES6_S7_j30preprocess_vertex_decomposer_tEEvPKT1_PSC_PKT2_PSG_T3_iiT4_E12temp_storage+33832];
	selp.b32 	%r258, 0, %r257, %p17;
	add.s32 	%r259, %r387, %r258;
	add.s32 	%r260, %r46, %r259;
	add.s32 	%r261, %r47, %r259;
	add.s32 	%r262, %r48, %r259;
	add.s32 	%r263, %r49, %r259;
	add.s32 	%r264, %r50, %r259;
	add.s32 	%r265, %r51, %r259;
	add.s32 	%r266, %r52, %r259;
	add.s32 	%r267, %r53, %r259;
	add.s32 	%r268, %r54, %r259;
	add.s32 	%r269, %r55, %r259;
	add.s32 	%r270, %r56, %r259;
	add.s32 	%r271, %r57, %r259;
	add.s32 	%r272, %r58, %r259;
	add.s32 	%r273, %r59, %r259;
	add.s32 	%r274, %r60, %r259;
	add.s32 	%r275, %r61, %r259;
	add.s32 	%r276, %r62, %r259;
	add.s32 	%r277, %r63, %r259;
	add.s32 	%r278, %r64, %r259;
	add.s32 	%r279, %r65, %r259;
	add.s32 	%r280, %r66, %r259;
	add.s32 	%r281, %r67, %r259;
	add.s32 	%r282, %r68, %r259;
	add.s32 	%r283, %r69, %r259;
	add.s32 	%r284, %r70, %r259;
	add.s32 	%r285, %r71, %r259;
	add.s32 	%r286, %r72, %r259;
	add.s32 	%r287, %r73, %r259;
	add.s32 	%r288, %r74, %r259;
	add.s32 	%r289, %r75, %r259;
	add.s32 	%r290, %r76, %r259;
	add.s32 	%r291, %r77, %r259;
	st.shared.u32 	[%r17], %r259;
	st.shared.u32 	[%r17+4], %r260;
	st.shared.u32 	[%r17+8], %r261;
	st.shared.u32 	[%r17+12], %r262;
	st.shared.u32 	[%r17+16], %r263;
	st.shared.u32 	[%r17+20], %r264;
	st.shared.u32 	[%r17+24], %r265;
	st.shared.u32 	[%r17+28], %r266;
	st.shared.u32 	[%r17+32], %r267;
	st.shared.u32 	[%r17+36], %r268;
	st.shared.u32 	[%r17+40], %r269;
	st.shared.u32 	[%r17+44], %r270;
	st.shared.u32 	[%r17+48], %r271;
	st.shared.u32 	[%r17+52], %r272;
	st.shared.u32 	[%r17+56], %r273;
	st.shared.u32 	[%r17+60], %r274;
	st.shared.u32 	[%r17+64], %r275;
	st.shared.u32 	[%r17+68], %r276;
	st.shared.u32 	[%r17+72], %r277;
	st.shared.u32 	[%r17+76], %r278;
	st.shared.u32 	[%r17+80], %r279;
	st.shared.u32 	[%r17+84], %r280;
	st.shared.u32 	[%r17+88], %r281;
	st.shared.u32 	[%r17+92], %r282;
	st.shared.u32 	[%r17+96], %r283;
	st.shared.u32 	[%r17+100], %r284;
	st.shared.u32 	[%r17+104], %r285;
	st.shared.u32 	[%r17+108], %r286;
	st.shared.u32 	[%r17+112], %r287;
	st.shared.u32 	[%r17+116], %r288;
	st.shared.u32 	[%r17+120], %r289;
	st.shared.u32 	[%r17+124], %r290;
	st.shared.u32 	[%r17+128], %r291;
	bar.sync 	0;
	ld.shared.u16 	%r292, [%r381];
	add.s32 	%r86, %r384, %r292;
	ld.shared.u16 	%r293, [%r382];
	add.s32 	%r87, %r385, %r293;
	ld.shared.u16 	%r294, [%r383];
	add.s32 	%r88, %r386, %r294;
	bar.sync 	0;
	setp.lt.s32 	%p18, %r373, %r107;
	@%p18 bra 	$L__BB8_22;
	mov.u32 	%r295, _ZZN3cub18CUB_300001_SM_10006detail10radix_sort31DeviceRadixSortSingleTileKernelINS1_5radix10policy_hubI19preprocess_vertex_tNS0_8NullTypeEjE10Policy1000ELNS0_9SortOrderE0ES6_S7_j30preprocess_vertex_decomposer_tEEvPKT1_PSC_PKT2_PSG_T3_iiT4_E12temp_storage;
	mad.lo.s32 	%r296, %r86, 24, %r295;
	st.shared.u32 	[%r296], %r379;
	st.shared.u64 	[%r296+8], %rd32;
	st.shared.u32 	[%r296+16], %r378;
	cvt.u32.u16 	%r297, %rs79;
	cvt.u32.u16 	%r298, %rs80;
	prmt.b32 	%r299, %r298, %r297, 0x3340U;
	cvt.u32.u16 	%r300, %rs81;
	cvt.u32.u16 	%r301, %rs82;
	prmt.b32 	%r302, %r301, %r300, 0x3340U;
	prmt.b32 	%r303, %r302, %r299, 0x5410U;
	st.shared.u32 	[%r296+20], %r303;
	mad.lo.s32 	%r304, %r87, 24, %r295;
	st.shared.u32 	[%r304], %r377;
	st.shared.u64 	[%r304+8], %rd31;
	st.shared.u32 	[%r304+16], %r376;
	cvt.u32.u16 	%r305, %rs75;
	cvt.u32.u16 	%r306, %rs76;
	prmt.b32 	%r307, %r306, %r305, 0x3340U;
	cvt.u32.u16 	%r308, %rs77;
	cvt.u32.u16 	%r309, %rs78;
	prmt.b32 	%r310, %r309, %r308, 0x3340U;
	prmt.b32 	%r311, %r310, %r307, 0x5410U;
	st.shared.u32 	[%r304+20], %r311;
	mad.lo.s32 	%r312, %r88, 24, %r295;
	st.shared.u32 	[%r312], %r375;
	st.shared.u64 	[%r312+8], %rd30;
	st.shared.u32 	[%r312+16], %r374;
	cvt.u32.u16 	%r313, %rs71;
	cvt.u32.u16 	%r314, %rs72;
	prmt.b32 	%r315, %r314, %r313, 0x3340U;
	cvt.u32.u16 	%r316, %rs73;
	cvt.u32.u16 	%r317, %rs74;
	prmt.b32 	%r318, %r317, %r316, 0x3340U;
	prmt.b32 	%r319, %r318, %r315, 0x5410U;
	st.shared.u32 	[%r312+20], %r319;
	bar.sync 	0;
	mad.lo.s32 	%r89, %r1, -48, %r19;
	ld.shared.u32 	%r90, [%r89+6144];
	ld.shared.u64 	%rd11, [%r89+6152];
	ld.shared.u32 	%r91, [%r89+6160];
	ld.shared.u32 	%r92, [%r89+6164];
	ld.shared.u32 	%r93, [%r89+12288];
	ld.shared.u64 	%rd12, [%r89+12296];
	ld.shared.u32 	%r94, [%r89+12304];
	ld.shared.u32 	%r95, [%r89+12308];
	setp.lt.u32 	%p19, %r1, %r105;
	cvta.to.global.u64 	%rd24, %rd17;
	mul.wide.u32 	%rd25, %r1, 24;
	add.s64 	%rd13, %rd24, %rd25;
	@%p19 bra 	$L__BB8_16;
	bra.uni 	$L__BB8_17;
$L__BB8_16:
	ld.shared.u32 	%r320, [%r89];
	ld.shared.u64 	%rd26, [%r89+8];
	ld.shared.u32 	%r321, [%r89+16];
	ld.shared.u32 	%r322, [%r89+20];
	st.global.u32 	[%rd13], %r320;
	st.global.u64 	[%rd13+8], %rd26;
	st.global.u32 	[%rd13+16], %r321;
	st.global.u32 	[%rd13+20], %r322;
$L__BB8_17:
	add.s32 	%r323, %r1, 256;
	setp.ge.u32 	%p20, %r323, %r105;
	@%p20 bra 	$L__BB8_19;
	st.global.u32 	[%rd13+6144], %r90;
	st.global.u64 	[%rd13+6152], %rd11;
	st.global.u32 	[%rd13+6160], %r91;
	st.global.u32 	[%rd13+6164], %r92;
$L__BB8_19:
	add.s32 	%r324, %r1, 512;
	setp.ge.u32 	%p21, %r324, %r105;
	@%p21 bra 	$L__BB8_21;
	st.global.u32 	[%rd13+12288], %r93;
	st.global.u64 	[%rd13+12296], %rd12;
	st.global.u32 	[%rd13+12304], %r94;
	st.global.u32 	[%rd13+12308], %r95;
$L__BB8_21:
	ret;
$L__BB8_22:
	mov.u32 	%r325, _ZZN3cub18CUB_300001_SM_10006detail10radix_sort31DeviceRadixSortSingleTileKernelINS1_5radix10policy_hubI19preprocess_vertex_tNS0_8NullTypeEjE10Policy1000ELNS0_9SortOrderE0ES6_S7_j30preprocess_vertex_decomposer_tEEvPKT1_PSC_PKT2_PSG_T3_iiT4_E12temp_storage;
	mad.lo.s32 	%r326, %r86, 24, %r325;
	st.shared.u32 	[%r326], %r379;
	st.shared.u64 	[%r326+8], %rd32;
	st.shared.u32 	[%r326+16], %r378;
	cvt.u32.u16 	%r327, %rs79;
	cvt.u32.u16 	%r328, %rs80;
	prmt.b32 	%r329, %r328, %r327, 0x3340U;
	cvt.u32.u16 	%r330, %rs81;
	cvt.u32.u16 	%r331, %rs82;
	prmt.b32 	%r332, %r331, %r330, 0x3340U;
	prmt.b32 	%r333, %r332, %r329, 0x5410U;
	st.shared.u32 	[%r326+20], %r333;
	mad.lo.s32 	%r334, %r87, 24, %r325;
	st.shared.u32 	[%r334], %r377;
	st.shared.u64 	[%r334+8], %rd31;
	st.shared.u32 	[%r334+16], %r376;
	cvt.u32.u16 	%r335, %rs75;
	cvt.u32.u16 	%r336, %rs76;
	prmt.b32 	%r337, %r336, %r335, 0x3340U;
	cvt.u32.u16 	%r338, %rs77;
	cvt.u32.u16 	%r339, %rs78;
	prmt.b32 	%r340, %r339, %r338, 0x3340U;
	prmt.b32 	%r341, %r340, %r337, 0x5410U;
	st.shared.u32 	[%r334+20], %r341;
	mad.lo.s32 	%r342, %r88, 24, %r325;
	st.shared.u32 	[%r342], %r375;
	st.shared.u64 	[%r342+8], %rd30;
	st.shared.u32 	[%r342+16], %r374;
	cvt.u32.u16 	%r343, %rs71;
	cvt.u32.u16 	%r344, %rs72;
	prmt.b32 	%r345, %r344, %r343, 0x3340U;
	cvt.u32.u16 	%r346, %rs73;
	cvt.u32.u16 	%r347, %rs74;
	prmt.b32 	%r348, %r347, %r346, 0x3340U;
	prmt.b32 	%r349, %r348, %r345, 0x5410U;
	st.shared.u32 	[%r342+20], %r349;
	bar.sync 	0;
	ld.shared.u32 	%r379, [%r19];
	ld.shared.u64 	%rd32, [%r19+8];
	ld.shared.u32 	%r378, [%r19+16];
	ld.shared.u32 	%r350, [%r19+20];
	bfe.u32 	%r351, %r350, 0, 8;
	cvt.u16.u32 	%rs82, %r351;
	bfe.u32 	%r352, %r350, 8, 8;
	cvt.u16.u32 	%rs81, %r352;
	bfe.u32 	%r353, %r350, 16, 8;
	cvt.u16.u32 	%rs80, %r353;
	bfe.u32 	%r354, %r350, 24, 8;
	cvt.u16.u32 	%rs79, %r354;
	ld.shared.u32 	%r377, [%r19+24];
	ld.shared.u64 	%rd31, [%r19+32];
	ld.shared.u32 	%r376, [%r19+40];
	ld.shared.u32 	%r355, [%r19+44];
	bfe.u32 	%r356, %r355, 0, 8;
	cvt.u16.u32 	%rs78, %r356;
	bfe.u32 	%r357, %r355, 8, 8;
	cvt.u16.u32 	%rs77, %r357;
	bfe.u32 	%r358, %r355, 16, 8;
	cvt.u16.u32 	%rs76, %r358;
	bfe.u32 	%r359, %r355, 24, 8;
	cvt.u16.u32 	%rs75, %r359;
	ld.shared.u32 	%r375, [%r19+48];
	ld.shared.u64 	%rd30, [%r19+56];
	ld.shared.u32 	%r374, [%r19+64];
	ld.shared.u32 	%r360, [%r19+68];
	bfe.u32 	%r361, %r360, 0, 8;
	cvt.u16.u32 	%rs74, %r361;
	bfe.u32 	%r362, %r360, 8, 8;
	cvt.u16.u32 	%rs73, %r362;
	bfe.u32 	%r363, %r360, 16, 8;
	cvt.u16.u32 	%rs72, %r363;
	bfe.u32 	%r364, %r360, 24, 8;
	cvt.u16.u32 	%rs71, %r364;
	bar.sync 	0;
	add.s32 	%r373, %r373, 6;
	add.s32 	%r372, %r372, -6;
	add.s32 	%r371, %r371, -6;
	bra.uni 	$L__BB8_7;

}
	// .globl	_ZN3cub18CUB_300001_SM_10006detail10radix_sort30DeviceRadixSortHistogramKernelINS1_5radix10policy_hubI19preprocess_vertex_tNS0_8NullTypeEjE10Policy1000ELNS0_9SortOrderE0ES6_j30preprocess_vertex_decomposer_tEEvPT2_PKT1_SC_iiT3_
.visible .entry _ZN3cub18CUB_300001_SM_10006detail10radix_sort30DeviceRadixSortHistogramKernelINS1_5radix10policy_hubI19preprocess_vertex_tNS0_8NullTypeEjE10Policy1000ELNS0_9SortOrderE0ES6_j30preprocess_vertex_decomposer_tEEvPT2_PKT1_SC_iiT3_(
	.param .u64 .ptr .align 1 _ZN3cub18CUB_300001_SM_10006detail10radix_sort30DeviceRadixSortHistogramKernelINS1_5radix10policy_hubI19preprocess_vertex_tNS0_8NullTypeEjE10Policy1000ELNS0_9SortOrderE0ES6_j30preprocess_vertex_decomposer_tEEvPT2_PKT1_SC_iiT3__param_0,
	.param .u64 .ptr .align 1 _ZN3cub18CUB_300001_SM_10006detail10radix_sort30DeviceRadixSortHistogramKernelINS1_5radix10policy_hubI19preprocess_vertex_tNS0_8NullTypeEjE10Policy1000ELNS0_9SortOrderE0ES6_j30preprocess_vertex_decomposer_tEEvPT2_PKT1_SC_iiT3__param_1,
	.param .u32 _ZN3cub18CUB_300001_SM_10006detail10radix_sort30DeviceRadixSortHistogramKernelINS1_5radix10policy_hubI19preprocess_vertex_tNS0_8NullTypeEjE10Policy1000ELNS0_9SortOrderE0ES6_j30preprocess_vertex_decomposer_tEEvPT2_PKT1_SC_iiT3__param_2,
	.param .u32 _ZN3cub18CUB_300001_SM_10006detail10radix_sort30DeviceRadixSortHistogramKernelINS1_5radix10policy_hubI19preprocess_vertex_tNS0_8NullTypeEjE10Policy1000ELNS0_9SortOrderE0ES6_j30preprocess_vertex_decomposer_tEEvPT2_PKT1_SC_iiT3__param_3,
	.param .u32 _ZN3cub18CUB_300001_SM_10006detail10radix_sort30DeviceRadixSortHistogramKernelINS1_5radix10policy_hubI19preprocess_vertex_tNS0_8NullTypeEjE10Policy1000ELNS0_9SortOrderE0ES6_j30preprocess_vertex_decomposer_tEEvPT2_PKT1_SC_iiT3__param_4,
	.param .align 1 .b8 _ZN3cub18CUB_300001_SM_10006detail10radix_sort30DeviceRadixSortHistogramKernelINS1_5radix10policy_hubI19preprocess_vertex_tNS0_8NullTypeEjE10Policy1000ELNS0_9SortOrderE0ES6_j30preprocess_vertex_decomposer_tEEvPT2_PKT1_SC_iiT3__param_5[1]
)
.maxntid 128
{
	.reg .pred 	%p<93>;
	.reg .b32 	%r<520>;
	.reg .b64 	%rd<58>;
	// demoted variable
	.shared .align 4 .b8 _ZZN3cub18CUB_300001_SM_10006detail10radix_sort30DeviceRadixSortHistogramKernelINS1_5radix10policy_hubI19preprocess_vertex_tNS0_8NullTypeEjE10Policy1000ELNS0_9SortOrderE0ES6_j30preprocess_vertex_decomposer_tEEvPT2_PKT1_SC_iiT3_E12temp_storage[24576];
	ld.param.u64 	%rd5, [_ZN3cub18CUB_300001_SM_10006detail10radix_sort30DeviceRadixSortHistogramKernelINS1_5radix10policy_hubI19preprocess_vertex_tNS0_8NullTypeEjE10Policy1000ELNS0_9SortOrderE0ES6_j30preprocess_vertex_decomposer_tEEvPT2_PKT1_SC_iiT3__param_0];
	ld.param.u64 	%rd6, [_ZN3cub18CUB_300001_SM_10006detail10radix_sort30DeviceRadixSortHistogramKernelINS1_5radix10policy_hubI19preprocess_vertex_tNS0_8NullTypeEjE10Policy1000ELNS0_9SortOrderE0ES6_j30preprocess_vertex_decomposer_tEEvPT2_PKT1_SC_iiT3__param_1];
	ld.param.u32 	%r170, [_ZN3cub18CUB_300001_SM_10006detail10radix_sort30DeviceRadixSortHistogramKernelINS1_5radix10policy_hubI19preprocess_vertex_tNS0_8NullTypeEjE10Policy1000ELNS0_9SortOrderE0ES6_j30preprocess_vertex_decomposer_tEEvPT2_PKT1_SC_iiT3__param_2];
	ld.param.u32 	%r171, [_ZN3cub18CUB_300001_SM_10006detail10radix_sort30DeviceRadixSortHistogramKernelINS1_5radix10policy_hubI19preprocess_vertex_tNS0_8NullTypeEjE10Policy1000ELNS0_9SortOrderE0ES6_j30preprocess_vertex_decomposer_tEEvPT2_PKT1_SC_iiT3__param_3];
	ld.param.u32 	%r172, [_ZN3cub18CUB_300001_SM_10006detail10radix_sort30DeviceRadixSortHistogramKernelINS1_5radix10policy_hubI19preprocess_vertex_tNS0_8NullTypeEjE10Policy1000ELNS0_9SortOrderE0ES6_j30preprocess_vertex_decomposer_tEEvPT2_PKT1_SC_iiT3__param_4];
	cvta.to.global.u64 	%rd1, %rd6;
	cvta.to.global.u64 	%rd2, %rd5;
	setp.eq.s32 	%p2, %r170, 0;
	@%p2 bra 	$L__BB9_158;
	sub.s32 	%r174, %r172, %r171;
	add.s32 	%r175, %r174, 7;
	shr.s32 	%r176, %r175, 31;
	shr.u32 	%r177, %r176, 29;
	add.s32 	%r178, %r175, %r177;
	shr.s32 	%r179, %r178, 3;
	mov.u32 	%r1, %tid.x;
	setp.gt.u32 	%p3, %r1, 255;
	setp.lt.s32 	%p4, %r175, 8;
	mov.u32 	%r180, %ctaid.x;
	shl.b32 	%r2, %r180, 11;
	mov.u32 	%r181, %nctaid.x;
	shl.b32 	%r3, %r181, 11;
	add.s32 	%r4, %r179, -1;
	and.b32  	%r5, %r179, 15;
	add.s32 	%r6, %r5, -1;
	and.b32  	%r7, %r179, 7;
	add.s32 	%r8, %r7, -1;
	and.b32  	%r9, %r179, 3;
	add.s32 	%r10, %r9, -1;
	or.pred  	%p1, %p3, %p4;
	shl.b32 	%r182, %r1, 2;
	mov.u32 	%r183, _ZZN3cub18CUB_300001_SM_10006detail10radix_sort30DeviceRadixSortHistogramKernelINS1_5radix10policy_hubI19preprocess_vertex_tNS0_8NullTypeEjE10Policy1000ELNS0_9SortOrderE0ES6_j30preprocess_vertex_decomposer_tEEvPT2_PKT1_SC_iiT3_E12temp_storage;
	add.s32 	%r11, %r183, %r182;
	and.b32  	%r12, %r179, 268435440;
	add.s32 	%r13, %r1, 256;
	add.s32 	%r14, %r1, 384;
	add.s32 	%r15, %r1, 512;
	add.s32 	%r16, %r1, 640;
	add.s32 	%r17, %r1, 768;
	add.s32 	%r18, %r1, 1280;
	add.s32 	%r19, %r1, 1920;
	and.b32  	%r20, %r179, 268435448;
	and.b32  	%r21, %r179, 1;
	neg.s32 	%r22, %r12;
	add.s32 	%r23, %r11, 8192;
	add.s32 	%r184, %r170, -1;
	shr.u32 	%r185, %r184, 30;
	add.s32 	%r186, %r185, 1;
	min.u32 	%r24, %r186, %r170;
	mov.b32 	%r468, 0;
$L__BB9_2:
	@%p1 bra 	$L__BB9_30;
	setp.lt.u32 	%p5, %r4, 15;
	mov.b32 	%r472, 0;
	@%p5 bra 	$L__BB9_6;
	mov.u32 	%r469, %r23;
	mov.u32 	%r470, %r22;
$L__BB9_5:
	.pragma "nounroll";
	mov.b32 	%r188, 0;
	st.shared.u32 	[%r469+-8192], %r188;
	st.shared.u32 	[%r469+-7168], %r188;
	st.shared.u32 	[%r469+-6144], %r188;
	st.shared.u32 	[%r469+-5120], %r188;
	st.shared.u32 	[%r469+-4096], %r188;
	st.shared.u32 	[%r469+-3072], %r188;
	st.shared.u32 	[%r469+-2048], %r188;
	st.shared.u32 	[%r469+-1024], %r188;
	st.shared.u32 	[%r469], %r188;
	st.shared.u32 	[%r469+1024], %r188;
	st.shared.u32 	[%r469+2048], %r188;
	st.shared.u32 	[%r469+3072], %r188;
	st.shared.u32 	[%r469+4096], %r188;
	st.shared.u32 	[%r469+5120], %r188;
	st.shared.u32 	[%r469+6144], %r188;
	st.shared.u32 	[%r469+7168], %r188;
	add.s32 	%r470, %r470, 16;
	add.s32 	%r469, %r469, 16384;
	setp.ne.s32 	%p6, %r470, 0;
	mov.u32 	%r472, %r12;
	@%p6 bra 	$L__BB9_5;
$L__BB9_6:
	setp.eq.s32 	%p7, %r5, 0;
	@%p7 bra 	$L__BB9_16;
	setp.lt.u32 	%p8, %r6, 7;
	@%p8 bra 	$L__BB9_9;
	shl.b32 	%r189, %r472, 10;
	add.s32 	%r190, %r11, %r189;
	mov.b32 	%r191, 0;
	st.shared.u32 	[%r190], %r191;
	st.shared.u32 	[%r190+1024], %r191;
	st.shared.u32 	[%r190+2048], %r191;
	st.shared.u32 	[%r190+3072], %r191;
	st.shared.u32 	[%r190+4096], %r191;
	st.shared.u32 	[%r190+5120], %r191;
	st.shared.u32 	[%r190+6144], %r191;
	st.shared.u32 	[%r190+7168], %r191;
	add.s32 	%r472, %r472, 8;
$L__BB9_9:
	setp.eq.s32 	%p9, %r7, 0;
	@%p9 bra 	$L__BB9_16;
	setp.lt.u32 	%p10, %r8, 3;
	@%p10 bra 	$L__BB9_12;
	shl.b32 	%r192, %r472, 10;
	add.s32 	%r193, %r11, %r192;
	mov.b32 	%r194, 0;
	st.shared.u32 	[%r193], %r194;
	st.shared.u32 	[%r193+1024], %r194;
	st.shared.u32 	[%r193+2048], %r194;
	st.shared.u32 	[%r193+3072], %r194;
	add.s32 	%r472, %r472, 4;
$L__BB9_12:
	setp.eq.s32 	%p11, %r9, 0;
	@%p11 bra 	$L__BB9_16;
	setp.eq.s32 	%p12, %r9, 1;
	shl.b32 	%r195, %r472, 10;
	add.s32 	%r35, %r11, %r195;
	mov.b32 	%r196, 0;
	st.shared.u32 	[%r35], %r196;
	@%p12 bra 	$L__BB9_16;
	setp.eq.s32 	%p13, %r9, 2;
	mov.b32 	%r197, 0;
	st.shared.u32 	[%r35+1024], %r197;
	@%p13 bra 	$L__BB9_16;
	mov.b32 	%r198, 0;
	st.shared.u32 	[%r35+2048], %r198;
$L__BB9_16:
	setp.gt.u32 	%p14, %r1, 127;
	@%p14 bra 	$L__BB9_30;
	setp.lt.u32 	%p15, %r4, 15;
	mov.b32 	%r476, 0;
	@%p15 bra 	$L__BB9_20;
	mov.b32 	%r474, 0;
$L__BB9_19:
	.pragma "nounroll";
	shl.b32 	%r201, %r474, 10;
	add.s32 	%r202, %r11, %r201;
	mov.b32 	%r203, 0;
	st.shared.u32 	[%r202+512], %r203;
	st.shared.u32 	[%r202+1536], %r203;
	st.shared.u32 	[%r202+2560], %r203;
	st.shared.u32 	[%r202+3584], %r203;
	st.shared.u32 	[%r202+4608], %r203;
	st.shared.u32 	[%r202+5632], %r203;
	st.shared.u32 	[%r202+6656], %r203;
	st.shared.u32 	[%r202+7680], %r203;
	st.shared.u32 	[%r202+8704], %r203;
	st.shared.u32 	[%r202+9728], %r203;
	st.shared.u32 	[%r202+10752], %r203;
	st.shared.u32 	[%r202+11776], %r203;
	st.shared.u32 	[%r202+12800], %r203;
	st.shared.u32 	[%r202+13824], %r203;
	st.shared.u32 	[%r202+14848], %r203;
	st.shared.u32 	[%r202+15872], %r203;
	add.s32 	%r474, %r474, 16;
	setp.ne.s32 	%p16, %r474, %r12;
	mov.u32 	%r476, %r12;
	@%p16 bra 	$L__BB9_19;
$L__BB9_20:
	setp.eq.s32 	%p17, %r5, 0;
	@%p17 bra 	$L__BB9_30;
	setp.lt.u32 	%p18, %r6, 7;
	@%p18 bra 	$L__BB9_23;
	shl.b32 	%r204, %r476, 10;
	add.s32 	%r205, %r11, %r204;
	mov.b32 	%r206, 0;
	st.shared.u32 	[%r205+512], %r206;
	st.shared.u32 	[%r205+1536], %r206;
	st.shared.u32 	[%r205+2560], %r206;
	st.shared.u32 	[%r205+3584], %r206;
	st.shared.u32 	[%r205+4608], %r206;
	st.shared.u32 	[%r205+5632], %r206;
	st.shared.u32 	[%r205+6656], %r206;
	st.shared.u32 	[%r205+7680], %r206;
	add.s32 	%r476, %r476, 8;
$L__BB9_23:
	setp.eq.s32 	%p19, %r7, 0;
	@%p19 bra 	$L__BB9_30;
	setp.lt.u32 	%p20, %r8, 3;
	@%p20 bra 	$L__BB9_26;
	shl.b32 	%r207, %r476, 10;
	add.s32 	%r208, %r11, %r207;
	mov.b32 	%r209, 0;
	st.shared.u32 	[%r208+512], %r209;
	st.shared.u32 	[%r208+1536], %r209;
	st.shared.u32 	[%r208+2560], %r209;
	st.shared.u32 	[%r208+3584], %r209;
	add.s32 	%r476, %r476, 4;
$L__BB9_26:
	setp.eq.s32 	%p21, %r9, 0;
	@%p21 bra 	$L__BB9_30;
	setp.eq.s32 	%p22, %r9, 1;
	shl.b32 	%r210, %r476, 10;
	add.s32 	%r43, %r11, %r210;
	mov.b32 	%r211, 0;
	st.shared.u32 	[%r43+512], %r211;
	@%p22 bra 	$L__BB9_30;
	setp.eq.s32 	%p23, %r9, 2;
	mov.b32 	%r212, 0;
	st.shared.u32 	[%r43+1536], %r212;
	@%p23 bra 	$L__BB9_30;
	mov.b32 	%r213, 0;
	st.shared.u32 	[%r43+2560], %r213;
$L__BB9_30:
	bar.sync 	0;
	bar.sync 	0;
	shl.b32 	%r44, %r468, 30;
	sub.s32 	%r214, %r170, %r44;
	min.u32 	%r45, %r214, 1073741824;
	setp.ge.u32 	%p24, %r2, %r45;
	@%p24 bra 	$L__BB9_75;
	mov.u32 	%r478, %r2;
$L__BB9_32:
	add.s32 	%r47, %r478, %r44;
	sub.s32 	%r48, %r170, %r47;
	setp.lt.u32 	%p25, %r48, 2048;
	@%p25 bra 	$L__BB9_34;
	add.s32 	%r241, %r1, %r47;
	mul.wide.u32 	%rd11, %r241, 24;
	add.s64 	%rd12, %rd1, %rd11;
	ld.global.u32 	%r509, [%rd12+16];
	ld.global.u32 	%r508, [%rd12+3088];
	ld.global.u32 	%r507, [%rd12+6160];
	ld.global.u32 	%r506, [%rd12+9232];
	ld.global.u32 	%r504, [%rd12+12304];
	ld.global.u32 	%r503, [%rd12+15376];
	ld.global.u32 	%r502, [%rd12+18448];
	ld.global.u32 	%r501, [%rd12+21520];
	ld.global.u32 	%r500, [%rd12+24592];
	ld.global.u32 	%r499, [%rd12+27664];
	ld.global.u32 	%r498, [%rd12+30736];
	ld.global.u32 	%r496, [%rd12+33808];
	ld.global.u32 	%r495, [%rd12+36880];
	ld.global.u32 	%r494, [%rd12+39952];
	ld.global.u32 	%r497, [%rd12+43024];
	ld.global.u32 	%r505, [%rd12+46096];
	bra.uni 	$L__BB9_66;
$L__BB9_34:
	setp.ge.s32 	%p26, %r1, %r48;
	mov.b32 	%r509, -1;
	@%p26 bra 	$L__BB9_36;
	add.s32 	%r216, %r1, %r47;
	mul.wide.u32 	%rd7, %r216, 24;
	add.s64 	%rd8, %rd1, %rd7;
	ld.global.u32 	%r509, [%rd8+16];
$L__BB9_36:
	add.s32 	%r218, %r1, 128;
	setp.ge.s32 	%p27, %r218, %r48;
	add.s32 	%r219, %r1, %r47;
	mul.wide.u32 	%rd9, %r219, 24;
	add.s64 	%rd10, %rd1, %rd9;
	add.s64 	%rd3, %rd10, 16;
	mov.b32 	%r508, -1;
	@%p27 bra 	$L__BB9_38;
	ld.global.u32 	%r508, [%rd3+3072];
$L__BB9_38:
	setp.ge.s32 	%p28, %r13, %r48;
	mov.b32 	%r507, -1;
	@%p28 bra 	$L__BB9_40;
	ld.global.u32 	%r507, [%rd3+6144];
$L__BB9_40:
	setp.ge.s32 	%p29, %r14, %r48;
	mov.b32 	%r506, -1;
	@%p29 bra 	$L__BB9_42;
	ld.global.u32 	%r506, [%rd3+9216];
$L__BB9_42:
	setp.ge.s32 	%p30, %r15, %r48;
	mov.b32 	%r504, -1;
	@%p30 bra 	$L__BB9_44;
	ld.global.u32 	%r504, [%rd3+12288];
$L__BB9_44:
	setp.ge.s32 	%p31, %r16, %r48;
	mov.b32 	%r503, -1;
	@%p31 bra 	$L__BB9_46;
	ld.global.u32 	%r503, [%rd3+15360];
$L__BB9_46:
	setp.ge.s32 	%p32, %r17, %r48;
	mov.b32 	%r502, -1;
	@%p32 bra 	$L__BB9_48;
	ld.global.u32 	%r502, [%rd3+18432];
$L__BB9_48:
	add.s32 	%r226, %r1, 896;
	setp.ge.s32 	%p33, %r226, %r48;
	mov.b32 	%r501, -1;
	@%p33 bra 	$L__BB9_50;
	ld.global.u32 	%r501, [%rd3+21504];
$L__BB9_50:
	or.b32  	%r228, %r1, 1024;
	setp.ge.s32 	%p34, %r228, %r48;
	mov.b32 	%r500, -1;
	@%p34 bra 	$L__BB9_52;
	ld.global.u32 	%r500, [%rd3+24576];
$L__BB9_52:
	add.s32 	%r230, %r1, 1152;
	setp.ge.s32 	%p35, %r230, %r48;
	mov.b32 	%r499, -1;
	@%p35 bra 	$L__BB9_54;
	ld.global.u32 	%r499, [%rd3+27648];
$L__BB9_54:
	setp.ge.s32 	%p36, %r18, %r48;
	mov.b32 	%r498, -1;
	@%p36 bra 	$L__BB9_56;
	ld.global.u32 	%r498, [%rd3+30720];
$L__BB9_56:
	add.s32 	%r233, %r1, 1408;
	setp.ge.s32 	%p37, %r233, %r48;
	mov.b32 	%r496, -1;
	@%p37 bra 	$L__BB9_58;
	ld.global.u32 	%r496, [%rd3+33792];
$L__BB9_58:
	add.s32 	%r235, %r1, 1536;
	setp.ge.s32 	%p38, %r235, %r48;
	mov.b32 	%r495, -1;
	@%p38 bra 	$L__BB9_60;
	ld.global.u32 	%r495, [%rd3+36864];
$L__BB9_60:
	add.s32 	%r237, %r1, 1664;
	setp.ge.s32 	%p39, %r237, %r48;
	mov.b32 	%r494, -1;
	@%p39 bra 	$L__BB9_62;
	ld.global.u32 	%r494, [%rd3+39936];
$L__BB9_62:
	add.s32 	%r239, %r1, 1792;
	setp.ge.s32 	%p40, %r239, %r48;
	mov.b32 	%r497, -1;
	@%p40 bra 	$L__BB9_64;
	ld.global.u32 	%r497, [%rd3+43008];
$L__BB9_64:
	setp.ge.s32 	%p41, %r19, %r48;
	mov.b32 	%r505, -1;
	@%p41 bra 	$L__BB9_66;
	ld.global.u32 	%r505, [%rd3+46080];
$L__BB9_66:
	setp.le.s32 	%p42, %r172, %r171;
	@%p42 bra 	$L__BB9_74;
	mov.b32 	%r510, 0;
	mov.u32 	%r511, %r171;
$L__BB9_68:
	sub.s32 	%r114, %r172, %r511;
	setp.lt.u32 	%p43, %r511, 32;
	shl.b32 	%r243, %r510, 10;
	mov.u32 	%r244, _ZZN3cub18CUB_300001_SM_10006detail10radix_sort30DeviceRadixSortHistogramKernelINS1_5radix10policy_hubI19preprocess_vertex_tNS0_8NullTypeEjE10Policy1000ELNS0_9SortOrderE0ES6_j30preprocess_vertex_decomposer_tEEvPT2_PKT1_SC_iiT3_E12temp_storage;
	add.s32 	%r115, %r244, %r243;
	@%p43 bra 	$L__BB9_70;
	atom.shared.add.u32 	%r347, [%r115], 1;
	atom.shared.add.u32 	%r348, [%r115], 1;
	atom.shared.add.u32 	%r349, [%r115], 1;
	atom.shared.add.u32 	%r350, [%r115], 1;
	atom.shared.add.u32 	%r351, [%r115], 1;
	atom.shared.add.u32 	%r352, [%r115], 1;
	atom.shared.add.u32 	%r353, [%r115], 1;
	atom.shared.add.u32 	%r354, [%r115], 1;
	atom.shared.add.u32 	%r355, [%r115], 1;
	atom.shared.add.u32 	%r356, [%r115], 1;
	atom.shared.add.u32 	%r357, [%r115], 1;
	atom.shared.add.u32 	%r358, [%r115], 1;
	atom.shared.add.u32 	%r359, [%r115], 1;
	atom.shared.add.u32 	%r360, [%r115], 1;
	atom.shared.add.u32 	%r361, [%r115], 1;
	atom.shared.add.u32 	%r362, [%r115], 1;
	bra.uni 	$L__BB9_73;
$L__BB9_70:
	setp.ne.s32 	%p44, %r114, 0;
	@%p44 bra 	$L__BB9_72;
	atom.shared.add.u32 	%r331, [%r115], 1;
	atom.shared.add.u32 	%r332, [%r115], 1;
	atom.shared.add.u32 	%r333, [%r115], 1;
	atom.shared.add.u32 	%r334, [%r115], 1;
	atom.shared.add.u32 	%r335, [%r115], 1;
	atom.shared.add.u32 	%r336, [%r115], 1;
	atom.shared.add.u32 	%r337, [%r115], 1;
	atom.shared.add.u32 	%r338, [%r115], 1;
	atom.shared.add.u32 	%r339, [%r115], 1;
	atom.shared.add.u32 	%r340, [%r115], 1;
	atom.shared.add.u32 	%r341, [%r115], 1;
	atom.shared.add.u32 	%r342, [%r115], 1;
	atom.shared.add.u32 	%r343, [%r115], 1;
	atom.shared.add.u32 	%r344, [%r115], 1;
	atom.shared.add.u32 	%r345, [%r115], 1;
	atom.shared.add.u32 	%r346, [%r115], 1;
	bra.uni 	$L__BB9_73;
$L__BB9_72:
	sub.s32 	%r245, 32, %r511;
	min.s32 	%r246, %r114, 8;
	min.u32 	%r247, %r246, %r245;
	mov.b32 	%r248, -1;
	shl.b32 	%r249, %r248, %r247;
	not.b32 	%r250, %r249;
	shr.u32 	%r251, %r509, %r511;
	and.b32  	%r252, %r251, %r250;
	shl.b32 	%r253, %r252, 2;
	add.s32 	%r254, %r115, %r253;
	atom.shared.add.u32 	%r255, [%r254], 1;
	shr.u32 	%r256, %r508, %r511;
	and.b32  	%r257, %r256, %r250;
	shl.b32 	%r258, %r257, 2;
	add.s32 	%r259, %r115, %r258;
	atom.shared.add.u32 	%r260, [%r259], 1;
	shr.u32 	%r261, %r507, %r511;
	and.b32  	%r262, %r261, %r250;
	shl.b32 	%r263, %r262, 2;
	add.s32 	%r264, %r115, %r263;
	atom.shared.add.u32 	%r265, [%r264], 1;
	shr.u32 	%r266, %r506, %r511;
	and.b32  	%r267, %r266, %r250;
	shl.b32 	%r268, %r267, 2;
	add.s32 	%r269, %r115, %r268;
	atom.shared.add.u32 	%r270, [%r269], 1;
	shr.u32 	%r271, %r504, %r511;
	and.b32  	%r272, %r271, %r250;
	shl.b32 	%r273, %r272, 2;
	add.s32 	%r274, %r115, %r273;
	atom.shared.add.u32 	%r275, [%r274], 1;
	shr.u32 	%r276, %r503, %r511;
	and.b32  	%r277, %r276, %r250;
	shl.b32 	%r278, %r277, 2;
	add.s32 	%r279, %r115, %r278;
	atom.shared.add.u32 	%r280, [%r279], 1;
	shr.u32 	%r281, %r502, %r511;
	and.b32  	%r282, %r281, %r250;
	shl.b32 	%r283, %r282, 2;
	add.s32 	%r284, %r115, %r283;
	atom.shared.add.u32 	%r285, [%r284], 1;
	shr.u32 	%r286, %r501, %r511;
	and.b32  	%r287, %r286, %r250;
	shl.b32 	%r288, %r287, 2;
	add.s32 	%r289, %r115, %r288;
	atom.shared.add.u32 	%r290, [%r289], 1;
	shr.u32 	%r291, %r500, %r511;
	and.b32  	%r292, %r291, %r250;
	shl.b32 	%r293, %r292, 2;
	add.s32 	%r294, %r115, %r293;
	atom.shared.add.u32 	%r295, [%r294], 1;
	shr.u32 	%r296, %r499, %r511;
	and.b32  	%r297, %r296, %r250;
	shl.b32 	%r298, %r297, 2;
	add.s32 	%r299, %r115, %r298;
	atom.shared.add.u32 	%r300, [%r299], 1;
	shr.u32 	%r301, %r498, %r511;
	and.b32  	%r302, %r301, %r250;
	shl.b32 	%r303, %r302, 2;
	add.s32 	%r304, %r115, %r303;
	atom.shared.add.u32 	%r305, [%r304], 1;
	shr.u32 	%r306, %r496, %r511;
	and.b32  	%r307, %r306, %r250;
	shl.b32 	%r308, %r307, 2;
	add.s32 	%r309, %r115, %r308;
	atom.shared.add.u32 	%r310, [%r309], 1;
	shr.u32 	%r311, %r495, %r511;
	and.b32  	%r312, %r311, %r250;
	shl.b32 	%r313, %r312, 2;
	add.s32 	%r314, %r115, %r313;
	atom.shared.add.u32 	%r315, [%r314], 1;
	shr.u32 	%r316, %r494, %r511;
	and.b32  	%r317, %r316, %r250;
	shl.b32 	%r318, %r317, 2;
	add.s32 	%r319, %r115, %r318;
	atom.shared.add.u32 	%r320, [%r319], 1;
	shr.u32 	%r321, %r497, %r511;
	and.b32  	%r322, %r321, %r250;
	shl.b32 	%r323, %r322, 2;
	add.s32 	%r324, %r115, %r323;
	atom.shared.add.u32 	%r325, [%r324], 1;
	shr.u32 	%r326, %r505, %r511;
	and.b32  	%r327, %r326, %r250;
	shl.b32 	%r328, %r327, 2;
	add.s32 	%r329, %r115, %r328;
	atom.shared.add.u32 	%r330, [%r329], 1;
$L__BB9_73:
	add.s32 	%r511, %r511, 8;
	add.s32 	%r510, %r510, 1;
	setp.lt.s32 	%p45, %r511, %r172;
	@%p45 bra 	$L__BB9_68;
$L__BB9_74:
	add.s32 	%r478, %r478, %r3;
	setp.lt.u32 	%p46, %r478, %r45;
	@%p46 bra 	$L__BB9_32;
$L__BB9_75:
	bar.sync 	0;
	@%p1 bra 	$L__BB9_157;
	setp.lt.u32 	%p47, %r4, 7;
	mov.b32 	%r514, 0;
	@%p47 bra 	$L__BB9_95;
	mov.b32 	%r512, 0;
$L__BB9_78:
	.pragma "nounroll";
	shl.b32 	%r365, %r512, 10;
	add.s32 	%r120, %r11, %r365;
	ld.shared.u32 	%r121, [%r120];
	setp.eq.s32 	%p48, %r121, 0;
	@%p48 bra 	$L__BB9_80;
	shl.b32 	%r366, %r512, 8;
	add.s32 	%r367, %r366, %r1;
	mul.wide.u32 	%rd13, %r367, 4;
	add.s64 	%rd14, %rd2, %rd13;
	atom.global.add.u32 	%r368, [%rd14], %r121;
$L__BB9_80:
	ld.shared.u32 	%r122, [%r120+1024];
	setp.eq.s32 	%p49, %r122, 0;
	@%p49 bra 	$L__BB9_82;
	shl.b32 	%r369, %r512, 8;
	add.s32 	%r370, %r369, %r1;
	add.s32 	%r371, %r370, 256;
	mul.wide.u32 	%rd15, %r371, 4;
	add.s64 	%rd16, %rd2, %rd15;
	atom.global.add.u32 	%r372, [%rd16], %r122;
$L__BB9_82:
	ld.shared.u32 	%r123, [%r120+2048];
	setp.eq.s32 	%p50, %r123, 0;
	@%p50 bra 	$L__BB9_84;
	shl.b32 	%r373, %r512, 8;
	add.s32 	%r374, %r373, %r1;
	add.s32 	%r375, %r374, 512;
	mul.wide.u32 	%rd17, %r375, 4;
	add.s64 	%rd18, %rd2, %rd17;
	atom.global.add.u32 	%r376, [%rd18], %r123;
$L__BB9_84:
	ld.shared.u32 	%r124, [%r120+3072];
	setp.eq.s32 	%p51, %r124, 0;
	@%p51 bra 	$L__BB9_86;
	shl.b32 	%r377, %r512, 8;
	add.s32 	%r378, %r377, %r1;
	add.s32 	%r379, %r378, 768;
	mul.wide.u32 	%rd19, %r379, 4;
	add.s64 	%rd20, %rd2, %rd19;
	atom.global.add.u32 	%r380, [%rd20], %r124;
$L__BB9_86:
	ld.shared.u32 	%r125, [%r120+4096];
	setp.eq.s32 	%p52, %r125, 0;
	@%p52 bra 	$L__BB9_88;
	shl.b32 	%r381, %r512, 8;
	add.s32 	%r382, %r381, %r1;
	add.s32 	%r383, %r382, 1024;
	mul.wide.u32 	%rd21, %r383, 4;
	add.s64 	%rd22, %rd2, %rd21;
	atom.global.add.u32 	%r384, [%rd22], %r125;
$L__BB9_88:
	ld.shared.u32 	%r126, [%r120+5120];
	setp.eq.s32 	%p53, %r126, 0;
	@%p53 bra 	$L__BB9_90;
	shl.b32 	%r385, %r512, 8;
	add.s32 	%r386, %r385, %r1;
	add.s32 	%r387, %r386, 1280;
	mul.wide.u32 	%rd23, %r387, 4;
	add.s64 	%rd24, %rd2, %rd23;
	atom.global.add.u32 	%r388, [%rd24], %r126;
$L__BB9_90:
	ld.shared.u32 	%r127, [%r120+6144];
	setp.eq.s32 	%p54, %r127, 0;
	@%p54 bra 	$L__BB9_92;
	shl.b32 	%r389, %r512, 8;
	add.s32 	%r390, %r389, %r1;
	add.s32 	%r391, %r390, 1536;
	mul.wide.u32 	%rd25, %r391, 4;
	add.s64 	%rd26, %rd2, %rd25;
	atom.global.add.u32 	%r392, [%rd26], %r127;
$L__BB9_92:
	ld.shared.u32 	%r128, [%r120+7168];
	setp.eq.s32 	%p55, %r128, 0;
	@%p55 bra 	$L__BB9_94;
	shl.b32 	%r393, %r512, 8;
	add.s32 	%r394, %r393, %r1;
	add.s32 	%r395, %r394, 1792;
	mul.wide.u32 	%rd27, %r395, 4;
	add.s64 	%rd28, %rd2, %rd27;
	atom.global.add.u32 	%r396, [%rd28], %r128;
$L__BB9_94:
	add.s32 	%r512, %r512, 8;
	setp.ne.s32 	%p56, %r512, %r20;
	mov.u32 	%r514, %r20;
	@%p56 bra 	$L__BB9_78;
$L__BB9_95:
	setp.eq.s32 	%p57, %r7, 0;
	@%p57 bra 	$L__BB9_116;
	setp.lt.u32 	%p58, %r8, 3;
	@%p58 bra 	$L__BB9_106;
	shl.b32 	%r397, %r514, 10;
	add.s32 	%r131, %r11, %r397;
	ld.shared.u32 	%r132, [%r131];
	setp.eq.s32 	%p59, %r132, 0;
	@%p59 bra 	$L__BB9_99;
	shl.b32 	%r398, %r514, 8;
	add.s32 	%r399, %r398, %r1;
	mul.wide.u32 	%rd29, %r399, 4;
	add.s64 	%rd30, %rd2, %rd29;
	atom.global.add.u32 	%r400, [%rd30], %r132;
$L__BB9_99:
	ld.shared.u32 	%r133, [%r131+1024];
	setp.eq.s32 	%p60, %r133, 0;
	@%p60 bra 	$L__BB9_101;
	shl.b32 	%r401, %r514, 8;
	add.s32 	%r402, %r401, %r1;
	add.s32 	%r403, %r402, 256;
	mul.wide.u32 	%rd31, %r403, 4;
	add.s64 	%rd32, %rd2, %rd31;
	atom.global.add.u32 	%r404, [%rd32], %r133;
$L__BB9_101:
	ld.shared.u32 	%r134, [%r131+2048];
	setp.eq.s32 	%p61, %r134, 0;
	@%p61 bra 	$L__BB9_103;
	shl.b32 	%r405, %r514, 8;
	add.s32 	%r406, %r405, %r1;
	add.s32 	%r407, %r406, 512;
	mul.wide.u32 	%rd33, %r407, 4;
	add.s64 	%rd34, %rd2, %rd33;
	atom.global.add.u32 	%r408, [%rd34], %r134;
$L__BB9_103:
	ld.shared.u32 	%r135, [%r131+3072];
	setp.eq.s32 	%p62, %r135, 0;
	@%p62 bra 	$L__BB9_105;
	shl.b32 	%r409, %r514, 8;
	add.s32 	%r410, %r409, %r1;
	add.s32 	%r411, %r410, 768;
	mul.wide.u32 	%rd35, %r411, 4;
	add.s64 	%rd36, %rd2, %rd35;
	atom.global.add.u32 	%r412, [%rd36], %r135;
$L__BB9_105:
	add.s32 	%r514, %r514, 4;
$L__BB9_106:
	setp.eq.s32 	%p63, %r9, 0;
	@%p63 bra 	$L__BB9_116;
	setp.eq.s32 	%p64, %r10, 0;
	@%p64 bra 	$L__BB9_113;
	shl.b32 	%r413, %r514, 10;
	add.s32 	%r138, %r11, %r413;
	ld.shared.u32 	%r139, [%r138];
	setp.eq.s32 	%p65, %r139, 0;
	@%p65 bra 	$L__BB9_110;
	shl.b32 	%r414, %r514, 8;
	add.s32 	%r415, %r414, %r1;
	mul.wide.u32 	%rd37, %r415, 4;
	add.s64 	%rd38, %rd2, %rd37;
	atom.global.add.u32 	%r416, [%rd38], %r139;
$L__BB9_110:
	ld.shared.u32 	%r140, [%r138+1024];
	setp.eq.s32 	%p66, %r140, 0;
	@%p66 bra 	$L__BB9_112;
	shl.b32 	%r417, %r514, 8;
	add.s32 	%r418, %r417, %r1;
	add.s32 	%r419, %r418, 256;
	mul.wide.u32 	%rd39, %r419, 4;
	add.s64 	%rd40, %rd2, %rd39;
	atom.global.add.u32 	%r420, [%rd40], %r140;
$L__BB9_112:
	add.s32 	%r514, %r514, 2;
$L__BB9_113:
	setp.eq.s32 	%p67, %r21, 0;
	@%p67 bra 	$L__BB9_116;
	shl.b32 	%r421, %r514, 10;
	add.s32 	%r422, %r11, %r421;
	ld.shared.u32 	%r143, [%r422];
	setp.eq.s32 	%p68, %r143, 0;
	@%p68 bra 	$L__BB9_116;
	shl.b32 	%r423, %r514, 8;
	add.s32 	%r424, %r423, %r1;
	mul.wide.u32 	%rd41, %r424, 4;
	add.s64 	%rd42, %rd2, %rd41;
	atom.global.add.u32 	%r425, [%rd42], %r143;
$L__BB9_116:
	setp.gt.u32 	%p69, %r1, 127;
	@%p69 bra 	$L__BB9_157;
	setp.lt.u32 	%p70, %r4, 7;
	mov.b32 	%r518, 0;
	@%p70 bra 	$L__BB9_136;
	mov.b32 	%r516, 0;
$L__BB9_119:
	.pragma "nounroll";
	shl.b32 	%r428, %r516, 10;
	add.s32 	%r145, %r11, %r428;
	ld.shared.u32 	%r146, [%r145+512];
	setp.eq.s32 	%p71, %r146, 0;
	shl.b32 	%r429, %r516, 8;
	add.s32 	%r430, %r429, %r1;
	mul.wide.u32 	%rd43, %r430, 4;
	add.s64 	%rd4, %rd2, %rd43;
	@%p71 bra 	$L__BB9_121;
	atom.global.add.u32 	%r431, [%rd4+512], %r146;
$L__BB9_121:
	ld.shared.u32 	%r147, [%r145+1536];
	setp.eq.s32 	%p72, %r147, 0;
	@%p72 bra 	$L__BB9_123;
	atom.global.add.u32 	%r432, [%rd4+1536], %r147;
$L__BB9_123:
	ld.shared.u32 	%r148, [%r145+2560];
	setp.eq.s32 	%p73, %r148, 0;
	@%p73 bra 	$L__BB9_125;
	atom.global.add.u32 	%r433, [%rd4+2560], %r148;
$L__BB9_125:
	ld.shared.u32 	%r149, [%r145+3584];
	setp.eq.s32 	%p74, %r149, 0;
	@%p74 bra 	$L__BB9_127;
	atom.global.add.u32 	%r434, [%rd4+3584], %r149;
$L__BB9_127:
	ld.shared.u32 	%r150, [%r145+4608];
	setp.eq.s32 	%p75, %r150, 0;
	@%p75 bra 	$L__BB9_129;
	atom.global.add.u32 	%r435, [%rd4+4608], %r150;
$L__BB9_129:
	ld.shared.u32 	%r151, [%r145+5632];
	setp.eq.s32 	%p76, %r151, 0;
	@%p76 bra 	$L__BB9_131;
	atom.global.add.u32 	%r436, [%rd4+5632], %r151;
$L__BB9_131:
	ld.shared.u32 	%r152, [%r145+6656];
	setp.eq.s32 	%p77, %r152, 0;
	@%p77 bra 	$L__BB9_133;
	atom.global.add.u32 	%r437, [%rd4+6656], %r152;
$L__BB9_133:
	ld.shared.u32 	%r153, [%r145+7680];
	setp.eq.s32 	%p78, %r153, 0;
	@%p78 bra 	$L__BB9_135;
	atom.global.add.u32 	%r438, [%rd4+7680], %r153;
$L__BB9_135:
	add.s32 	%r516, %r516, 8;
	setp.ne.s32 	%p79, %r516, %r20;
	mov.u32 	%r518, %r20;
	@%p79 bra 	$L__BB9_119;
$L__BB9_136:
	setp.eq.s32 	%p80, %r7, 0;
	@%p80 bra 	$L__BB9_157;
	setp.lt.u32 	%p81, %r8, 3;
	@%p81 bra 	$L__BB9_147;
	shl.b32 	%r439, %r518, 10;
	add.s32 	%r156, %r11, %r439;
	ld.shared.u32 	%r157, [%r156+512];
	setp.eq.s32 	%p82, %r157, 0;
	@%p82 bra 	$L__BB9_140;
	shl.b32 	%r440, %r518, 8;
	add.s32 	%r441, %r440, %r1;
	mul.wide.u32 	%rd44, %r441, 4;
	add.s64 	%rd45, %rd2, %rd44;
	atom.global.add.u32 	%r442, [%rd45+512], %r157;
$L__BB9_140:
	ld.shared.u32 	%r158, [%r156+1536];
	setp.eq.s32 	%p83, %r158, 0;
	@%p83 bra 	$L__BB9_142;
	shl.b32 	%r443, %r518, 8;
	add.s32 	%r444, %r443, %r1;
	add.s32 	%r445, %r444, 256;
	mul.wide.u32 	%rd46, %r445, 4;
	add.s64 	%rd47, %rd2, %rd46;
	atom.global.add.u32 	%r446, [%rd47+512], %r158;
$L__BB9_142:
	ld.shared.u32 	%r159, [%r156+2560];
	setp.eq.s32 	%p84, %r159, 0;
	@%p84 bra 	$L__BB9_144;
	shl.b32 	%r447, %r518, 8;
	add.s32 	%r448, %r447, %r1;
	add.s32 	%r449, %r448, 512;
	mul.wide.u32 	%rd48, %r449, 4;
	add.s64 	%rd49, %rd2, %rd48;
	atom.global.add.u32 	%r450, [%rd49+512], %r159;
$L__BB9_144:
	ld.shared.u32 	%r160, [%r156+3584];
	setp.eq.s32 	%p85, %r160, 0;
	@%p85 bra 	$L__BB9_146;
	shl.b32 	%r451, %r518, 8;
	add.s32 	%r452, %r451, %r1;
	add.s32 	%r453, %r452, 768;
	mul.wide.u32 	%rd50, %r453, 4;
	add.s64 	%rd51, %rd2, %rd50;
	atom.global.add.u32 	%r454, [%rd51+512], %r160;
$L__BB9_146:
	add.s32 	%r518, %r518, 4;
$L__BB9_147:
	setp.eq.s32 	%p86, %r9, 0;
	@%p86 bra 	$L__BB9_157;
	setp.eq.s32 	%p87, %r10, 0;
	@%p87 bra 	$L__BB9_154;
	shl.b32 	%r455, %r518, 10;
	add.s32 	%r163, %r11, %r455;
	ld.shared.u32 	%r164, [%r163+512];
	setp.eq.s32 	%p88, %r164, 0;
	@%p88 bra 	$L__BB9_151;
	shl.b32 	%r456, %r518, 8;
	add.s32 	%r457, %r456, %r1;
	mul.wide.u32 	%rd52, %r457, 4;
	add.s64 	%rd53, %rd2, %rd52;
	atom.global.add.u32 	%r458, [%rd53+512], %r164;
$L__BB9_151:
	ld.shared.u32 	%r165, [%r163+1536];
	setp.eq.s32 	%p89, %r165, 0;
	@%p89 bra 	$L__BB9_153;
	shl.b32 	%r459, %r518, 8;
	add.s32 	%r460, %r459, %r1;
	add.s32 	%r461, %r460, 256;
	mul.wide.u32 	%rd54, %r461, 4;
	add.s64 	%rd55, %rd2, %rd54;
	atom.global.add.u32 	%r462, [%rd55+512], %r165;
$L__BB9_153:
	add.s32 	%r518, %r518, 2;
$L__BB9_154:
	setp.eq.s32 	%p90, %r21, 0;
	@%p90 bra 	$L__BB9_157;
	shl.b32 	%r463, %r518, 10;
	add.s32 	%r464, %r11, %r463;
	ld.shared.u32 	%r168, [%r464+512];
	setp.eq.s32 	%p91, %r168, 0;
	@%p91 bra 	$L__BB9_157;
	shl.b32 	%r465, %r518, 8;
	add.s32 	%r466, %r465, %r1;
	mul.wide.u32 	%rd56, %r466, 4;
	add.s64 	%rd57, %rd2, %rd56;
	atom.global.add.u32 	%r467, [%rd57+512], %r168;
$L__BB9_157:
	bar.sync 	0;
	add.s32 	%r468, %r468, 1;
	setp.ne.s32 	%p92, %r468, %r24;
	@%p92 bra 	$L__BB9_2;
$L__BB9_158:
	ret;

}
	// .globl	_ZN3cub18CUB_300001_SM_10006detail10radix_sort33DeviceRadixSortExclusiveSumKernelINS1_5radix10policy_hubI19preprocess_vertex_tNS0_8NullTypeEjE10Policy1000EjEEvPT0_
.visible .entry _ZN3cub18CUB_300001_SM_10006detail10radix_sort33DeviceRadixSortExclusiveSumKernelINS1_5radix10policy_hubI19preprocess_vertex_tNS0_8NullTypeEjE10Policy1000EjEEvPT0_(
	.param .u64 .ptr .align 1 _ZN3cub18CUB_300001_SM_10006detail10radix_sort33DeviceRadixSortExclusiveSumKernelINS1_5radix10policy_hubI19preprocess_vertex_tNS0_8NullTypeEjE10Policy1000EjEEvPT0__param_0
)
{
	.reg .pred 	%p<4>;
	.reg .b32 	%r<77>;
	.reg .b64 	%rd<5>;
	// demoted variable
	.shared .align 16 .b8 _ZZN3cub18CUB_300001_SM_10006detail10radix_sort33DeviceRadixSortExclusiveSumKernelINS1_5radix10policy_hubI19preprocess_vertex_tNS0_8NullTypeEjE10Policy1000EjEEvPT0_E12temp_storage[1184];
	ld.param.u64 	%rd2, [_ZN3cub18CUB_300001_SM_10006detail10radix_sort33DeviceRadixSortExclusiveSumKernelINS1_5radix10policy_hubI19preprocess_vertex_tNS0_8NullTypeEjE10Policy1000EjEEvPT0__param_0];
	cvta.to.global.u64 	%rd3, %rd2;
	mov.u32 	%r6, %ctaid.x;
	shl.b32 	%r7, %r6, 8;
	mov.u32 	%r1, %tid.x;
	setp.gt.u32 	%p1, %r1, 255;
	add.s32 	%r8, %r7, %r1;
	mul.wide.s32 	%rd4, %r8, 4;
	add.s64 	%rd1, %rd3, %rd4;
	@%p1 bra 	$L__BB10_2;
	ld.global.u32 	%r76, [%rd1];
$L__BB10_2:
	shr.u32 	%r9, %r1, 3;
	add.s32 	%r10, %r9, %r1;
	shl.b32 	%r11, %r10, 2;
	mov.u32 	%r12, _ZZN3cub18CUB_300001_SM_10006detail10radix_sort33DeviceRadixSortExclusiveSumKernelINS1_5radix10policy_hubI19preprocess_vertex_tNS0_8NullTypeEjE10Policy1000EjEEvPT0_E12temp_storage;
	add.s32 	%r13, %r12, %r11;
	add.s32 	%r4, %r13, 16;
	st.shared.u32 	[%r13+16], %r76;
	bar.sync 	0;
	setp.gt.u32 	%p2, %r1, 31;
	@%p2 bra 	$L__BB10_4;
	mad.lo.s32 	%r45, %r1, 36, %r12;
	ld.shared.u32 	%r46, [%r45+16];
	ld.shared.u32 	%r47, [%r45+20];
	ld.shared.u32 	%r48, [%r45+24];
	ld.shared.u32 	%r49, [%r45+28];
	ld.shared.u32 	%r50, [%r45+32];
	ld.shared.u32 	%r51, [%r45+36];
	ld.shared.u32 	%r52, [%r45+40];
	ld.shared.u32 	%r53, [%r45+44];
	add.s32 	%r54, %r47, %r46;
	add.s32 	%r55, %r54, %r48;
	add.s32 	%r56, %r55, %r49;
	add.s32 	%r57, %r56, %r50;
	add.s32 	%r58, %r57, %r51;
	add.s32 	%r59, %r58, %r52;
	add.s32 	%r18, %r59, %r53;
	mov.b32 	%r16, 1;
	mov.b32 	%r41, 0;
	mov.b32 	%r43, -1;
	// begin inline asm
	{  .reg .u32 r0;  .reg .pred p;  shfl.sync.up.b32 r0|p, %r18, %r16, %r41, %r43;  @p add.u32 r0, r0, %r18;  mov.u32 %r14, r0;}
	// end inline asm
	mov.b32 	%r22, 2;
	// begin inline asm
	{  .reg .u32 r0;  .reg .pred p;  shfl.sync.up.b32 r0|p, %r14, %r22, %r41, %r43;  @p add.u32 r0, r0, %r14;  mov.u32 %r20, r0;}
	// end inline asm
	mov.b32 	%r28, 4;
	// begin inline asm
	{  .reg .u32 r0;  .reg .pred p;  shfl.sync.up.b32 r0|p, %r20, %r28, %r41, %r43;  @p add.u32 r0, r0, %r20;  mov.u32 %r26, r0;}
	// end inline asm
	mov.b32 	%r34, 8;
	// begin inline asm
	{  .reg .u32 r0;  .reg .pred p;  shfl.sync.up.b32 r0|p, %r26, %r34, %r41, %r43;  @p add.u32 r0, r0, %r26;  mov.u32 %r32, r0;}
	// end inline asm
	mov.b32 	%r40, 16;
	// begin inline asm
	{  .reg .u32 r0;  .reg .pred p;  shfl.sync.up.b32 r0|p, %r32, %r40, %r41, %r43;  @p add.u32 r0, r0, %r32;  mov.u32 %r38, r0;}
	// end inline asm
	sub.s32 	%r60, %r38, %r18;
	ld.shared.u32 	%r61, [%r45+16];
	ld.shared.u32 	%r62, [%r45+20];
	ld.shared.u32 	%r63, [%r45+24];
	ld.shared.u32 	%r64, [%r45+28];
	ld.shared.u32 	%r65, [%r45+32];
	ld.shared.u32 	%r66, [%r45+36];
	ld.shared.u32 	%r67, [%r45+40];
	add.s32 	%r68, %r61, %r60;
	add.s32 	%r69, %r62, %r68;
	add.s32 	%r70, %r63, %r69;
	add.s32 	%r71, %r64, %r70;
	add.s32 	%r72, %r65, %r71;
	add.s32 	%r73, %r66, %r72;
	add.s32 	%r74, %r67, %r73;
	st.shared.u32 	[%r45+16], %r60;
	st.shared.u32 	[%r45+20], %r68;
	st.shared.u32 	[%r45+24], %r69;
	st.shared.u32 	[%r45+28], %r70;
	st.shared.u32 	[%r45+32], %r71;
	st.shared.u32 	[%r45+36], %r72;
	st.shared.u32 	[%r45+40], %r73;
	st.shared.u32 	[%r45+44], %r74;
$L__BB10_4:
	setp.gt.u32 	%p3, %r1, 255;
	bar.sync 	0;
	@%p3 bra 	$L__BB10_6;
	ld.shared.u32 	%r75, [%r4];
	st.global.u32 	[%rd1], %r75;
$L__BB10_6:
	ret;

}
	// .globl	_ZN3cub18CUB_300001_SM_10006detail10radix_sort29DeviceRadixSortOnesweepKernelINS1_5radix10policy_hubI19preprocess_vertex_tNS0_8NullTypeEjE10Policy1000ELNS0_9SortOrderE0ES6_S7_jii30preprocess_vertex_decomposer_tEEvPT5_SD_PT3_PKSE_PT1_PKSI_PT2_PKSM_T4_iiT6_
.visible .entry _ZN3cub18CUB_300001_SM_10006detail10radix_sort29DeviceRadixSortOnesweepKernelINS1_5radix10policy_hubI19preprocess_vertex_tNS0_8NullTypeEjE10Policy1000ELNS0_9SortOrderE0ES6_S7_jii30preprocess_vertex_decomposer_tEEvPT5_SD_PT3_PKSE_PT1_PKSI_PT2_PKSM_T4_iiT6_(
	.param .u64 .ptr .align 1 _ZN3cub18CUB_300001_SM_10006detail10radix_sort29DeviceRadixSortOnesweepKernelINS1_5radix10policy_hubI19preprocess_vertex_tNS0_8NullTypeEjE10Policy1000ELNS0_9SortOrderE0ES6_S7_jii30preprocess_vertex_decomposer_tEEvPT5_SD_PT3_PKSE_PT1_PKSI_PT2_PKSM_T4_iiT6__param_0,
	.param .u64 .ptr .align 1 _ZN3cub18CUB_300001_SM_10006detail10radix_sort29DeviceRadixSortOnesweepKernelINS1_5radix10policy_hubI19preprocess_vertex_tNS0_8NullTypeEjE10Policy1000ELNS0_9SortOrderE0ES6_S7_jii30preprocess_vertex_decomposer_tEEvPT5_SD_PT3_PKSE_PT1_PKSI_PT2_PKSM_T4_iiT6__param_1,
	.param .u64 .ptr .align 1 _ZN3cub18CUB_300001_SM_10006detail10radix_sort29DeviceRadixSortOnesweepKernelINS1_5radix10policy_hubI19preprocess_vertex_tNS0_8NullTypeEjE10Policy1000ELNS0_9SortOrderE0ES6_S7_jii30preprocess_vertex_decomposer_tEEvPT5_SD_PT3_PKSE_PT1_PKSI_PT2_PKSM_T4_iiT6__param_2,
	.param .u64 .ptr .align 1 _ZN3cub18CUB_300001_SM_10006detail10radix_sort29DeviceRadixSortOnesweepKernelINS1_5radix10policy_hubI19preprocess_vertex_tNS0_8NullTypeEjE10Policy1000ELNS0_9SortOrderE0ES6_S7_jii30preprocess_vertex_decomposer_tEEvPT5_SD_PT3_PKSE_PT1_PKSI_PT2_PKSM_T4_iiT6__param_3,
	.param .u64 .ptr .align 1 _ZN3cub18CUB_300001_SM_10006detail10radix_sort29DeviceRadixSortOnesweepKernelINS1_5radix10policy_hubI19preprocess_vertex_tNS0_8NullTypeEjE10Policy1000ELNS0_9SortOrderE0ES6_S7_jii30preprocess_vertex_decomposer_tEEvPT5_SD_PT3_PKSE_PT1_PKSI_PT2_PKSM_T4_iiT6__param_4,
	.param .u64 .ptr .align 1 _ZN3cub18CUB_300001_SM_10006detail10radix_sort29DeviceRadixSortOnesweepKernelINS1_5radix10policy_hubI19preprocess_vertex_tNS0_8NullTypeEjE10Policy1000ELNS0_9SortOrderE0ES6_S7_jii30preprocess_vertex_decomposer_tEEvPT5_SD_PT3_PKSE_PT1_PKSI_PT2_PKSM_T4_iiT6__param_5,
	.param .u64 .ptr .align 1 _ZN3cub18CUB_300001_SM_10006detail10radix_sort29DeviceRadixSortOnesweepKernelINS1_5radix10policy_hubI19preprocess_vertex_tNS0_8NullTypeEjE10Policy1000ELNS0_9SortOrderE0ES6_S7_jii30preprocess_vertex_decomposer_tEEvPT5_SD_PT3_PKSE_PT1_PKSI_PT2_PKSM_T4_iiT6__param_6,
	.param .u64 .ptr .align 1 _ZN3cub18CUB_300001_SM_10006detail10radix_sort29DeviceRadixSortOnesweepKernelINS1_5radix10policy_hubI19preprocess_vertex_tNS0_8NullTypeEjE10Policy1000ELNS0_9SortOrderE0ES6_S7_jii30preprocess_vertex_decomposer_tEEvPT5_SD_PT3_PKSE_PT1_PKSI_PT2_PKSM_T4_iiT6__param_7,
	.param .u32 _ZN3cub18CUB_300001_SM_10006detail10radix_sort29DeviceRadixSortOnesweepKernelINS1_5radix10policy_hubI19preprocess_vertex_tNS0_8NullTypeEjE10Policy1000ELNS0_9SortOrderE0ES6_S7_jii30preprocess_vertex_decomposer_tEEvPT5_SD_PT3_PKSE_PT1_PKSI_PT2_PKSM_T4_iiT6__param_8,
	.param .u32 _ZN3cub18CUB_300001_SM_10006detail10radix_sort29DeviceRadixSortOnesweepKernelINS1_5radix10policy_hubI19preprocess_vertex_tNS0_8NullTypeEjE10Policy1000ELNS0_9SortOrderE0ES6_S7_jii30preprocess_vertex_decomposer_tEEvPT5_SD_PT3_PKSE_PT1_PKSI_PT2_PKSM_T4_iiT6__param_9,
	.param .u32 _ZN3cub18CUB_300001_SM_10006detail10radix_sort29DeviceRadixSortOnesweepKernelINS1_5radix10policy_hubI19preprocess_vertex_tNS0_8NullTypeEjE10Policy1000ELNS0_9SortOrderE0ES6_S7_jii30preprocess_vertex_decomposer_tEEvPT5_SD_PT3_PKSE_PT1_PKSI_PT2_PKSM_T4_iiT6__param_10,
	.param .align 1 .b8 _ZN3cub18CUB_300001_SM_10006detail10radix_sort29DeviceRadixSortOnesweepKernelINS1_5radix10policy_hubI19preprocess_vertex_tNS0_8NullTypeEjE10Policy1000ELNS0_9SortOrderE0ES6_S7_jii30preprocess_vertex_decomposer_tEEvPT5_SD_PT3_PKSE_PT1_PKSI_PT2_PKSM_T4_iiT6__param_11[1]
)
.maxntid 384
{
	.reg .pred 	%p<79>;
	.reg .b16 	%rs<118>;
	.reg .b32 	%r<907>;
	.reg .b64 	%rd<118>;
	// demoted variable
	.shared .align 16 .b8 _ZZN3cub18CUB_300001_SM_10006detail10radix_sort29DeviceRadixSortOnesweepKernelINS1_5radix10policy_hubI19preprocess_vertex_tNS0_8NullTypeEjE10Policy1000ELNS0_9SortOrderE0ES6_S7_jii30preprocess_vertex_decomposer_tEEvPT5_SD_PT3_PKSE_PT1_PKSI_PT2_PKSM_T4_iiT6_E1s[47104];
	ld.param.u64 	%rd31, [_ZN3cub18CUB_300001_SM_10006detail10radix_sort29DeviceRadixSortOnesweepKernelINS1_5radix10policy_hubI19preprocess_vertex_tNS0_8NullTypeEjE10Policy1000ELNS0_9SortOrderE0ES6_S7_jii30preprocess_vertex_decomposer_tEEvPT5_SD_PT3_PKSE_PT1_PKSI_PT2_PKSM_T4_iiT6__param_0];
	ld.param.u64 	%rd32, [_ZN3cub18CUB_300001_SM_10006detail10radix_sort29DeviceRadixSortOnesweepKernelINS1_5radix10policy_hubI19preprocess_vertex_tNS0_8NullTypeEjE10Policy1000ELNS0_9SortOrderE0ES6_S7_jii30preprocess_vertex_decomposer_tEEvPT5_SD_PT3_PKSE_PT1_PKSI_PT2_PKSM_T4_iiT6__param_1];
	ld.param.u64 	%rd35, [_ZN3cub18CUB_300001_SM_10006detail10radix_sort29DeviceRadixSortOnesweepKernelINS1_5radix10policy_hubI19preprocess_vertex_tNS0_8NullTypeEjE10Policy1000ELNS0_9SortOrderE0ES6_S7_jii30preprocess_vertex_decomposer_tEEvPT5_SD_PT3_PKSE_PT1_PKSI_PT2_PKSM_T4_iiT6__param_4];
	ld.param.u64 	%rd36, [_ZN3cub18CUB_300001_SM_10006detail10radix_sort29DeviceRadixSortOnesweepKernelINS1_5radix10policy_hubI19preprocess_vertex_tNS0_8NullTypeEjE10Policy1000ELNS0_9SortOrderE0ES6_S7_jii30preprocess_vertex_decomposer_tEEvPT5_SD_PT3_PKSE_PT1_PKSI_PT2_PKSM_T4_iiT6__param_5];
	ld.param.u32 	%r140, [_ZN3cub18CUB_300001_SM_10006detail10radix_sort29DeviceRadixSortOnesweepKernelINS1_5radix10policy_hubI19preprocess_vertex_tNS0_8NullTypeEjE10Policy1000ELNS0_9SortOrderE0ES6_S7_jii30preprocess_vertex_decomposer_tEEvPT5_SD_PT3_PKSE_PT1_PKSI_PT2_PKSM_T4_iiT6__param_8];
	ld.param.u32 	%r141, [_ZN3cub18CUB_300001_SM_10006detail10radix_sort29DeviceRadixSortOnesweepKernelINS1_5radix10policy_hubI19preprocess_vertex_tNS0_8NullTypeEjE10Policy1000ELNS0_9SortOrderE0ES6_S7_jii30preprocess_vertex_decomposer_tEEvPT5_SD_PT3_PKSE_PT1_PKSI_PT2_PKSM_T4_iiT6__param_9];
	ld.param.u32 	%r142, [_ZN3cub18CUB_300001_SM_10006detail10radix_sort29DeviceRadixSortOnesweepKernelINS1_5radix10policy_hubI19preprocess_vertex_tNS0_8NullTypeEjE10Policy1000ELNS0_9SortOrderE0ES6_S7_jii30preprocess_vertex_decomposer_tEEvPT5_SD_PT3_PKSE_PT1_PKSI_PT2_PKSM_T4_iiT6__param_10];
	cvta.to.global.u64 	%rd1, %rd35;
	cvta.to.global.u64 	%rd2, %rd31;
	cvta.to.global.u64 	%rd3, %rd36;
	mov.u32 	%r1, %tid.x;
	shr.u32 	%r2, %r1, 5;
	// begin inline asm
	mov.u32 %r143, %laneid;
	// end inline asm
	setp.ne.s32 	%p2, %r1, 0;
	@%p2 bra 	$L__BB11_2;
	cvta.to.global.u64 	%rd37, %rd32;
	atom.global.add.u32 	%r144, [%rd37], 1;
	st.shared.u32 	[_ZZN3cub18CUB_300001_SM_10006detail10radix_sort29DeviceRadixSortOnesweepKernelINS1_5radix10policy_hubI19preprocess_vertex_tNS0_8NullTypeEjE10Policy1000ELNS0_9SortOrderE0ES6_S7_jii30preprocess_vertex_decomposer_tEEvPT5_SD_PT3_PKSE_PT1_PKSI_PT2_PKSM_T4_iiT6_E1s+46080], %r144;
$L__BB11_2:
	bar.sync 	0;
	ld.shared.u32 	%r4, [_ZZN3cub18CUB_300001_SM_10006detail10radix_sort29DeviceRadixSortOnesweepKernelINS1_5radix10policy_hubI19preprocess_vertex_tNS0_8NullTypeEjE10Policy1000ELNS0_9SortOrderE0ES6_S7_jii30preprocess_vertex_decomposer_tEEvPT5_SD_PT3_PKSE_PT1_PKSI_PT2_PKSM_T4_iiT6_E1s+46080];
	mul.lo.s32 	%r5, %r4, 1920;
	add.s32 	%r6, %r5, 1920;
	setp.gt.s32 	%p3, %r6, %r140;
	@%p3 bra 	$L__BB11_4;
	and.b32  	%r145, %r1, 31;
	and.b32  	%r146, %r1, 992;
	mul.lo.s32 	%r147, %r146, 5;
	or.b32  	%r148, %r147, %r145;
	cvt.u64.u32 	%rd38, %r5;
	cvt.u64.u32 	%rd39, %r148;
	add.s64 	%rd40, %rd39, %rd38;
	mad.lo.s64 	%rd41, %rd40, 24, %rd3;
	ld.global.u32 	%r881, [%rd41];
	ld.global.u64 	%rd116, [%rd41+8];
	ld.global.u32 	%r880, [%rd41+16];
	ld.global.u32 	%r149, [%rd41+20];
	bfe.u32 	%r150, %r149, 0, 8;
	cvt.u16.u32 	%rs113, %r150;
	bfe.u32 	%r151, %r149, 8, 8;
	cvt.u16.u32 	%rs112, %r151;
	bfe.u32 	%r152, %r149, 16, 8;
	cvt.u16.u32 	%rs111, %r152;
	bfe.u32 	%r153, %r149, 24, 8;
	cvt.u16.u32 	%rs110, %r153;
	ld.global.u32 	%r879, [%rd41+768];
	ld.global.u64 	%rd115, [%rd41+776];
	ld.global.u32 	%r877, [%rd41+784];
	ld.global.u32 	%r154, [%rd41+788];
	bfe.u32 	%r155, %r154, 0, 8;
	cvt.u16.u32 	%rs109, %r155;
	bfe.u32 	%r156, %r154, 8, 8;
	cvt.u16.u32 	%rs108, %r156;
	bfe.u32 	%r157, %r154, 16, 8;
	cvt.u16.u32 	%rs107, %r157;
	bfe.u32 	%r158, %r154, 24, 8;
	cvt.u16.u32 	%rs106, %r158;
	ld.global.u32 	%r876, [%rd41+1536];
	ld.global.u64 	%rd114, [%rd41+1544];
	ld.global.u32 	%r875, [%rd41+1552];
	ld.global.u32 	%r159, [%rd41+1556];
	bfe.u32 	%r160, %r159, 0, 8;
	cvt.u16.u32 	%rs104, %r160;
	bfe.u32 	%r161, %r159, 8, 8;
	cvt.u16.u32 	%rs103, %r161;
	bfe.u32 	%r162, %r159, 16, 8;
	cvt.u16.u32 	%rs102, %r162;
	bfe.u32 	%r163, %r159, 24, 8;
	cvt.u16.u32 	%rs101, %r163;
	ld.global.u32 	%r874, [%rd41+2304];
	ld.global.u64 	%rd113, [%rd41+2312];
	ld.global.u32 	%r873, [%rd41+2320];
	ld.global.u32 	%r164, [%rd41+2324];
	bfe.u32 	%r165, %r164, 0, 8;
	cvt.u16.u32 	%rs99, %r165;
	bfe.u32 	%r166, %r164, 8, 8;
	cvt.u16.u32 	%rs98, %r166;
	bfe.u32 	%r167, %r164, 16, 8;
	cvt.u16.u32 	%rs100, %r167;
	bfe.u32 	%r168, %r164, 24, 8;
	cvt.u16.u32 	%rs105, %r168;
	ld.global.u32 	%r878, [%rd41+3072];
	ld.global.u64 	%rd117, [%rd41+3080];
	ld.global.u32 	%r882, [%rd41+3088];
	ld.global.u32 	%r169, [%rd41+3092];
	bfe.u32 	%r170, %r169, 0, 8;
	cvt.u16.u32 	%rs114, %r170;
	bfe.u32 	%r171, %r169, 8, 8;
	cvt.u16.u32 	%rs115, %r171;
	bfe.u32 	%r172, %r169, 16, 8;
	cvt.u16.u32 	%rs116, %r172;
	bfe.u32 	%r173, %r169, 24, 8;
	cvt.u16.u32 	%rs117, %r173;
	bra.uni 	$L__BB11_14;
$L__BB11_4:
	cvt.u64.u32 	%rd43, %r5;
	sub.s32 	%r17, %r140, %r5;
	and.b32  	%r176, %r1, 31;
	and.b32  	%r177, %r1, 992;
	mul.lo.s32 	%r178, %r177, 5;
	or.b32  	%r18, %r178, %r176;
	setp.ge.s32 	%p4, %r18, %r17;
	cvt.u64.u32 	%rd44, %r18;
	add.s64 	%rd45, %rd44, %rd43;
	mad.lo.s64 	%rd9, %rd45, 24, %rd3;
	mov.b32 	%r881, 0;
	mov.b64 	%rd116, 0;
	mov.b32 	%r880, -1;
	mov.b16 	%rs110, 0;
	mov.u16 	%rs111, %rs110;
	mov.u16 	%rs112, %rs110;
	mov.u16 	%rs113, %rs110;
	@%p4 bra 	$L__BB11_6;
	ld.global.u32 	%r881, [%rd9];
	ld.global.u64 	%rd116, [%rd9+8];
	ld.global.u32 	%r880, [%rd9+16];
	ld.global.u32 	%r179, [%rd9+20];
	bfe.u32 	%r180, %r179, 0, 8;
	cvt.u16.u32 	%rs113, %r180;
	bfe.u32 	%r181, %r179, 8, 8;
	cvt.u16.u32 	%rs112, %r181;
	bfe.u32 	%r182, %r179, 16, 8;
	cvt.u16.u32 	%rs111, %r182;
	bfe.u32 	%r183, %r179, 24, 8;
	cvt.u16.u32 	%rs110, %r183;
$L__BB11_6:
	add.s32 	%r186, %r18, 32;
	setp.ge.s32 	%p5, %r186, %r17;
	mov.b32 	%r879, 0;
	mov.b64 	%rd115, 0;
	mov.b32 	%r877, -1;
	mov.b16 	%rs106, 0;
	mov.u16 	%rs107, %rs106;
	mov.u16 	%rs108, %rs106;
	mov.u16 	%rs109, %rs106;
	@%p5 bra 	$L__BB11_8;
	ld.global.u32 	%r879, [%rd9+768];
	ld.global.u64 	%rd115, [%rd9+776];
	ld.global.u32 	%r877, [%rd9+784];
	ld.global.u32 	%r187, [%rd9+788];
	bfe.u32 	%r188, %r187, 0, 8;
	cvt.u16.u32 	%rs109, %r188;
	bfe.u32 	%r189, %r187, 8, 8;
	cvt.u16.u32 	%rs108, %r189;
	bfe.u32 	%r190, %r187, 16, 8;
	cvt.u16.u32 	%rs107, %r190;
	bfe.u32 	%r191, %r187, 24, 8;
	cvt.u16.u32 	%rs106, %r191;
$L__BB11_8:
	add.s32 	%r194, %r18, 64;
	setp.ge.s32 	%p6, %r194, %r17;
	mov.b32 	%r876, 0;
	mov.b64 	%rd114, 0;
	mov.b32 	%r875, -1;
	mov.b16 	%rs101, 0;
	mov.u16 	%rs102, %rs101;
	mov.u16 	%rs103, %rs101;
	mov.u16 	%rs104, %rs101;
	@%p6 bra 	$L__BB11_10;
	ld.global.u32 	%r876, [%rd9+1536];
	ld.global.u64 	%rd114, [%rd9+1544];
	ld.global.u32 	%r875, [%rd9+1552];
	ld.global.u32 	%r195, [%rd9+1556];
	bfe.u32 	%r196, %r195, 0, 8;
	cvt.u16.u32 	%rs104, %r196;
	bfe.u32 	%r197, %r195, 8, 8;
	cvt.u16.u32 	%rs103, %r197;
	bfe.u32 	%r198, %r195, 16, 8;
	cvt.u16.u32 	%rs102, %r198;
	bfe.u32 	%r199, %r195, 24, 8;
	cvt.u16.u32 	%rs101, %r199;
$L__BB11_10:
	add.s32 	%r202, %r18, 96;
	setp.ge.s32 	%p7, %r202, %r17;
	mov.b32 	%r874, 0;
	mov.b64 	%rd113, 0;
	mov.b32 	%r873, -1;
	mov.b16 	%rs98, 0;
	mov.u16 	%rs99, %rs98;
	mov.u16 	%rs100, %rs98;
	mov.u16 	%rs105, %rs98;
	@%p7 bra 	$L__BB11_12;
	ld.global.u32 	%r874, [%rd9+2304];
	ld.global.u64 	%rd113, [%rd9+2312];
	ld.global.u32 	%r873, [%rd9+2320];
	ld.global.u32 	%r203, [%rd9+2324];
	bfe.u32 	%r204, %r203, 0, 8;
	cvt.u16.u32 	%rs99, %r204;
	bfe.u32 	%r205, %r203, 8, 8;
	cvt.u16.u32 	%rs98, %r205;
	bfe.u32 	%r206, %r203, 16, 8;
	cvt.u16.u32 	%rs100, %r206;
	bfe.u32 	%r207, %r203, 24, 8;
	cvt.u16.u32 	%rs105, %r207;
$L__BB11_12:
	add.s32 	%r210, %r18, 128;
	setp.ge.s32 	%p8, %r210, %r17;
	mov.b16 	%rs114, 0;
	mov.b32 	%r882, -1;
	mov.b64 	%rd117, 0;
	mov.b32 	%r878, 0;
	mov.u16 	%rs115, %rs114;
	mov.u16 	%rs116, %rs114;
	mov.u16 	%rs117, %rs114;
	@%p8 bra 	$L__BB11_14;
	ld.global.u32 	%r878, [%rd9+3072];
	ld.global.u64 	%rd117, [%rd9+3080];
	ld.global.u32 	%r882, [%rd9+3088];
	ld.global.u32 	%r211, [%rd9+3092];
	bfe.u32 	%r212, %r211, 0, 8;
	cvt.u16.u32 	%rs114, %r212;
	bfe.u32 	%r213, %r211, 8, 8;
	cvt.u16.u32 	%rs115, %r213;
	bfe.u32 	%r214, %r211, 16, 8;
	cvt.u16.u32 	%rs116, %r214;
	bfe.u32 	%r215, %r211, 24, 8;
	cvt.u16.u32 	%rs117, %r215;
$L__BB11_14:
	shl.b32 	%r216, %r2, 10;
	mov.u32 	%r217, _ZZN3cub18CUB_300001_SM_10006detail10radix_sort29DeviceRadixSortOnesweepKernelINS1_5radix10policy_hubI19preprocess_vertex_tNS0_8NullTypeEjE10Policy1000ELNS0_9SortOrderE0ES6_S7_jii30preprocess_vertex_decomposer_tEEvPT5_SD_PT3_PKSE_PT1_PKSI_PT2_PKSM_T4_iiT6_E1s;
	add.s32 	%r47, %r217, %r216;
	setp.gt.s32 	%p9, %r143, 255;
	@%p9 bra 	$L__BB11_27;
	max.s32 	%r218, %r143, 224;
	sub.s32 	%r219, %r218, %r143;
	add.s32 	%r220, %r219, 31;
	shr.u32 	%r221, %r220, 5;
	add.s32 	%r48, %r221, 1;
	and.b32  	%r49, %r48, 15;
	setp.lt.u32 	%p10, %r220, 480;
	mov.u32 	%r886, %r143;
	@%p10 bra 	$L__BB11_18;
	and.b32  	%r222, %r48, 268435440;
	neg.s32 	%r884, %r222;
	shl.b32 	%r224, %r143, 2;
	add.s32 	%r225, %r216, %r224;
	mov.u32 	%r226, _ZZN3cub18CUB_300001_SM_10006detail10radix_sort29DeviceRadixSortOnesweepKernelINS1_5radix10policy_hubI19preprocess_vertex_tNS0_8NullTypeEjE10Policy1000ELNS0_9SortOrderE0ES6_S7_jii30preprocess_vertex_decomposer_tEEvPT5_SD_PT3_PKSE_PT1_PKSI_PT2_PKSM_T4_iiT6_E1s;
	add.s32 	%r227, %r225, %r226;
	add.s32 	%r883, %r227, 1024;
	mov.u32 	%r886, %r143;
$L__BB11_17:
	.pragma "nounroll";
	mov.b32 	%r228, 0;
	st.shared.u32 	[%r883+-1024], %r228;
	st.shared.u32 	[%r883+-896], %r228;
	st.shared.u32 	[%r883+-768], %r228;
	st.shared.u32 	[%r883+-640], %r228;
	st.shared.u32 	[%r883+-512], %r228;
	st.shared.u32 	[%r883+-384], %r228;
	st.shared.u32 	[%r883+-256], %r228;
	st.shared.u32 	[%r883+-128], %r228;
	st.shared.u32 	[%r883], %r228;
	st.shared.u32 	[%r883+128], %r228;
	st.shared.u32 	[%r883+256], %r228;
	st.shared.u32 	[%r883+384], %r228;
	st.shared.u32 	[%r883+512], %r228;
	st.shared.u32 	[%r883+640], %r228;
	st.shared.u32 	[%r883+768], %r228;
	st.shared.u32 	[%r883+896], %r228;
	add.s32 	%r886, %r886, 512;
	add.s32 	%r884, %r884, 16;
	add.s32 	%r883, %r883, 2048;
	setp.ne.s32 	%p11, %r884, 0;
	@%p11 bra 	$L__BB11_17;
$L__BB11_18:
	setp.eq.s32 	%p12, %r49, 0;
	@%p12 bra 	$L__BB11_27;
	and.b32  	%r59, %r48, 7;
	setp.lt.u32 	%p13, %r49, 8;
	@%p13 bra 	$L__BB11_21;
	shl.b32 	%r229, %r886, 2;
	add.s32 	%r230, %r47, %r229;
	mov.b32 	%r231, 0;
	st.shared.u32 	[%r230], %r231;
	st.shared.u32 	[%r230+128], %r231;
	st.shared.u32 	[%r230+256], %r231;
	st.shared.u32 	[%r230+384], %r231;
	st.shared.u32 	[%r230+512], %r231;
	st.shared.u32 	[%r230+640], %r231;
	st.shared.u32 	[%r230+768], %r231;
	st.shared.u32 	[%r230+896], %r231;
	add.s32 	%r886, %r886, 256;
$L__BB11_21:
	setp.eq.s32 	%p14, %r59, 0;
	@%p14 bra 	$L__BB11_27;
	and.b32  	%r62, %r48, 3;
	setp.lt.u32 	%p15, %r59, 4;
	@%p15 bra 	$L__BB11_24;
	shl.b32 	%r232, %r886, 2;
	add.s32 	%r233, %r47, %r232;
	mov.b32 	%r234, 0;
	st.shared.u32 	[%r233], %r234;
	st.shared.u32 	[%r233+128], %r234;
	st.shared.u32 	[%r233+256], %r234;
	st.shared.u32 	[%r233+384], %r234;
	add.s32 	%r886, %r886, 128;
$L__BB11_24:
	setp.eq.s32 	%p16, %r62, 0;
	@%p16 bra 	$L__BB11_27;
	shl.b32 	%r236, %r886, 2;
	add.s32 	%r237, %r216, %r236;
	mov.u32 	%r238, _ZZN3cub18CUB_300001_SM_10006detail10radix_sort29DeviceRadixSortOnesweepKernelINS1_5radix10policy_hubI19preprocess_vertex_tNS0_8NullTypeEjE10Policy1000ELNS0_9SortOrderE0ES6_S7_jii30preprocess_vertex_decomposer_tEEvPT5_SD_PT3_PKSE_PT1_PKSI_PT2_PKSM_T4_iiT6_E1s;
	add.s32 	%r890, %r238, %r237;
	neg.s32 	%r889, %r62;
$L__BB11_26:
	.pragma "nounroll";
	mov.b32 	%r239, 0;
	st.shared.u32 	[%r890], %r239;
	add.s32 	%r890, %r890, 128;
	add.s32 	%r889, %r889, 1;
	setp.ne.s32 	%p17, %r889, 0;
	@%p17 bra 	$L__BB11_26;
$L__BB11_27:
	bar.warp.sync 	-1;
	setp.lt.u32 	%p18, %r141, 32;
	sub.s32 	%r240, 32, %r141;
	min.u32 	%r241, %r142, %r240;
	mov.b32 	%r242, -1;
	shl.b32 	%r243, %r242, %r241;
	not.b32 	%r71, %r243;
	@%p18 bra 	$L__BB11_29;
	atom.shared.add.u32 	%r274, [%r47], 1;
	atom.shared.add.u32 	%r275, [%r47], 1;
	atom.shared.add.u32 	%r276, [%r47], 1;
	atom.shared.add.u32 	%r277, [%r47], 1;
	atom.shared.add.u32 	%r278, [%r47], 1;
	bra.uni 	$L__BB11_32;
$L__BB11_29:
	setp.ne.s32 	%p19, %r142, 0;
	@%p19 bra 	$L__BB11_31;
	atom.shared.add.u32 	%r269, [%r47], 1;
	atom.shared.add.u32 	%r270, [%r47], 1;
	atom.shared.add.u32 	%r271, [%r47], 1;
	atom.shared.add.u32 	%r272, [%r47], 1;
	atom.shared.add.u32 	%r273, [%r47], 1;
	bra.uni 	$L__BB11_32;
$L__BB11_31:
	shr.u32 	%r244, %r880, %r141;
	and.b32  	%r245, %r244, %r71;
	shl.b32 	%r246, %r245, 2;
	add.s32 	%r247, %r47, %r246;
	atom.shared.add.u32 	%r248, [%r247], 1;
	shr.u32 	%r249, %r877, %r141;
	and.b32  	%r250, %r249, %r71;
	shl.b32 	%r251, %r250, 2;
	add.s32 	%r252, %r47, %r251;
	atom.shared.add.u32 	%r253, [%r252], 1;
	shr.u32 	%r254, %r875, %r141;
	and.b32  	%r255, %r254, %r71;
	shl.b32 	%r256, %r255, 2;
	add.s32 	%r257, %r47, %r256;
	atom.shared.add.u32 	%r258, [%r257], 1;
	shr.u32 	%r259, %r873, %r141;
	and.b32  	%r260, %r259, %r71;
	shl.b32 	%r261, %r260, 2;
	add.s32 	%r262, %r47, %r261;
	atom.shared.add.u32 	%r263, [%r262], 1;
	shr.u32 	%r264, %r882, %r141;
	and.b32  	%r265, %r264, %r71;
	shl.b32 	%r266, %r265, 2;
	add.s32 	%r267, %r47, %r266;
	atom.shared.add.u32 	%r268, [%r267], 1;
$L__BB11_32:
	bar.sync 	0;
	setp.gt.u32 	%p20, %r1, 255;
	shl.b32 	%r280, %r1, 2;
	mov.u32 	%r281, _ZZN3cub18CUB_300001_SM_10006detail10radix_sort29DeviceRadixSortOnesweepKernelINS1_5radix10policy_hubI19preprocess_vertex_tNS0_8NullTypeEjE10Policy1000ELNS0_9SortOrderE0ES6_S7_jii30preprocess_vertex_decomposer_tEEvPT5_SD_PT3_PKSE_PT1_PKSI_PT2_PKSM_T4_iiT6_E1s;
	add.s32 	%r72, %r281, %r280;
	mov.b32 	%r891, 0;
	@%p20 bra 	$L__BB11_34;
	ld.shared.u32 	%r282, [%r72];
	mov.b32 	%r283, 0;
	st.shared.u32 	[%r72], %r283;
	ld.shared.u32 	%r284, [%r72+1024];
	st.shared.u32 	[%r72+1024], %r282;
	add.s32 	%r285, %r284, %r282;
	ld.shared.u32 	%r286, [%r72+2048];
	st.shared.u32 	[%r72+2048], %r285;
	add.s32 	%r287, %r286, %r285;
	ld.shared.u32 	%r288, [%r72+3072];
	st.shared.u32 	[%r72+3072], %r287;
	add.s32 	%r289, %r288, %r287;
	ld.shared.u32 	%r290, [%r72+4096];
	st.shared.u32 	[%r72+4096], %r289;
	add.s32 	%r291, %r290, %r289;
	ld.shared.u32 	%r292, [%r72+5120];
	st.shared.u32 	[%r72+5120], %r291;
	add.s32 	%r293, %r292, %r291;
	ld.shared.u32 	%r294, [%r72+6144];
	st.shared.u32 	[%r72+6144], %r293;
	add.s32 	%r295, %r294, %r293;
	ld.shared.u32 	%r296, [%r72+7168];
	st.shared.u32 	[%r72+7168], %r295;
	add.s32 	%r297, %r296, %r295;
	ld.shared.u32 	%r298, [%r72+8192];
	st.shared.u32 	[%r72+8192], %r297;
	add.s32 	%r299, %r298, %r297;
	ld.shared.u32 	%r300, [%r72+9216];
	st.shared.u32 	[%r72+9216], %r299;
	add.s32 	%r301, %r300, %r299;
	ld.shared.u32 	%r302, [%r72+10240];
	st.shared.u32 	[%r72+10240], %r301;
	add.s32 	%r303, %r302, %r301;
	ld.shared.u32 	%r304, [%r72+11264];
	st.shared.u32 	[%r72+11264], %r303;
	add.s32 	%r891, %r304, %r303;
$L__BB11_34:
	shl.b32 	%r305, %r4, 8;
	add.s32 	%r306, %r305, %r1;
	mul.wide.s32 	%rd50, %r306, 4;
	add.s64 	%rd24, %rd2, %rd50;
	@%p20 bra 	$L__BB11_36;
	or.b32  	%r307, %r891, 1073741824;
	st.volatile.global.u32 	[%rd24], %r307;
$L__BB11_36:
	ld.param.u64 	%rd107, [_ZN3cub18CUB_300001_SM_10006detail10radix_sort29DeviceRadixSortOnesweepKernelINS1_5radix10policy_hubI19preprocess_vertex_tNS0_8NullTypeEjE10Policy1000ELNS0_9SortOrderE0ES6_S7_jii30preprocess_vertex_decomposer_tEEvPT5_SD_PT3_PKSE_PT1_PKSI_PT2_PKSM_T4_iiT6__param_3];
	ld.param.u64 	%rd103, [_ZN3cub18CUB_300001_SM_10006detail10radix_sort29DeviceRadixSortOnesweepKernelINS1_5radix10policy_hubI19preprocess_vertex_tNS0_8NullTypeEjE10Policy1000ELNS0_9SortOrderE0ES6_S7_jii30preprocess_vertex_decomposer_tEEvPT5_SD_PT3_PKSE_PT1_PKSI_PT2_PKSM_T4_iiT6__param_2];
	setp.lt.u32 	%p22, %r1, 256;
	setp.eq.s32 	%p23, %r891, 1920;
	and.pred  	%p24, %p22, %p23;
	selp.u32 	%r308, 1, 0, %p24;
	{ 
	.reg .pred 	%p1; 
	.reg .pred 	%p2; 
	setp.ne.u32 	%p1, %r308, 0; 
	bar.red.or.pred 	%p2, 0, %p1; 
	selp.u32 	%r309, 1, 0, %p2; 
	}
	setp.eq.s32 	%p25, %r309, 0;
	cvta.to.global.u64 	%rd51, %rd103;
	mul.wide.u32 	%rd52, %r1, 4;
	add.s64 	%rd25, %rd51, %rd52;
	cvta.to.global.u64 	%rd53, %rd107;
	add.s64 	%rd26, %rd53, %rd52;
	@%p25 bra 	$L__BB11_60;
	setp.gt.u32 	%p27, %r141, 31;
	setp.eq.s32 	%p28, %r142, 0;
	shr.u32 	%r310, %r880, %r141;
	and.b32  	%r311, %r310, %r71;
	selp.b32 	%r312, 0, %r311, %p28;
	selp.b32 	%r75, 0, %r312, %p27;
	setp.gt.u32 	%p29, %r1, %r75;
	selp.b32 	%r76, 1920, 0, %p29;
	@%p20 bra 	$L__BB11_45;
	ld.global.u32 	%r313, [%rd26];
	sub.s32 	%r895, %r313, %r76;
	st.shared.u32 	[%r72+46080], %r895;
	setp.lt.s32 	%p30, %r4, 1;
	mov.u32 	%r896, %r891;
	@%p30 bra 	$L__BB11_44;
	mov.b32 	%r893, -1;
	mov.u32 	%r892, %r4;
	mov.u32 	%r896, %r891;
$L__BB11_40:
	add.s32 	%r81, %r892, -1;
	shl.b32 	%r315, %r81, 8;
	add.s32 	%r316, %r315, %r1;
	mul.wide.s32 	%rd54, %r316, 4;
	add.s64 	%rd27, %rd2, %rd54;
$L__BB11_41:
	membar.cta;
	ld.volatile.global.u32 	%r82, [%rd27];
	setp.eq.s32 	%p31, %r82, 0;
	@%p31 bra 	$L__BB11_41;
	and.b32  	%r317, %r82, 1073741823;
	add.s32 	%r896, %r317, %r896;
	setp.gt.s32 	%p32, %r82, -1;
	vote.sync.ballot.b32 	%r893, %p32, %r893;
	setp.gt.u32 	%p34, %r892, 1;
	and.pred  	%p35, %p32, %p34;
	mov.u32 	%r892, %r81;
	@%p35 bra 	$L__BB11_40;
	ld.shared.u32 	%r895, [%r72+46080];
$L__BB11_44:
	or.b32  	%r318, %r896, -2147483648;
	st.volatile.global.u32 	[%rd24], %r318;
	sub.s32 	%r319, %r896, %r891;
	add.s32 	%r320, %r319, %r895;
	st.shared.u32 	[%r72+46080], %r320;
$L__BB11_45:
	ld.param.u64 	%rd104, [_ZN3cub18CUB_300001_SM_10006detail10radix_sort29DeviceRadixSortOnesweepKernelINS1_5radix10policy_hubI19preprocess_vertex_tNS0_8NullTypeEjE10Policy1000ELNS0_9SortOrderE0ES6_S7_jii30preprocess_vertex_decomposer_tEEvPT5_SD_PT3_PKSE_PT1_PKSI_PT2_PKSM_T4_iiT6__param_2];
	setp.lt.s32 	%p37, %r6, %r140;
	setp.eq.s64 	%p38, %rd104, 0;
	or.pred  	%p39, %p38, %p37;
	or.pred  	%p40, %p20, %p39;
	@%p40 bra 	$L__BB11_47;
	ld.shared.u32 	%r321, [%r72+46080];
	add.s32 	%r322, %r76, %r891;
	add.s32 	%r323, %r322, %r321;
	st.global.u32 	[%rd25], %r323;
$L__BB11_47:
	setp.gt.s32 	%p41, %r6, %r140;
	bar.sync 	0;
	shl.b32 	%r324, %r75, 2;
	mov.u32 	%r325, _ZZN3cub18CUB_300001_SM_10006detail10radix_sort29DeviceRadixSortOnesweepKernelINS1_5radix10policy_hubI19preprocess_vertex_tNS0_8NullTypeEjE10Policy1000ELNS0_9SortOrderE0ES6_S7_jii30preprocess_vertex_decomposer_tEEvPT5_SD_PT3_PKSE_PT1_PKSI_PT2_PKSM_T4_iiT6_E1s;
	add.s32 	%r326, %r325, %r324;
	ld.shared.u32 	%rd28, [%r326+46080];
	@%p41 bra 	$L__BB11_49;
	and.b32  	%r327, %r1, 31;
	and.b32  	%r328, %r1, 992;
	mul.lo.s32 	%r329, %r328, 5;
	or.b32  	%r330, %r329, %r327;
	cvt.u64.u32 	%rd55, %r330;
	add.s64 	%rd56, %rd55, %rd28;
	mad.lo.s64 	%rd57, %rd56, 24, %rd1;
	st.global.u32 	[%rd57], %r881;
	st.global.u64 	[%rd57+8], %rd116;
	st.global.u32 	[%rd57+16], %r880;
	cvt.u32.u16 	%r331, %rs110;
	cvt.u32.u16 	%r332, %rs111;
	prmt.b32 	%r333, %r332, %r331, 0x3340U;
	cvt.u32.u16 	%r334, %rs112;
	cvt.u32.u16 	%r335, %rs113;
	prmt.b32 	%r336, %r335, %r334, 0x3340U;
	prmt.b32 	%r337, %r336, %r333, 0x5410U;
	st.global.u32 	[%rd57+20], %r337;
	st.global.u32 	[%rd57+768], %r879;
	st.global.u64 	[%rd57+776], %rd115;
	st.global.u32 	[%rd57+784], %r877;
	cvt.u32.u16 	%r338, %rs106;
	cvt.u32.u16 	%r339, %rs107;
	prmt.b32 	%r340, %r339, %r338, 0x3340U;
	cvt.u32.u16 	%r341, %rs108;
	cvt.u32.u16 	%r342, %rs109;
	prmt.b32 	%r343, %r342, %r341, 0x3340U;
	prmt.b32 	%r344, %r343, %r340, 0x5410U;
	st.global.u32 	[%rd57+788], %r344;
	st.global.u32 	[%rd57+1536], %r876;
	st.global.u64 	[%rd57+1544], %rd114;
	st.global.u32 	[%rd57+1552], %r875;
	cvt.u32.u16 	%r345, %rs101;
	cvt.u32.u16 	%r346, %rs102;
	prmt.b32 	%r347, %r346, %r345, 0x3340U;
	cvt.u32.u16 	%r348, %rs103;
	cvt.u32.u16 	%r349, %rs104;
	prmt.b32 	%r350, %r349, %r348, 0x3340U;
	prmt.b32 	%r351, %r350, %r347, 0x5410U;
	st.global.u32 	[%rd57+1556], %r351;
	st.global.u32 	[%rd57+2304], %r874;
	st.global.u64 	[%rd57+2312], %rd113;
	st.global.u32 	[%rd57+2320], %r873;
	cvt.u32.u16 	%r352, %rs105;
	cvt.u32.u16 	%r353, %rs100;
	prmt.b32 	%r354, %r353, %r352, 0x3340U;
	cvt.u32.u16 	%r355, %rs98;
	cvt.u32.u16 	%r356, %rs99;
	prmt.b32 	%r357, %r356, %r355, 0x3340U;
	prmt.b32 	%r358, %r357, %r354, 0x5410U;
	st.global.u32 	[%rd57+2324], %r358;
	st.global.u32 	[%rd57+3072], %r878;
	st.global.u64 	[%rd57+3080], %rd117;
	st.global.u32 	[%rd57+3088], %r882;
	cvt.u32.u16 	%r359, %rs117;
	cvt.u32.u16 	%r360, %rs116;
	prmt.b32 	%r361, %r360, %r359, 0x3340U;
	cvt.u32.u16 	%r362, %rs115;
	cvt.u32.u16 	%r363, %rs114;
	prmt.b32 	%r364, %r363, %r362, 0x3340U;
	prmt.b32 	%r365, %r364, %r361, 0x5410U;
	st.global.u32 	[%rd57+3092], %r365;
	bra.uni 	$L__BB11_59;
$L__BB11_49:
	mad.lo.s32 	%r88, %r4, -1920, %r140;
	and.b32  	%r366, %r1, 31;
	and.b32  	%r367, %r1, 992;
	mul.lo.s32 	%r368, %r367, 5;
	or.b32  	%r89, %r368, %r366;
	setp.ge.s32 	%p42, %r89, %r88;
	cvt.u64.u32 	%rd58, %r89;
	add.s64 	%rd59, %rd58, %rd28;
	mad.lo.s64 	%rd29, %rd59, 24, %rd1;
	@%p42 bra 	$L__BB11_51;
	st.global.u32 	[%rd29], %r881;
	st.global.u64 	[%rd29+8], %rd116;
	st.global.u32 	[%rd29+16], %r880;
	cvt.u32.u16 	%r369, %rs110;
	cvt.u32.u16 	%r370, %rs111;
	prmt.b32 	%r371, %r370, %r369, 0x3340U;
	cvt.u32.u16 	%r372, %rs112;
	cvt.u32.u16 	%r373, %rs113;
	prmt.b32 	%r374, %r373, %r372, 0x3340U;
	prmt.b32 	%r375, %r374, %r371, 0x5410U;
	st.global.u32 	[%rd29+20], %r375;
$L__BB11_51:
	add.s32 	%r376, %r89, 32;
	setp.ge.s32 	%p43, %r376, %r88;
	@%p43 bra 	$L__BB11_53;
	st.global.u32 	[%rd29+768], %r879;
	st.global.u64 	[%rd29+776], %rd115;
	st.global.u32 	[%rd29+784], %r877;
	cvt.u32.u16 	%r377, %rs106;
	cvt.u32.u16 	%r378, %rs107;
	prmt.b32 	%r379, %r378, %r377, 0x3340U;
	cvt.u32.u16 	%r380, %rs108;
	cvt.u32.u16 	%r381, %rs109;
	prmt.b32 	%r382, %r381, %r380, 0x3340U;
	prmt.b32 	%r383, %r382, %r379, 0x5410U;
	st.global.u32 	[%rd29+788], %r383;
$L__BB11_53:
	add.s32 	%r384, %r89, 64;
	setp.ge.s32 	%p44, %r384, %r88;
	@%p44 bra 	$L__BB11_55;
	st.global.u32 	[%rd29+1536], %r876;
	st.global.u64 	[%rd29+1544], %rd114;
	st.global.u32 	[%rd29+1552], %r875;
	cvt.u32.u16 	%r385, %rs101;
	cvt.u32.u16 	%r386, %rs102;
	prmt.b32 	%r387, %r386, %r385, 0x3340U;
	cvt.u32.u16 	%r388, %rs103;
	cvt.u32.u16 	%r389, %rs104;
	prmt.b32 	%r390, %r389, %r388, 0x3340U;
	prmt.b32 	%r391, %r390, %r387, 0x5410U;
	st.global.u32 	[%rd29+1556], %r391;
$L__BB11_55:
	add.s32 	%r392, %r89, 96;
	setp.ge.s32 	%p45, %r392, %r88;
	@%p45 bra 	$L__BB11_57;
	st.global.u32 	[%rd29+2304], %r874;
	st.global.u64 	[%rd29+2312], %rd113;
	st.global.u32 	[%rd29+2320], %r873;
	cvt.u32.u16 	%r393, %rs105;
	cvt.u32.u16 	%r394, %rs100;
	prmt.b32 	%r395, %r394, %r393, 0x3340U;
	cvt.u32.u16 	%r396, %rs98;
	cvt.u32.u16 	%r397, %rs99;
	prmt.b32 	%r398, %r397, %r396, 0x3340U;
	prmt.b32 	%r399, %r398, %r395, 0x5410U;
	st.global.u32 	[%rd29+2324], %r399;
$L__BB11_57:
	add.s32 	%r400, %r89, 128;
	setp.ge.s32 	%p46, %r400, %r88;
	@%p46 bra 	$L__BB11_59;
	st.global.u32 	[%rd29+3072], %r878;
	st.global.u64 	[%rd29+3080], %rd117;
	st.global.u32 	[%rd29+3088], %r882;
	cvt.u32.u16 	%r401, %rs117;
	cvt.u32.u16 	%r402, %rs116;
	prmt.b32 	%r403, %r402, %r401, 0x3340U;
	cvt.u32.u16 	%r404, %rs115;
	cvt.u32.u16 	%r405, %rs114;
	prmt.b32 	%r406, %r405, %r404, 0x3340U;
	prmt.b32 	%r407, %r406, %r403, 0x5410U;
	st.global.u32 	[%rd29+3092], %r407;
$L__BB11_59:
	// begin inline asm
	exit;
	// end inline asm
$L__BB11_60:
	mul.hi.u32 	%r408, %r1, 357913942;
	add.s32 	%r409, %r408, %r1;
	shl.b32 	%r410, %r409, 2;
	mov.u32 	%r411, _ZZN3cub18CUB_300001_SM_10006detail10radix_sort29DeviceRadixSortOnesweepKernelINS1_5radix10policy_hubI19preprocess_vertex_tNS0_8NullTypeEjE10Policy1000ELNS0_9SortOrderE0ES6_S7_jii30preprocess_vertex_decomposer_tEEvPT5_SD_PT3_PKSE_PT1_PKSI_PT2_PKSM_T4_iiT6_E1s;
	add.s32 	%r412, %r411, %r410;
	add.s32 	%r90, %r412, 13328;
	st.shared.u32 	[%r412+13328], %r891;
	bar.sync 	0;
	setp.gt.u32 	%p47, %r1, 31;
	@%p47 bra 	$L__BB11_62;
	mov.u32 	%r443, _ZZN3cub18CUB_300001_SM_10006detail10radix_sort29DeviceRadixSortOnesweepKernelINS1_5radix10policy_hubI19preprocess_vertex_tNS0_8NullTypeEjE10Policy1000ELNS0_9SortOrderE0ES6_S7_jii30preprocess_vertex_decomposer_tEEvPT5_SD_PT3_PKSE_PT1_PKSI_PT2_PKSM_T4_iiT6_E1s;
	mad.lo.s32 	%r444, %r1, 52, %r443;
	ld.shared.u32 	%r445, [%r444+13328];
	ld.shared.u32 	%r446, [%r444+13332];
	ld.shared.u32 	%r447, [%r444+13336];
	ld.shared.u32 	%r448, [%r444+13340];
	ld.shared.u32 	%r449, [%r444+13344];
	ld.shared.u32 	%r450, [%r444+13348];
	ld.shared.u32 	%r451, [%r444+13352];
	ld.shared.u32 	%r452, [%r444+13356];
	ld.shared.u32 	%r453, [%r444+13360];
	ld.shared.u32 	%r454, [%r444+13364];
	ld.shared.u32 	%r455, [%r444+13368];
	ld.shared.u32 	%r456, [%r444+13372];
	add.s32 	%r457, %r446, %r445;
	add.s32 	%r458, %r457, %r447;
	add.s32 	%r459, %r458, %r448;
	add.s32 	%r460, %r459, %r449;
	add.s32 	%r461, %r460, %r450;
	add.s32 	%r462, %r461, %r451;
	add.s32 	%r463, %r462, %r452;
	add.s32 	%r464, %r463, %r453;
	add.s32 	%r465, %r464, %r454;
	add.s32 	%r466, %r465, %r455;
	add.s32 	%r417, %r466, %r456;
	mov.b32 	%r415, 1;
	mov.b32 	%r440, 0;
	mov.b32 	%r442, -1;
	// begin inline asm
	{  .reg .s32 r0;  .reg .pred p;  shfl.sync.up.b32 r0|p, %r417, %r415, %r440, %r442;  @p add.s32 r0, r0, %r417;  mov.s32 %r413, r0;}
	// end inline asm
	mov.b32 	%r421, 2;
	// begin inline asm
	{  .reg .s32 r0;  .reg .pred p;  shfl.sync.up.b32 r0|p, %r413, %r421, %r440, %r442;  @p add.s32 r0, r0, %r413;  mov.s32 %r419, r0;}
	// end inline asm
	mov.b32 	%r427, 4;
	// begin inline asm
	{  .reg .s32 r0;  .reg .pred p;  shfl.sync.up.b32 r0|p, %r419, %r427, %r440, %r442;  @p add.s32 r0, r0, %r419;  mov.s32 %r425, r0;}
	// end inline asm
	mov.b32 	%r433, 8;
	// begin inline asm
	{  .reg .s32 r0;  .reg .pred p;  shfl.sync.up.b32 r0|p, %r425, %r433, %r440, %r442;  @p add.s32 r0, r0, %r425;  mov.s32 %r431, r0;}
	// end inline asm
	mov.b32 	%r439, 16;
	// begin inline asm
	{  .reg .s32 r0;  .reg .pred p;  shfl.sync.up.b32 r0|p, %r431, %r439, %r440, %r442;  @p add.s32 r0, r0, %r431;  mov.s32 %r437, r0;}
	// end inline asm
	sub.s32 	%r467, %r437, %r417;
	add.s32 	%r468, %r445, %r467;
	add.s32 	%r469, %r446, %r468;
	add.s32 	%r470, %r447, %r469;
	add.s32 	%r471, %r448, %r470;
	add.s32 	%r472, %r449, %r471;
	add.s32 	%r473, %r450, %r472;
	add.s32 	%r474, %r451, %r473;
	add.s32 	%r475, %r452, %r474;
	add.s32 	%r476, %r453, %r475;
	add.s32 	%r477, %r454, %r476;
	add.s32 	%r478, %r455, %r477;
	st.shared.u32 	[%r444+13328], %r467;
	st.shared.u32 	[%r444+13332], %r468;
	st.shared.u32 	[%r444+13336], %r469;
	st.shared.u32 	[%r444+13340], %r470;
	st.shared.u32 	[%r444+13344], %r471;
	st.shared.u32 	[%r444+13348], %r472;
	st.shared.u32 	[%r444+13352], %r473;
	st.shared.u32 	[%r444+13356], %r474;
	st.shared.u32 	[%r444+13360], %r475;
	st.shared.u32 	[%r444+13364], %r476;
	st.shared.u32 	[%r444+13368], %r477;
	st.shared.u32 	[%r444+13372], %r478;
$L__BB11_62:
	bar.sync 	0;
	ld.shared.u32 	%r91, [%r90];
	@%p20 bra 	$L__BB11_64;
	ld.shared.u32 	%r479, [%r72];
	add.s32 	%r480, %r479, %r91;
	st.shared.u32 	[%r72], %r480;
	ld.shared.u32 	%r481, [%r72+1024];
	add.s32 	%r482, %r481, %r91;
	st.shared.u32 	[%r72+1024], %r482;
	ld.shared.u32 	%r483, [%r72+2048];
	add.s32 	%r484, %r483, %r91;
	st.shared.u32 	[%r72+2048], %r484;
	ld.shared.u32 	%r485, [%r72+3072];
	add.s32 	%r486, %r485, %r91;
	st.shared.u32 	[%r72+3072], %r486;
	ld.shared.u32 	%r487, [%r72+4096];
	add.s32 	%r488, %r487, %r91;
	st.shared.u32 	[%r72+4096], %r488;
	ld.shared.u32 	%r489, [%r72+5120];
	add.s32 	%r490, %r489, %r91;
	st.shared.u32 	[%r72+5120], %r490;
	ld.shared.u32 	%r491, [%r72+6144];
	add.s32 	%r492, %r491, %r91;
	st.shared.u32 	[%r72+6144], %r492;
	ld.shared.u32 	%r493, [%r72+7168];
	add.s32 	%r494, %r493, %r91;
	st.shared.u32 	[%r72+7168], %r494;
	ld.shared.u32 	%r495, [%r72+8192];
	add.s32 	%r496, %r495, %r91;
	st.shared.u32 	[%r72+8192], %r496;
	ld.shared.u32 	%r497, [%r72+9216];
	add.s32 	%r498, %r497, %r91;
	st.shared.u32 	[%r72+9216], %r498;
	ld.shared.u32 	%r499, [%r72+10240];
	add.s32 	%r500, %r499, %r91;
	st.shared.u32 	[%r72+10240], %r500;
	ld.shared.u32 	%r501, [%r72+11264];
	add.s32 	%r502, %r501, %r91;
	st.shared.u32 	[%r72+11264], %r502;
$L__BB11_64:
	setp.gt.u32 	%p49, %r141, 31;
	bar.sync 	0;
	setp.eq.s32 	%p50, %r142, 0;
	// begin inline asm
	mov.u32 %r503, %lanemask_le;
	// end inline asm
	or.pred  	%p1, %p49, %p50;
	shr.u32 	%r529, %r880, %r141;
	and.b32  	%r530, %r529, %r71;
	selp.b32 	%r526, 0, %r530, %p1;
	mov.b32 	%r506, 1;
	// begin inline asm
	{
    .reg .pred p;
    and.b32 %r504, %r526, %r506;    setp.ne.u32 p, %r504, 0;
    vote.ballot.sync.b32 %r504, p, 0xffffffff;
    @!p not.b32 %r504, %r504;
}

	// end inline asm
	mov.b32 	%r509, 2;
	// begin inline asm
	{
    .reg .pred p;
    and.b32 %r507, %r526, %r509;    setp.ne.u32 p, %r507, 0;
    vote.ballot.sync.b32 %r507, p, 0xffffffff;
    @!p not.b32 %r507, %r507;
}

	// end inline asm
	and.b32  	%r531, %r507, %r504;
	mov.b32 	%r512, 4;
	// begin inline asm
	{
    .reg .pred p;
    and.b32 %r510, %r526, %r512;    setp.ne.u32 p, %r510, 0;
    vote.ballot.sync.b32 %r510, p, 0xffffffff;
    @!p not.b32 %r510, %r510;
}

	// end inline asm
	and.b32  	%r532, %r510, %r531;
	mov.b32 	%r515, 8;
	// begin inline asm
	{
    .reg .pred p;
    and.b32 %r513, %r526, %r515;    setp.ne.u32 p, %r513, 0;
    vote.ballot.sync.b32 %r513, p, 0xffffffff;
    @!p not.b32 %r513, %r513;
}

	// end inline asm
	and.b32  	%r533, %r513, %r532;
	mov.b32 	%r518, 16;
	// begin inline asm
	{
    .reg .pred p;
    and.b32 %r516, %r526, %r518;    setp.ne.u32 p, %r516, 0;
    vote.ballot.sync.b32 %r516, p, 0xffffffff;
    @!p not.b32 %r516, %r516;
}

	// end inline asm
	and.b32  	%r534, %r516, %r533;
	mov.b32 	%r521, 32;
	// begin inline asm
	{
    .reg .pred p;
    and.b32 %r519, %r526, %r521;    setp.ne.u32 p, %r519, 0;
    vote.ballot.sync.b32 %r519, p, 0xffffffff;
    @!p not.b32 %r519, %r519;
}

	// end inline asm
	and.b32  	%r535, %r519, %r534;
	mov.b32 	%r524, 64;
	// begin inline asm
	{
    .reg .pred p;
    and.b32 %r522, %r526, %r524;    setp.ne.u32 p, %r522, 0;
    vote.ballot.sync.b32 %r522, p, 0xffffffff;
    @!p not.b32 %r522, %r522;
}

	// end inline asm
	and.b32  	%r536, %r522, %r535;
	mov.b32 	%r527, 128;
	// begin inline asm
	{
    .reg .pred p;
    and.b32 %r525, %r526, %r527;    setp.ne.u32 p, %r525, 0;
    vote.ballot.sync.b32 %r525, p, 0xffffffff;
    @!p not.b32 %r525, %r525;
}

	// end inline asm
	and.b32  	%r537, %r525, %r536;
	clz.b32 	%r538, %r537;
	sub.s32 	%r94, 31, %r538;
	and.b32  	%r539, %r503, %r537;
	popc.b32 	%r95, %r539;
	setp.ne.s32 	%p51, %r143, %r94;
	mov.b32 	%r897, 0;
	@%p51 bra 	$L__BB11_66;
	shl.b32 	%r540, %r526, 2;
	add.s32 	%r541, %r47, %r540;
	atom.shared.add.u32 	%r897, [%r541], %r95;
$L__BB11_66:
	shfl.sync.idx.b32	%r567|%p52, %r897, %r94, 31, -1;
	add.s32 	%r98, %r95, %r567;
	shr.u32 	%r568, %r877, %r141;
	and.b32  	%r569, %r568, %r71;
	selp.b32 	%r564, 0, %r569, %p1;
	mov.b32 	%r544, 1;
	// begin inline asm
	{
    .reg .pred p;
    and.b32 %r542, %r564, %r544;    setp.ne.u32 p, %r542, 0;
    vote.ballot.sync.b32 %r542, p, 0xffffffff;
    @!p not.b32 %r542, %r542;
}

	// end inline asm
	mov.b32 	%r547, 2;
	// begin inline asm
	{
    .reg .pred p;
    and.b32 %r545, %r564, %r547;    setp.ne.u32 p, %r545, 0;
    vote.ballot.sync.b32 %r545, p, 0xffffffff;
    @!p not.b32 %r545, %r545;
}

	// end inline asm
	and.b32  	%r570, %r545, %r542;
	mov.b32 	%r550, 4;
	// begin inline asm
	{
    .reg .pred p;
    and.b32 %r548, %r564, %r550;    setp.ne.u32 p, %r548, 0;
    vote.ballot.sync.b32 %r548, p, 0xffffffff;
    @!p not.b32 %r548, %r548;
}

	// end inline asm
	and.b32  	%r571, %r548, %r570;
	mov.b32 	%r553, 8;
	// begin inline asm
	{
    .reg .pred p;
    and.b32 %r551, %r564, %r553;    setp.ne.u32 p, %r551, 0;
    vote.ballot.sync.b32 %r551, p, 0xffffffff;
    @!p not.b32 %r551, %r551;
}

	// end inline asm
	and.b32  	%r572, %r551, %r571;
	mov.b32 	%r556, 16;
	// begin inline asm
	{
    .reg .pred p;
    and.b32 %r554, %r564, %r556;    setp.ne.u32 p, %r554, 0;
    vote.ballot.sync.b32 %r554, p, 0xffffffff;
    @!p not.b32 %r554, %r554;
}

	// end inline asm
	and.b32  	%r573, %r554, %r572;
	mov.b32 	%r559, 32;
	// begin inline asm
	{
    .reg .pred p;
    and.b32 %r557, %r564, %r559;    setp.ne.u32 p, %r557, 0;
    vote.ballot.sync.b32 %r557, p, 0xffffffff;
    @!p not.b32 %r557, %r557;
}

	// end inline asm
	and.b32  	%r574, %r557, %r573;
	mov.b32 	%r562, 64;
	// begin inline asm
	{
    .reg .pred p;
    and.b32 %r560, %r564, %r562;    setp.ne.u32 p, %r560, 0;
    vote.ballot.sync.b32 %r560, p, 0xffffffff;
    @!p not.b32 %r560, %r560;
}

	// end inline asm
	and.b32  	%r575, %r560, %r574;
	mov.b32 	%r565, 128;
	// begin inline asm
	{
    .reg .pred p;
    and.b32 %r563, %r564, %r565;    setp.ne.u32 p, %r563, 0;
    vote.ballot.sync.b32 %r563, p, 0xffffffff;
    @!p not.b32 %r563, %r563;
}

	// end inline asm
	and.b32  	%r576, %r563, %r575;
	clz.b32 	%r577, %r576;
	sub.s32 	%r100, 31, %r577;
	and.b32  	%r578, %r503, %r576;
	popc.b32 	%r101, %r578;
	setp.ne.s32 	%p53, %r143, %r100;
	mov.b32 	%r898, 0;
	@%p53 bra 	$L__BB11_68;
	shl.b32 	%r579, %r564, 2;
	add.s32 	%r580, %r47, %r579;
	atom.shared.add.u32 	%r898, [%r580], %r101;
$L__BB11_68:
	shfl.sync.idx.b32	%r606|%p54, %r898, %r100, 31, -1;
	add.s32 	%r104, %r101, %r606;
	shr.u32 	%r607, %r875, %r141;
	and.b32  	%r608, %r607, %r71;
	selp.b32 	%r603, 0, %r608, %p1;
	mov.b32 	%r583, 1;
	// begin inline asm
	{
    .reg .pred p;
    and.b32 %r581, %r603, %r583;    setp.ne.u32 p, %r581, 0;
    vote.ballot.sync.b32 %r581, p, 0xffffffff;
    @!p not.b32 %r581, %r581;
}

	// end inline asm
	mov.b32 	%r586, 2;
	// begin inline asm
	{
    .reg .pred p;
    and.b32 %r584, %r603, %r586;    setp.ne.u32 p, %r584, 0;
    vote.ballot.sync.b32 %r584, p, 0xffffffff;
    @!p not.b32 %r584, %r584;
}

	// end inline asm
	and.b32  	%r609, %r584, %r581;
	mov.b32 	%r589, 4;
	// begin inline asm
	{
    .reg .pred p;
    and.b32 %r587, %r603, %r589;    setp.ne.u32 p, %r587, 0;
    vote.ballot.sync.b32 %r587, p, 0xffffffff;
    @!p not.b32 %r587, %r587;
}

	// end inline asm
	and.b32  	%r610, %r587, %r609;
	mov.b32 	%r592, 8;
	// begin inline asm
	{
    .reg .pred p;
    and.b32 %r590, %r603, %r592;    setp.ne.u32 p, %r590, 0;
    vote.ballot.sync.b32 %r590, p, 0xffffffff;
    @!p not.b32 %r590, %r590;
}

	// end inline asm
	and.b32  	%r611, %r590, %r610;
	mov.b32 	%r595, 16;
	// begin inline asm
	{
    .reg .pred p;
    and.b32 %r593, %r603, %r595;    setp.ne.u32 p, %r593, 0;
    vote.ballot.sync.b32 %r593, p, 0xffffffff;
    @!p not.b32 %r593, %r593;
}

	// end inline asm
	and.b32  	%r612, %r593, %r611;
	mov.b32 	%r598, 32;
	// begin inline asm
	{
    .reg .pred p;
    and.b32 %r596, %r603, %r598;    setp.ne.u32 p, %r596, 0;
    vote.ballot.sync.b32 %r596, p, 0xffffffff;
    @!p not.b32 %r596, %r596;
}

	// end inline asm
	and.b32  	%r613, %r596, %r612;
	mov.b32 	%r601, 64;
	// begin inline asm
	{
    .reg .pred p;
    and.b32 %r599, %r603, %r601;    setp.ne.u32 p, %r599, 0;
    vote.ballot.sync.b32 %r599, p, 0xffffffff;
    @!p not.b32 %r599, %r599;
}

	// end inline asm
	and.b32  	%r614, %r599, %r613;
	mov.b32 	%r604, 128;
	// begin inline asm
	{
    .reg .pred p;
    and.b32 %r602, %r603, %r604;    setp.ne.u32 p, %r602, 0;
    vote.ballot.sync.b32 %r602, p, 0xffffffff;
    @!p not.b32 %r602, %r602;
}

	// end inline asm
	and.b32  	%r615, %r602, %r614;
	clz.b32 	%r616, %r615;
	sub.s32 	%r106, 31, %r616;
	and.b32  	%r617, %r503, %r615;
	popc.b32 	%r107, %r617;
	setp.ne.s32 	%p55, %r143, %r106;
	mov.b32 	%r899, 0;
	@%p55 bra 	$L__BB11_70;
	shl.b32 	%r618, %r603, 2;
	add.s32 	%r619, %r47, %r618;
	atom.shared.add.u32 	%r899, [%r619], %r107;
$L__BB11_70:
	shfl.sync.idx.b32	%r645|%p56, %r899, %r106, 31, -1;
	add.s32 	%r110, %r107, %r645;
	shr.u32 	%r646, %r873, %r141;
	and.b32  	%r647, %r646, %r71;
	selp.b32 	%r642, 0, %r647, %p1;
	mov.b32 	%r622, 1;
	// begin inline asm
	{
    .reg .pred p;
    and.b32 %r620, %r642, %r622;    setp.ne.u32 p, %r620, 0;
    vote.ballot.sync.b32 %r620, p, 0xffffffff;
    @!p not.b32 %r620, %r620;
}

	// end inline asm
	mov.b32 	%r625, 2;
	// begin inline asm
	{
    .reg .pred p;
    and.b32 %r623, %r642, %r625;    setp.ne.u32 p, %r623, 0;
    vote.ballot.sync.b32 %r623, p, 0xffffffff;
    @!p not.b32 %r623, %r623;
}

	// end inline asm
	and.b32  	%r648, %r623, %r620;
	mov.b32 	%r628, 4;
	// begin inline asm
	{
    .reg .pred p;
    and.b32 %r626, %r642, %r628;    setp.ne.u32 p, %r626, 0;
    vote.ballot.sync.b32 %r626, p, 0xffffffff;
    @!p not.b32 %r626, %r626;
}

	// end inline asm
	and.b32  	%r649, %r626, %r648;
	mov.b32 	%r631, 8;
	// begin inline asm
	{
    .reg .pred p;
    and.b32 %r629, %r642, %r631;    setp.ne.u32 p, %r629, 0;
    vote.ballot.sync.b32 %r629, p, 0xffffffff;
    @!p not.b32 %r629, %r629;
}

	// end inline asm
	and.b32  	%r650, %r629, %r649;
	mov.b32 	%r634, 16;
	// begin inline asm
	{
    .reg .pred p;
    and.b32 %r632, %r642, %r634;    setp.ne.u32 p, %r632, 0;
    vote.ballot.sync.b32 %r632, p, 0xffffffff;
    @!p not.b32 %r632, %r632;
}

	// end inline asm
	and.b32  	%r651, %r632, %r650;
	mov.b32 	%r637, 32;
	// begin inline asm
	{
    .reg .pred p;
    and.b32 %r635, %r642, %r637;    setp.ne.u32 p, %r635, 0;
    vote.ballot.sync.b32 %r635, p, 0xffffffff;
    @!p not.b32 %r635, %r635;
}

	// end inline asm
	and.b32  	%r652, %r635, %r651;
	mov.b32 	%r640, 64;
	// begin inline asm
	{
    .reg .pred p;
    and.b32 %r638, %r642, %r640;    setp.ne.u32 p, %r638, 0;
    vote.ballot.sync.b32 %r638, p, 0xffffffff;
    @!p not.b32 %r638, %r638;
}

	// end inline asm
	and.b32  	%r653, %r638, %r652;
	mov.b32 	%r643, 128;
	// begin inline asm
	{
    .reg .pred p;
    and.b32 %r641, %r642, %r643;    setp.ne.u32 p, %r641, 0;
    vote.ballot.sync.b32 %r641, p, 0xffffffff;
    @!p not.b32 %r641, %r641;
}

	// end inline asm
	and.b32  	%r654, %r641, %r653;
	clz.b32 	%r655, %r654;
	sub.s32 	%r112, 31, %r655;
	and.b32  	%r656, %r503, %r654;
	popc.b32 	%r113, %r656;
	setp.ne.s32 	%p57, %r143, %r112;
	mov.b32 	%r900, 0;
	@%p57 bra 	$L__BB11_72;
	shl.b32 	%r657, %r642, 2;
	add.s32 	%r658, %r47, %r657;
	atom.shared.add.u32 	%r900, [%r658], %r113;
$L__BB11_72:
	shfl.sync.idx.b32	%r684|%p58, %r900, %r112, 31, -1;
	add.s32 	%r116, %r113, %r684;
	shr.u32 	%r685, %r882, %r141;
	and.b32  	%r686, %r685, %r71;
	selp.b32 	%r681, 0, %r686, %p1;
	mov.b32 	%r661, 1;
	// begin inline asm
	{
    .reg .pred p;
    and.b32 %r659, %r681, %r661;    setp.ne.u32 p, %r659, 0;
    vote.ballot.sync.b32 %r659, p, 0xffffffff;
    @!p not.b32 %r659, %r659;
}

	// end inline asm
	mov.b32 	%r664, 2;
	// begin inline asm
	{
    .reg .pred p;
    and.b32 %r662, %r681, %r664;    setp.ne.u32 p, %r662, 0;
    vote.ballot.sync.b32 %r662, p, 0xffffffff;
    @!p not.b32 %r662, %r662;
}

	// end inline asm
	and.b32  	%r687, %r662, %r659;
	mov.b32 	%r667, 4;
	// begin inline asm
	{
    .reg .pred p;
    and.b32 %r665, %r681, %r667;    setp.ne.u32 p, %r665, 0;
    vote.ballot.sync.b32 %r665, p, 0xffffffff;
    @!p not.b32 %r665, %r665;
}

	// end inline asm
	and.b32  	%r688, %r665, %r687;
	mov.b32 	%r670, 8;
	// begin inline asm
	{
    .reg .pred p;
    and.b32 %r668, %r681, %r670;    setp.ne.u32 p, %r668, 0;
    vote.ballot.sync.b32 %r668, p, 0xffffffff;
    @!p not.b32 %r668, %r668;
}

	// end inline asm
	and.b32  	%r689, %r668, %r688;
	mov.b32 	%r673, 16;
	// begin inline asm
	{
    .reg .pred p;
    and.b32 %r671, %r681, %r673;    setp.ne.u32 p, %r671, 0;
    vote.ballot.sync.b32 %r671, p, 0xffffffff;
    @!p not.b32 %r671, %r671;
}

	// end inline asm
	and.b32  	%r690, %r671, %r689;
	mov.b32 	%r676, 32;
	// begin inline asm
	{
    .reg .pred p;
    and.b32 %r674, %r681, %r676;    setp.ne.u32 p, %r674, 0;
    vote.ballot.sync.b32 %r674, p, 0xffffffff;
    @!p not.b32 %r674, %r674;
}

	// end inline asm
	and.b32  	%r691, %r674, %r690;
	mov.b32 	%r679, 64;
	// begin inline asm
	{
    .reg .pred p;
    and.b32 %r677, %r681, %r679;    setp.ne.u32 p, %r677, 0;
    vote.ballot.sync.b32 %r677, p, 0xffffffff;
    @!p not.b32 %r677, %r677;
}

	// end inline asm
	and.b32  	%r692, %r677, %r691;
	mov.b32 	%r682, 128;
	// begin inline asm
	{
    .reg .pred p;
    and.b32 %r680, %r681, %r682;    setp.ne.u32 p, %r680, 0;
    vote.ballot.sync.b32 %r680, p, 0xffffffff;
    @!p not.b32 %r680, %r680;
}

	// end inline asm
	and.b32  	%r693, %r680, %r692;
	clz.b32 	%r694, %r693;
	sub.s32 	%r118, 31, %r694;
	and.b32  	%r695, %r503, %r693;
	popc.b32 	%r119, %r695;
	setp.ne.s32 	%p59, %r143, %r118;
	mov.b32 	%r901, 0;
	@%p59 bra 	$L__BB11_74;
	shl.b32 	%r696, %r681, 2;
	add.s32 	%r697, %r47, %r696;
	atom.shared.add.u32 	%r901, [%r697], %r119;
$L__BB11_74:
	shfl.sync.idx.b32	%r698|%p61, %r901, %r118, 31, -1;
	add.s32 	%r699, %r119, %r698;
	bar.sync 	0;
	mov.u32 	%r700, _ZZN3cub18CUB_300001_SM_10006detail10radix_sort29DeviceRadixSortOnesweepKernelINS1_5radix10policy_hubI19preprocess_vertex_tNS0_8NullTypeEjE10Policy1000ELNS0_9SortOrderE0ES6_S7_jii30preprocess_vertex_decomposer_tEEvPT5_SD_PT3_PKSE_PT1_PKSI_PT2_PKSM_T4_iiT6_E1s;
	mad.lo.s32 	%r701, %r98, 24, %r700;
	st.shared.u32 	[%r701+-24], %r881;
	st.shared.u64 	[%r701+-16], %rd116;
	st.shared.u32 	[%r701+-8], %r880;
	cvt.u32.u16 	%r702, %rs110;
	cvt.u32.u16 	%r703, %rs111;
	prmt.b32 	%r704, %r703, %r702, 0x3340U;
	cvt.u32.u16 	%r705, %rs112;
	cvt.u32.u16 	%r706, %rs113;
	prmt.b32 	%r707, %r706, %r705, 0x3340U;
	prmt.b32 	%r708, %r707, %r704, 0x5410U;
	st.shared.u32 	[%r701+-4], %r708;
	mad.lo.s32 	%r709, %r104, 24, %r700;
	st.shared.u32 	[%r709+-24], %r879;
	st.shared.u64 	[%r709+-16], %rd115;
	st.shared.u32 	[%r709+-8], %r877;
	cvt.u32.u16 	%r710, %rs106;
	cvt.u32.u16 	%r711, %rs107;
	prmt.b32 	%r712, %r711, %r710, 0x3340U;
	cvt.u32.u16 	%r713, %rs108;
	cvt.u32.u16 	%r714, %rs109;
	prmt.b32 	%r715, %r714, %r713, 0x3340U;
	prmt.b32 	%r716, %r715, %r712, 0x5410U;
	st.shared.u32 	[%r709+-4], %r716;
	mad.lo.s32 	%r717, %r110, 24, %r700;
	st.shared.u32 	[%r717+-24], %r876;
	st.shared.u64 	[%r717+-16], %rd114;
	st.shared.u32 	[%r717+-8], %r875;
	cvt.u32.u16 	%r718, %rs101;
	cvt.u32.u16 	%r719, %rs102;
	prmt.b32 	%r720, %r719, %r718, 0x3340U;
	cvt.u32.u16 	%r721, %rs103;
	cvt.u32.u16 	%r722, %rs104;
	prmt.b32 	%r723, %r722, %r721, 0x3340U;
	prmt.b32 	%r724, %r723, %r720, 0x5410U;
	st.shared.u32 	[%r717+-4], %r724;
	mad.lo.s32 	%r725, %r116, 24, %r700;
	st.shared.u32 	[%r725+-24], %r874;
	st.shared.u64 	[%r725+-16], %rd113;
	st.shared.u32 	[%r725+-8], %r873;
	cvt.u32.u16 	%r726, %rs105;
	cvt.u32.u16 	%r727, %rs100;
	prmt.b32 	%r728, %r727, %r726, 0x3340U;
	cvt.u32.u16 	%r729, %rs98;
	cvt.u32.u16 	%r730, %rs99;
	prmt.b32 	%r731, %r730, %r729, 0x3340U;
	prmt.b32 	%r732, %r731, %r728, 0x5410U;
	st.shared.u32 	[%r725+-4], %r732;
	mad.lo.s32 	%r733, %r699, 24, %r700;
	st.shared.u32 	[%r733+-24], %r878;
	st.shared.u64 	[%r733+-16], %rd117;
	st.shared.u32 	[%r733+-8], %r882;
	cvt.u32.u16 	%r734, %rs117;
	cvt.u32.u16 	%r735, %rs116;
	prmt.b32 	%r736, %r735, %r734, 0x3340U;
	cvt.u32.u16 	%r737, %rs115;
	cvt.u32.u16 	%r738, %rs114;
	prmt.b32 	%r739, %r738, %r737, 0x3340U;
	prmt.b32 	%r740, %r739, %r736, 0x5410U;
	st.shared.u32 	[%r733+-4], %r740;
	@%p20 bra 	$L__BB11_82;
	ld.param.u64 	%rd108, [_ZN3cub18CUB_300001_SM_10006detail10radix_sort29DeviceRadixSortOnesweepKernelINS1_5radix10policy_hubI19preprocess_vertex_tNS0_8NullTypeEjE10Policy1000ELNS0_9SortOrderE0ES6_S7_jii30preprocess_vertex_decomposer_tEEvPT5_SD_PT3_PKSE_PT1_PKSI_PT2_PKSM_T4_iiT6__param_3];
	cvta.to.global.u64 	%rd60, %rd108;
	mul.wide.u32 	%rd61, %r1, 4;
	add.s64 	%rd62, %rd60, %rd61;
	ld.global.u32 	%r741, [%rd62];
	sub.s32 	%r905, %r741, %r91;
	st.shared.u32 	[%r72+46080], %r905;
	setp.lt.s32 	%p62, %r4, 1;
	mov.u32 	%r906, %r891;
	@%p62 bra 	$L__BB11_81;
	mov.b32 	%r903, -1;
	mov.u32 	%r902, %r4;
	mov.u32 	%r906, %r891;
$L__BB11_77:
	ld.param.u64 	%rd101, [_ZN3cub18CUB_300001_SM_10006detail10radix_sort29DeviceRadixSortOnesweepKernelINS1_5radix10policy_hubI19preprocess_vertex_tNS0_8NullTypeEjE10Policy1000ELNS0_9SortOrderE0ES6_S7_jii30preprocess_vertex_decomposer_tEEvPT5_SD_PT3_PKSE_PT1_PKSI_PT2_PKSM_T4_iiT6__param_0];
	add.s32 	%r126, %r902, -1;
	shl.b32 	%r743, %r126, 8;
	add.s32 	%r744, %r743, %r1;
	cvta.to.global.u64 	%rd63, %rd101;
	mul.wide.s32 	%rd64, %r744, 4;
	add.s64 	%rd30, %rd63, %rd64;
$L__BB11_78:
	membar.cta;
	ld.volatile.global.u32 	%r127, [%rd30];
	setp.eq.s32 	%p63, %r127, 0;
	@%p63 bra 	$L__BB11_78;
	and.b32  	%r745, %r127, 1073741823;
	add.s32 	%r906, %r745, %r906;
	setp.gt.s32 	%p64, %r127, -1;
	vote.sync.ballot.b32 	%r903, %p64, %r903;
	setp.gt.u32 	%p66, %r902, 1;
	and.pred  	%p67, %p64, %p66;
	mov.u32 	%r902, %r126;
	@%p67 bra 	$L__BB11_77;
	ld.shared.u32 	%r905, [%r72+46080];
$L__BB11_81:
	ld.param.u64 	%rd102, [_ZN3cub18CUB_300001_SM_10006detail10radix_sort29DeviceRadixSortOnesweepKernelINS1_5radix10policy_hubI19preprocess_vertex_tNS0_8NullTypeEjE10Policy1000ELNS0_9SortOrderE0ES6_S7_jii30preprocess_vertex_decomposer_tEEvPT5_SD_PT3_PKSE_PT1_PKSI_PT2_PKSM_T4_iiT6__param_0];
	or.b32  	%r746, %r906, -2147483648;
	cvta.to.global.u64 	%rd65, %rd102;
	shl.b32 	%r747, %r4, 8;
	add.s32 	%r748, %r747, %r1;
	mul.wide.s32 	%rd66, %r748, 4;
	add.s64 	%rd67, %rd65, %rd66;
	st.volatile.global.u32 	[%rd67], %r746;
	sub.s32 	%r749, %r906, %r891;
	add.s32 	%r750, %r749, %r905;
	st.shared.u32 	[%r72+46080], %r750;
$L__BB11_82:
	ld.param.u64 	%rd105, [_ZN3cub18CUB_300001_SM_10006detail10radix_sort29DeviceRadixSortOnesweepKernelINS1_5radix10policy_hubI19preprocess_vertex_tNS0_8NullTypeEjE10Policy1000ELNS0_9SortOrderE0ES6_S7_jii30preprocess_vertex_decomposer_tEEvPT5_SD_PT3_PKSE_PT1_PKSI_PT2_PKSM_T4_iiT6__param_2];
	setp.gt.u32 	%p68, %r1, 255;
	setp.lt.s32 	%p69, %r6, %r140;
	setp.eq.s64 	%p70, %rd105, 0;
	or.pred  	%p71, %p70, %p69;
	or.pred  	%p72, %p68, %p71;
	@%p72 bra 	$L__BB11_84;
	ld.param.u64 	%rd106, [_ZN3cub18CUB_300001_SM_10006detail10radix_sort29DeviceRadixSortOnesweepKernelINS1_5radix10policy_hubI19preprocess_vertex_tNS0_8NullTypeEjE10Policy1000ELNS0_9SortOrderE0ES6_S7_jii30preprocess_vertex_decomposer_tEEvPT5_SD_PT3_PKSE_PT1_PKSI_PT2_PKSM_T4_iiT6__param_2];
	ld.shared.u32 	%r751, [%r72+46080];
	add.s32 	%r752, %r91, %r891;
	add.s32 	%r753, %r752, %r751;
	cvta.to.global.u64 	%rd68, %rd106;
	mul.wide.u32 	%rd69, %r1, 4;
	add.s64 	%rd70, %rd68, %rd69;
	st.global.u32 	[%rd70], %r753;
$L__BB11_84:
	setp.gt.s32 	%p73, %r6, %r140;
	bar.sync 	0;
	@%p73 bra 	$L__BB11_86;
	mad.lo.s32 	%r754, %r1, 20, %r72;
	ld.shared.u32 	%r755, [%r754];
	ld.shared.u64 	%rd71, [%r754+8];
	ld.shared.u32 	%r756, [%r754+16];
	ld.shared.u32 	%r757, [%r754+20];
	shr.u32 	%r758, %r756, %r141;
	and.b32  	%r759, %r758, %r71;
	selp.b32 	%r760, 0, %r759, %p1;
	shl.b32 	%r761, %r760, 2;
	add.s32 	%r763, %r700, 46080;
	add.s32 	%r764, %r763, %r761;
	ld.shared.u32 	%r765, [%r764];
	add.s32 	%r766, %r765, %r1;
	mul.wide.u32 	%rd72, %r766, 24;
	add.s64 	%rd73, %rd1, %rd72;
	st.global.u32 	[%rd73], %r755;
	st.global.u64 	[%rd73+8], %rd71;
	st.global.u32 	[%rd73+16], %r756;
	st.global.u32 	[%rd73+20], %r757;
	bar.warp.sync 	-1;
	ld.shared.u32 	%r767, [%r754+9232];
	shr.u32 	%r768, %r767, %r141;
	and.b32  	%r769, %r768, %r71;
	selp.b32 	%r770, 0, %r769, %p1;
	shl.b32 	%r771, %r770, 2;
	add.s32 	%r772, %r763, %r771;
	ld.shared.u32 	%r773, [%r772];
	add.s32 	%r774, %r1, %r773;
	ld.shared.u32 	%r775, [%r754+9216];
	ld.shared.u64 	%rd74, [%r754+9224];
	ld.shared.u32 	%r776, [%r754+9236];
	add.s32 	%r777, %r774, 384;
	mul.wide.u32 	%rd75, %r777, 24;
	add.s64 	%rd76, %rd1, %rd75;
	st.global.u32 	[%rd76], %r775;
	st.global.u64 	[%rd76+8], %rd74;
	st.global.u32 	[%rd76+16], %r767;
	st.global.u32 	[%rd76+20], %r776;
	bar.warp.sync 	-1;
	ld.shared.u32 	%r778, [%r754+18448];
	shr.u32 	%r779, %r778, %r141;
	and.b32  	%r780, %r779, %r71;
	selp.b32 	%r781, 0, %r780, %p1;
	shl.b32 	%r782, %r781, 2;
	add.s32 	%r783, %r763, %r782;
	ld.shared.u32 	%r784, [%r783];
	add.s32 	%r785, %r1, %r784;
	ld.shared.u32 	%r786, [%r754+18432];
	ld.shared.u64 	%rd77, [%r754+18440];
	ld.shared.u32 	%r787, [%r754+18452];
	add.s32 	%r788, %r785, 768;
	mul.wide.u32 	%rd78, %r788, 24;
	add.s64 	%rd79, %rd1, %rd78;
	st.global.u32 	[%rd79], %r786;
	st.global.u64 	[%rd79+8], %rd77;
	st.global.u32 	[%rd79+16], %r778;
	st.global.u32 	[%rd79+20], %r787;
	bar.warp.sync 	-1;
	ld.shared.u32 	%r789, [%r754+27664];
	shr.u32 	%r790, %r789, %r141;
	and.b32  	%r791, %r790, %r71;
	selp.b32 	%r792, 0, %r791, %p1;
	shl.b32 	%r793, %r792, 2;
	add.s32 	%r794, %r763, %r793;
	ld.shared.u32 	%r795, [%r794];
	add.s32 	%r796, %r1, %r795;
	ld.shared.u32 	%r797, [%r754+27648];
	ld.shared.u64 	%rd80, [%r754+27656];
	ld.shared.u32 	%r798, [%r754+27668];
	add.s32 	%r799, %r796, 1152;
	mul.wide.u32 	%rd81, %r799, 24;
	add.s64 	%rd82, %rd1, %rd81;
	st.global.u32 	[%rd82], %r797;
	st.global.u64 	[%rd82+8], %rd80;
	st.global.u32 	[%rd82+16], %r789;
	st.global.u32 	[%rd82+20], %r798;
	bar.warp.sync 	-1;
	ld.shared.u32 	%r800, [%r754+36880];
	shr.u32 	%r801, %r800, %r141;
	and.b32  	%r802, %r801, %r71;
	selp.b32 	%r803, 0, %r802, %p1;
	shl.b32 	%r804, %r803, 2;
	add.s32 	%r805, %r763, %r804;
	ld.shared.u32 	%r806, [%r805];
	add.s32 	%r807, %r1, %r806;
	ld.shared.u32 	%r808, [%r754+36864];
	ld.shared.u64 	%rd83, [%r754+36872];
	ld.shared.u32 	%r809, [%r754+36884];
	add.s32 	%r810, %r807, 1536;
	mul.wide.u32 	%rd84, %r810, 24;
	add.s64 	%rd85, %rd1, %rd84;
	st.global.u32 	[%rd85], %r808;
	st.global.u64 	[%rd85+8], %rd83;
	st.global.u32 	[%rd85+16], %r800;
	st.global.u32 	[%rd85+20], %r809;
	bar.warp.sync 	-1;
	bra.uni 	$L__BB11_97;
$L__BB11_86:
	mad.lo.s32 	%r133, %r4, -1920, %r140;
	mad.lo.s32 	%r134, %r1, 20, %r72;
	setp.ge.s32 	%p74, %r1, %r133;
	@%p74 bra 	$L__BB11_88;
	ld.shared.u32 	%r811, [%r134+16];
	shr.u32 	%r812, %r811, %r141;
	and.b32  	%r813, %r812, %r71;
	selp.b32 	%r814, 0, %r813, %p1;
	shl.b32 	%r815, %r814, 2;
	add.s32 	%r817, %r700, %r815;
	ld.shared.u32 	%r818, [%r817+46080];
	ld.shared.u32 	%r819, [%r134+20];
	ld.shared.u64 	%rd86, [%r134+8];
	ld.shared.u32 	%r820, [%r134];
	add.s32 	%r821, %r818, %r1;
	mul.wide.u32 	%rd87, %r821, 24;
	add.s64 	%rd88, %rd1, %rd87;
	st.global.u32 	[%rd88], %r820;
	st.global.u64 	[%rd88+8], %rd86;
	st.global.u32 	[%rd88+16], %r811;
	st.global.u32 	[%rd88+20], %r819;
$L__BB11_88:
	bar.warp.sync 	-1;
	add.s32 	%r135, %r1, 384;
	setp.ge.s32 	%p75, %r135, %r133;
	@%p75 bra 	$L__BB11_90;
	ld.shared.u32 	%r822, [%r134+9232];
	shr.u32 	%r823, %r822, %r141;
	and.b32  	%r824, %r823, %r71;
	selp.b32 	%r825, 0, %r824, %p1;
	shl.b32 	%r826, %r825, 2;
	add.s32 	%r828, %r700, %r826;
	ld.shared.u32 	%r829, [%r828+46080];
	ld.shared.u32 	%r830, [%r134+9236];
	ld.shared.u64 	%rd89, [%r134+9224];
	ld.shared.u32 	%r831, [%r134+9216];
	add.s32 	%r832, %r829, %r135;
	mul.wide.u32 	%rd90, %r832, 24;
	add.s64 	%rd91, %rd1, %rd90;
	st.global.u32 	[%rd91], %r831;
	st.global.u64 	[%rd91+8], %rd89;
	st.global.u32 	[%rd91+16], %r822;
	st.global.u32 	[%rd91+20], %r830;
$L__BB11_90:
	bar.warp.sync 	-1;
	add.s32 	%r136, %r1, 768;
	setp.ge.s32 	%p76, %r136, %r133;
	@%p76 bra 	$L__BB11_92;
	ld.shared.u32 	%r833, [%r134+18448];
	shr.u32 	%r834, %r833, %r141;
	and.b32  	%r835, %r834, %r71;
	selp.b32 	%r836, 0, %r835, %p1;
	shl.b32 	%r837, %r836, 2;
	add.s32 	%r839, %r700, %r837;
	ld.shared.u32 	%r840, [%r839+46080];
	ld.shared.u32 	%r841, [%r134+18452];
	ld.shared.u64 	%rd92, [%r134+18440];
	ld.shared.u32 	%r842, [%r134+18432];
	add.s32 	%r843, %r840, %r136;
	mul.wide.u32 	%rd93, %r843, 24;
	add.s64 	%rd94, %rd1, %rd93;
	st.global.u32 	[%rd94], %r842;
	st.global.u64 	[%rd94+8], %rd92;
	st.global.u32 	[%rd94+16], %r833;
	st.global.u32 	[%rd94+20], %r841;
$L__BB11_92:
	bar.warp.sync 	-1;
	add.s32 	%r137, %r1, 1152;
	setp.ge.s32 	%p77, %r137, %r133;
	@%p77 bra 	$L__BB11_94;
	ld.shared.u32 	%r844, [%r134+27664];
	shr.u32 	%r845, %r844, %r141;
	and.b32  	%r846, %r845, %r71;
	selp.b32 	%r847, 0, %r846, %p1;
	shl.b32 	%r848, %r847, 2;
	add.s32 	%r850, %r700, %r848;
	ld.shared.u32 	%r851, [%r850+46080];
	ld.shared.u32 	%r852, [%r134+27668];
	ld.shared.u64 	%rd95, [%r134+27656];
	ld.shared.u32 	%r853, [%r134+27648];
	add.s32 	%r854, %r851, %r137;
	mul.wide.u32 	%rd96, %r854, 24;
	add.s64 	%rd97, %rd1, %rd96;
	st.global.u32 	[%rd97], %r853;
	st.global.u64 	[%rd97+8], %rd95;
	st.global.u32 	[%rd97+16], %r844;
	st.global.u32 	[%rd97+20], %r852;
$L__BB11_94:
	bar.warp.sync 	-1;
	add.s32 	%r855, %r1, 1536;
	ld.shared.u32 	%r138, [%r134+36880];
	shr.u32 	%r856, %r138, %r141;
	and.b32  	%r857, %r856, %r71;
	selp.b32 	%r858, 0, %r857, %p1;
	shl.b32 	%r859, %r858, 2;
	add.s32 	%r861, %r700, %r859;
	ld.shared.u32 	%r862, [%r861+46080];
	add.s32 	%r139, %r862, %r855;
	setp.ge.s32 	%p78, %r855, %r133;
	@%p78 bra 	$L__BB11_96;
	ld.shared.u32 	%r863, [%r134+36884];
	ld.shared.u64 	%rd98, [%r134+36872];
	ld.shared.u32 	%r864, [%r134+36864];
	mul.wide.u32 	%rd99, %r139, 24;
	add.s64 	%rd100, %rd1, %rd99;
	st.global.u32 	[%rd100], %r864;
	st.global.u64 	[%rd100+8], %rd98;
	st.global.u32 	[%rd100+16], %r138;
	st.global.u32 	[%rd100+20], %r863;
$L__BB11_96:
	bar.warp.sync 	-1;
$L__BB11_97:
	ret;

}
	// .globl	_ZN3cub18CUB_300001_SM_10006detail19three_way_partition33DeviceThreeWayPartitionInitKernelINS0_13ScanTileStateImLb1EEEPjEEvT_iT0_
.visible .entry _ZN3cub18CUB_300001_SM_10006detail19three_way_partition33DeviceThreeWayPartitionInitKernelINS0_13ScanTileStateImLb1EEEPjEEvT_iT0_(
	.param .align 8 .b8 _ZN3cub18CUB_300001_SM_10006detail19three_way_partition33DeviceThreeWayPartitionInitKernelINS0_13ScanTileStateImLb1EEEPjEEvT_iT0__param_0[8],
	.param .u32 _ZN3cub18CUB_300001_SM_10006detail19three_way_partition33DeviceThreeWayPartitionInitKernelINS0_13ScanTileStateImLb1EEEPjEEvT_iT0__param_1,
	.param .u64 .ptr .align 1 _ZN3cub18CUB_300001_SM_10006detail19three_way_partition33DeviceThreeWayPartitionInitKernelINS0_13ScanTileStateImLb1EEEPjEEvT_iT0__param_2
)
{
	.reg .pred 	%p<8>;
	.reg .b32 	%r<8>;
	.reg .b64 	%rd<14>;

	ld.param.u64 	%rd3, [_ZN3cub18CUB_300001_SM_10006detail19three_way_partition33DeviceThreeWayPartitionInitKernelINS0_13ScanTileStateImLb1EEEPjEEvT_iT0__param_0];
	ld.param.u32 	%r4, [_ZN3cub18CUB_300001_SM_10006detail19three_way_partition33DeviceThreeWayPartitionInitKernelINS0_13ScanTileStateImLb1EEEPjEEvT_iT0__param_1];
	ld.param.u64 	%rd2, [_ZN3cub18CUB_300001_SM_10006detail19three_way_partition33DeviceThreeWayPartitionInitKernelINS0_13ScanTileStateImLb1EEEPjEEvT_iT0__param_2];
	cvta.to.global.u64 	%rd1, %rd3;
	mov.u32 	%r1, %ctaid.x;
	mov.u32 	%r5, %ntid.x;
	mov.u32 	%r2, %tid.x;
	mad.lo.s32 	%r3, %r1, %r5, %r2;
	setp.ge.s32 	%p1, %r3, %r4;
	@%p1 bra 	$L__BB12_2;
	mul.wide.s32 	%rd4, %r3, 16;
	add.s64 	%rd5, %rd1, %rd4;
	mov.b64 	%rd6, 0;
	mov.b64 	%rd7, 99;
	st.global.v2.u64 	[%rd5+512], {%rd7, %rd6};
$L__BB12_2:
	setp.ne.s32 	%p2, %r1, 0;
	setp.gt.u32 	%p3, %r2, 31;
	or.pred  	%p4, %p2, %p3;
	@%p4 bra 	$L__BB12_4;
	mul.wide.u32 	%rd8, %r2, 16;
	add.s64 	%rd9, %rd1, %rd8;
	mov.b64 	%rd10, 0;
	st.global.v2.u64 	[%rd9], {%rd10, %rd10};
$L__BB12_4:
	setp.ne.s32 	%p5, %r1, 0;
	setp.gt.u32 	%p6, %r2, 1;
	or.pred  	%p7, %p5, %p6;
	@%p7 bra 	$L__BB12_6;
	cvta.to.global.u64 	%rd11, %rd2;
	mul.wide.u32 	%rd12, %r2, 4;
	add.s64 	%rd13, %rd11, %rd12;
	mov.b32 	%r7, 0;
	st.global.u32 	[%rd13], %r7;
$L__BB12_6:
	ret;

}
	// .globl	_ZN3cub18CUB_300001_SM_10006detail19three_way_partition29DeviceThreeWayPartitionKernelINS2_10policy_hubIjiE10Policy1000EN6thrust24THRUST_300001_SM_1000_NS17counting_iteratorIjNS8_11use_defaultESA_SA_EEPjSC_NS8_16reverse_iteratorISC_EESC_NS0_13ScanTileStateImLb1EEENS0_21DispatchSegmentedSortILNS0_9SortOrderE0EjNS0_8NullTypeElPmSK_NS1_14segmented_sort10policy_hubIjSJ_EEE22LargeSegmentsSelectorTENSO_22SmallSegmentsSelectorTEiNS2_19streaming_context_tIlEEEEvT0_T1_T2_T3_T4_T5_T6_T7_T8_iT9_
.visible .entry _ZN3cub18CUB_300001_SM_10006detail19three_way_partition29DeviceThreeWayPartitionKernelINS2_10policy_hubIjiE10Policy1000EN6thrust24THRUST_300001_SM_1000_NS17counting_iteratorIjNS8_11use_defaultESA_SA_EEPjSC_NS8_16reverse_iteratorISC_EESC_NS0_13ScanTileStateImLb1EEENS0_21DispatchSegmentedSortILNS0_9SortOrderE0EjNS0_8NullTypeElPmSK_NS1_14segmented_sort10policy_hubIjSJ_EEE22LargeSegmentsSelectorTENSO_22SmallSegmentsSelectorTEiNS2_19streaming_context_tIlEEEEvT0_T1_T2_T3_T4_T5_T6_T7_T8_iT9_(
	.param .align 4 .b8 _ZN3cub18CUB_300001_SM_10006detail19three_way_partition29DeviceThreeWayPartitionKernelINS2_10policy_hubIjiE10Policy1000EN6thrust24THRUST_300001_SM_1000_NS17counting_iteratorIjNS8_11use_defaultESA_SA_EEPjSC_NS8_16reverse_iteratorISC_EESC_NS0_13ScanTileStateImLb1EEENS0_21DispatchSegmentedSortILNS0_9SortOrderE0EjNS0_8NullTypeElPmSK_NS1_14segmented_sort10policy_hubIjSJ_EEE22LargeSegmentsSelectorTENSO_22SmallSegmentsSelectorTEiNS2_19streaming_context_tIlEEEEvT0_T1_T2_T3_T4_T5_T6_T7_T8_iT9__param_0[4],
	.param .u64 .ptr .align 1 _ZN3cub18CUB_300001_SM_10006detail19three_way_partition29DeviceThreeWayPartitionKernelINS2_10policy_hubIjiE10Policy1000EN6thrust24THRUST_300001_SM_1000_NS17counting_iteratorIjNS8_11use_defaultESA_SA_EEPjSC_NS8_16reverse_iteratorISC_EESC_NS0_13ScanTileStateImLb1EEENS0_21DispatchSegmentedSortILNS0_9SortOrderE0EjNS0_8NullTypeElPmSK_NS1_14segmented_sort10policy_hubIjSJ_EEE22LargeSegmentsSelectorTENSO_22SmallSegmentsSelectorTEiNS2_19streaming_context_tIlEEEEvT0_T1_T2_T3_T4_T5_T6_T7_T8_iT9__param_1,
	.param .u64 .ptr .align 1 _ZN3cub18CUB_300001_SM_10006detail19three_way_partition29DeviceThreeWayPartitionKernelINS2_10policy_hubIjiE10Policy1000EN6thrust24THRUST_300001_SM_1000_NS17counting_iteratorIjNS8_11use_defaultESA_SA_EEPjSC_NS8_16reverse_iteratorISC_EESC_NS0_13ScanTileStateImLb1EEENS0_21DispatchSegmentedSortILNS0_9SortOrderE0EjNS0_8NullTypeElPmSK_NS1_14segmented_sort10policy_hubIjSJ_EEE22LargeSegmentsSelectorTENSO_22SmallSegmentsSelectorTEiNS2_19streaming_context_tIlEEEEvT0_T1_T2_T3_T4_T5_T6_T7_T8_iT9__param_2,
	.param .align 8 .b8 _ZN3cub18CUB_300001_SM_10006detail19three_way_partition29DeviceThreeWayPartitionKernelINS2_10policy_hubIjiE10Policy1000EN6thrust24THRUST_300001_SM_1000_NS17counting_iteratorIjNS8_11use_defaultESA_SA_EEPjSC_NS8_16reverse_iteratorISC_EESC_NS0_13ScanTileStateImLb1EEENS0_21DispatchSegmentedSortILNS0_9SortOrderE0EjNS0_8NullTypeElPmSK_NS1_14segmented_sort10policy_hubIjSJ_EEE22LargeSegmentsSelectorTENSO_22SmallSegmentsSelectorTEiNS2_19streaming_context_tIlEEEEvT0_T1_T2_T3_T4_T5_T6_T7_T8_iT9__param_3[8],
	.param .u64 .ptr .align 1 _ZN3cub18CUB_300001_SM_10006detail19three_way_partition29DeviceThreeWayPartitionKernelINS2_10policy_hubIjiE10Policy1000EN6thrust24THRUST_300001_SM_1000_NS17counting_iteratorIjNS8_11use_defaultESA_SA_EEPjSC_NS8_16reverse_iteratorISC_EESC_NS0_13ScanTileStateImLb1EEENS0_21DispatchSegmentedSortILNS0_9SortOrderE0EjNS0_8NullTypeElPmSK_NS1_14segmented_sort10policy_hubIjSJ_EEE22LargeSegmentsSelectorTENSO_22SmallSegmentsSelectorTEiNS2_19streaming_context_tIlEEEEvT0_T1_T2_T3_T4_T5_T6_T7_T8_iT9__param_4,
	.param .align 8 .b8 _ZN3cub18CUB_300001_SM_10006detail19three_way_partition29DeviceThreeWayPartitionKernelINS2_10policy_hubIjiE10Policy1000EN6thrust24THRUST_300001_SM_1000_NS17counting_iteratorIjNS8_11use_defaultESA_SA_EEPjSC_NS8_16reverse_iteratorISC_EESC_NS0_13ScanTileStateImLb1EEENS0_21DispatchSegmentedSortILNS0_9SortOrderE0EjNS0_8NullTypeElPmSK_NS1_14segmented_sort10policy_hubIjSJ_EEE22LargeSegmentsSelectorTENSO_22SmallSegmentsSelectorTEiNS2_19streaming_context_tIlEEEEvT0_T1_T2_T3_T4_T5_T6_T7_T8_iT9__param_5[8],
	.param .align 8 .b8 _ZN3cub18CUB_300001_SM_10006detail19three_way_partition29DeviceThreeWayPartitionKernelINS2_10policy_hubIjiE10Policy1000EN6thrust24THRUST_300001_SM_1000_NS17counting_iteratorIjNS8_11use_defaultESA_SA_EEPjSC_NS8_16reverse_iteratorISC_EESC_NS0_13ScanTileStateImLb1EEENS0_21DispatchSegmentedSortILNS0_9SortOrderE0EjNS0_8NullTypeElPmSK_NS1_14segmented_sort10policy_hubIjSJ_EEE22LargeSegmentsSelectorTENSO_22SmallSegmentsSelectorTEiNS2_19streaming_context_tIlEEEEvT0_T1_T2_T3_T4_T5_T6_T7_T8_iT9__param_6[32],
	.param .align 8 .b8 _ZN3cub18CUB_300001_SM_10006detail19three_way_partition29DeviceThreeWayPartitionKernelINS2_10policy_hubIjiE10Policy1000EN6thrust24THRUST_300001_SM_1000_NS17counting_iteratorIjNS8_11use_defaultESA_SA_EEPjSC_NS8_16reverse_iteratorISC_EESC_NS0_13ScanTileStateImLb1EEENS0_21DispatchSegmentedSortILNS0_9SortOrderE0EjNS0_8NullTypeElPmSK_NS1_14segmented_sort10policy_hubIjSJ_EEE22LargeSegmentsSelectorTENSO_22SmallSegmentsSelectorTEiNS2_19streaming_context_tIlEEEEvT0_T1_T2_T3_T4_T5_T6_T7_T8_iT9__param_7[32],
	.param .u32 _ZN3cub18CUB_300001_SM_10006detail19three_way_partition29DeviceThreeWayPartitionKernelINS2_10policy_hubIjiE10Policy1000EN6thrust24THRUST_300001_SM_1000_NS17counting_iteratorIjNS8_11use_defaultESA_SA_EEPjSC_NS8_16reverse_iteratorISC_EESC_NS0_13ScanTileStateImLb1EEENS0_21DispatchSegmentedSortILNS0_9SortOrderE0EjNS0_8NullTypeElPmSK_NS1_14segmented_sort10policy_hubIjSJ_EEE22LargeSegmentsSelectorTENSO_22SmallSegmentsSelectorTEiNS2_19streaming_context_tIlEEEEvT0_T1_T2_T3_T4_T5_T6_T7_T8_iT9__param_8,
	.param .u32 _ZN3cub18CUB_300001_SM_10006detail19three_way_partition29DeviceThreeWayPartitionKernelINS2_10policy_hubIjiE10Policy1000EN6thrust24THRUST_300001_SM_1000_NS17counting_iteratorIjNS8_11use_defaultESA_SA_EEPjSC_NS8_16reverse_iteratorISC_EESC_NS0_13ScanTileStateImLb1EEENS0_21DispatchSegmentedSortILNS0_9SortOrderE0EjNS0_8NullTypeElPmSK_NS1_14segmented_sort10policy_hubIjSJ_EEE22LargeSegmentsSelectorTENSO_22SmallSegmentsSelectorTEiNS2_19streaming_context_tIlEEEEvT0_T1_T2_T3_T4_T5_T6_T7_T8_iT9__param_9,
	.param .align 8 .b8 _ZN3cub18CUB_300001_SM_10006detail19three_way_partition29DeviceThreeWayPartitionKernelINS2_10policy_hubIjiE10Policy1000EN6thrust24THRUST_300001_SM_1000_NS17counting_iteratorIjNS8_11use_defaultESA_SA_EEPjSC_NS8_16reverse_iteratorISC_EESC_NS0_13ScanTileStateImLb1EEENS0_21DispatchSegmentedSortILNS0_9SortOrderE0EjNS0_8NullTypeElPmSK_NS1_14segmented_sort10policy_hubIjSJ_EEE22LargeSegmentsSelectorTENSO_22SmallSegmentsSelectorTEiNS2_19streaming_context_tIlEEEEvT0_T1_T2_T3_T4_T5_T6_T7_T8_iT9__param_10[32]
)
.maxntid 512
{
	.reg .pred 	%p<502>;
	.reg .b16 	%rs<23>;
	.reg .b32 	%r<1497>;
	.reg .b64 	%rd<1656>;
	// demoted variable
	.shared .align 16 .b8 _ZZN3cub18CUB_300001_SM_10006detail19three_way_partition29DeviceThreeWayPartitionKernelINS2_10policy_hubIjiE10Policy1000EN6thrust24THRUST_300001_SM_1000_NS17counting_iteratorIjNS8_11use_defaultESA_SA_EEPjSC_NS8_16reverse_iteratorISC_EESC_NS0_13ScanTileStateImLb1EEENS0_21DispatchSegmentedSortILNS0_9SortOrderE0EjNS0_8NullTypeElPmSK_NS1_14segmented_sort10policy_hubIjSJ_EEE22LargeSegmentsSelectorTENSO_22SmallSegmentsSelectorTEiNS2_19streaming_context_tIlEEEEvT0_T1_T2_T3_T4_T5_T6_T7_T8_iT9_E12temp_storage[22528];
	ld.param.u64 	%rd312, [_ZN3cub18CUB_300001_SM_10006detail19three_way_partition29DeviceThreeWayPartitionKernelINS2_10policy_hubIjiE10Policy1000EN6thrust24THRUST_300001_SM_1000_NS17counting_iteratorIjNS8_11use_defaultESA_SA_EEPjSC_NS8_16reverse_iteratorISC_EESC_NS0_13ScanTileStateImLb1EEENS0_21DispatchSegmentedSortILNS0_9SortOrderE0EjNS0_8NullTypeElPmSK_NS1_14segmented_sort10policy_hubIjSJ_EEE22LargeSegmentsSelectorTENSO_22SmallSegmentsSelectorTEiNS2_19streaming_context_tIlEEEEvT0_T1_T2_T3_T4_T5_T6_T7_T8_iT9__param_7+24];
	ld.param.u64 	%rd309, [_ZN3cub18CUB_300001_SM_10006detail19three_way_partition29DeviceThreeWayPartitionKernelINS2_10policy_hubIjiE10Policy1000EN6thrust24THRUST_300001_SM_1000_NS17counting_iteratorIjNS8_11use_defaultESA_SA_EEPjSC_NS8_16reverse_iteratorISC_EESC_NS0_13ScanTileStateImLb1EEENS0_21DispatchSegmentedSortILNS0_9SortOrderE0EjNS0_8NullTypeElPmSK_NS1_14segmented_sort10policy_hubIjSJ_EEE22LargeSegmentsSelectorTENSO_22SmallSegmentsSelectorTEiNS2_19streaming_context_tIlEEEEvT0_T1_T2_T3_T4_T5_T6_T7_T8_iT9__param_7];
	ld.param.u64 	%rd308, [_ZN3cub18CUB_300001_SM_10006detail19three_way_partition29DeviceThreeWayPartitionKernelINS2_10policy_hubIjiE10Policy1000EN6thrust24THRUST_300001_SM_1000_NS17counting_iteratorIjNS8_11use_defaultESA_SA_EEPjSC_NS8_16reverse_iteratorISC_EESC_NS0_13ScanTileStateImLb1EEENS0_21DispatchSegmentedSortILNS0_9SortOrderE0EjNS0_8NullTypeElPmSK_NS1_14segmented_sort10policy_hubIjSJ_EEE22LargeSegmentsSelectorTENSO_22SmallSegmentsSelectorTEiNS2_19streaming_context_tIlEEEEvT0_T1_T2_T3_T4_T5_T6_T7_T8_iT9__param_6+24];
	ld.param.u64 	%rd305, [_ZN3cub18CUB_300001_SM_10006detail19three_way_partition29DeviceThreeWayPartitionKernelINS2_10policy_hubIjiE10Policy1000EN6thrust24THRUST_300001_SM_1000_NS17counting_iteratorIjNS8_11use_defaultESA_SA_EEPjSC_NS8_16reverse_iteratorISC_EESC_NS0_13ScanTileStateImLb1EEENS0_21DispatchSegmentedSortILNS0_9SortOrderE0EjNS0_8NullTypeElPmSK_NS1_14segmented_sort10policy_hubIjSJ_EEE22LargeSegmentsSelectorTENSO_22SmallSegmentsSelectorTEiNS2_19streaming_context_tIlEEEEvT0_T1_T2_T3_T4_T5_T6_T7_T8_iT9__param_6];
	ld.param.u64 	%rd2, [_ZN3cub18CUB_300001_SM_10006detail19three_way_partition29DeviceThreeWayPartitionKernelINS2_10policy_hubIjiE10Policy1000EN6thrust24THRUST_300001_SM_1000_NS17counting_iteratorIjNS8_11use_defaultESA_SA_EEPjSC_NS8_16reverse_iteratorISC_EESC_NS0_13ScanTileStateImLb1EEENS0_21DispatchSegmentedSortILNS0_9SortOrderE0EjNS0_8NullTypeElPmSK_NS1_14segmented_sort10policy_hubIjSJ_EEE22LargeSegmentsSelectorTENSO_22SmallSegmentsSelectorTEiNS2_19streaming_context_tIlEEEEvT0_T1_T2_T3_T4_T5_T6_T7_T8_iT9__param_5];
	ld.param.u32 	%r1, [_ZN3cub18CUB_300001_SM_10006detail19three_way_partition29DeviceThreeWayPartitionKernelINS2_10policy_hubIjiE10Policy1000EN6thrust24THRUST_300001_SM_1000_NS17counting_iteratorIjNS8_11use_defaultESA_SA_EEPjSC_NS8_16reverse_iteratorISC_EESC_NS0_13ScanTileStateImLb1EEENS0_21DispatchSegmentedSortILNS0_9SortOrderE0EjNS0_8NullTypeElPmSK_NS1_14segmented_sort10policy_hubIjSJ_EEE22LargeSegmentsSelectorTENSO_22SmallSegmentsSelectorTEiNS2_19streaming_context_tIlEEEEvT0_T1_T2_T3_T4_T5_T6_T7_T8_iT9__param_0];
	ld.param.u64 	%rd311, [_ZN3cub18CUB_300001_SM_10006detail19three_way_partition29DeviceThreeWayPartitionKernelINS2_10policy_hubIjiE10Policy1000EN6thrust24THRUST_300001_SM_1000_NS17counting_iteratorIjNS8_11use_defaultESA_SA_EEPjSC_NS8_16reverse_iteratorISC_EESC_NS0_13ScanTileStateImLb1EEENS0_21DispatchSegmentedSortILNS0_9SortOrderE0EjNS0_8NullTypeElPmSK_NS1_14segmented_sort10policy_hubIjSJ_EEE22LargeSegmentsSelectorTENSO_22SmallSegmentsSelectorTEiNS2_19streaming_context_tIlEEEEvT0_T1_T2_T3_T4_T5_T6_T7_T8_iT9__param_7+16];
	ld.param.u64 	%rd310, [_ZN3cub18CUB_300001_SM_10006detail19three_way_partition29DeviceThreeWayPartitionKernelINS2_10policy_hubIjiE10Policy1000EN6thrust24THRUST_300001_SM_1000_NS17counting_iteratorIjNS8_11use_defaultESA_SA_EEPjSC_NS8_16reverse_iteratorISC_EESC_NS0_13ScanTileStateImLb1EEENS0_21DispatchSegmentedSortILNS0_9SortOrderE0EjNS0_8NullTypeElPmSK_NS1_14segmented_sort10policy_hubIjSJ_EEE22LargeSegmentsSelectorTENSO_22SmallSegmentsSelectorTEiNS2_19streaming_context_tIlEEEEvT0_T1_T2_T3_T4_T5_T6_T7_T8_iT9__param_7+8];
	ld.param.u64 	%rd307, [_ZN3cub18CUB_300001_SM_10006detail19three_way_partition29DeviceThreeWayPartitionKernelINS2_10policy_hubIjiE10Policy1000EN6thrust24THRUST_300001_SM_1000_NS17counting_iteratorIjNS8_11use_defaultESA_SA_EEPjSC_NS8_16reverse_iteratorISC_EESC_NS0_13ScanTileStateImLb1EEENS0_21DispatchSegmentedSortILNS0_9SortOrderE0EjNS0_8NullTypeElPmSK_NS1_14segmented_sort10policy_hubIjSJ_EEE22LargeSegmentsSelectorTENSO_22SmallSegmentsSelectorTEiNS2_19streaming_context_tIlEEEEvT0_T1_T2_T3_T4_T5_T6_T7_T8_iT9__param_6+16];
	ld.param.u64 	%rd306, [_ZN3cub18CUB_300001_SM_10006detail19three_way_partition29DeviceThreeWayPartitionKernelINS2_10policy_hubIjiE10Policy1000EN6thrust24THRUST_300001_SM_1000_NS17counting_iteratorIjNS8_11use_defaultESA_SA_EEPjSC_NS8_16reverse_iteratorISC_EESC_NS0_13ScanTileStateImLb1EEENS0_21DispatchSegmentedSortILNS0_9SortOrderE0EjNS0_8NullTypeElPmSK_NS1_14segmented_sort10policy_hubIjSJ_EEE22LargeSegmentsSelectorTENSO_22SmallSegmentsSelectorTEiNS2_19streaming_context_tIlEEEEvT0_T1_T2_T3_T4_T5_T6_T7_T8_iT9__param_6+8];
	ld.param.u64 	%rd314, [_ZN3cub18CUB_300001_SM_10006detail19three_way_partition29DeviceThreeWayPartitionKernelINS2_10policy_hubIjiE10Policy1000EN6thrust24THRUST_300001_SM_1000_NS17counting_iteratorIjNS8_11use_defaultESA_SA_EEPjSC_NS8_16reverse_iteratorISC_EESC_NS0_13ScanTileStateImLb1EEENS0_21DispatchSegmentedSortILNS0_9SortOrderE0EjNS0_8NullTypeElPmSK_NS1_14segmented_sort10policy_hubIjSJ_EEE22LargeSegmentsSelectorTENSO_22SmallSegmentsSelectorTEiNS2_19streaming_context_tIlEEEEvT0_T1_T2_T3_T4_T5_T6_T7_T8_iT9__param_3];
	ld.param.u32 	%r467, [_ZN3cub18CUB_300001_SM_10006detail19three_way_partition29DeviceThreeWayPartitionKernelINS2_10policy_hubIjiE10Policy1000EN6thrust24THRUST_300001_SM_1000_NS17counting_iteratorIjNS8_11use_defaultESA_SA_EEPjSC_NS8_16reverse_iteratorISC_EESC_NS0_13ScanTileStateImLb1EEENS0_21DispatchSegmentedSortILNS0_9SortOrderE0EjNS0_8NullTypeElPmSK_NS1_14segmented_sort10policy_hubIjSJ_EEE22LargeSegmentsSelectorTENSO_22SmallSegmentsSelectorTEiNS2_19streaming_context_tIlEEEEvT0_T1_T2_T3_T4_T5_T6_T7_T8_iT9__param_9];
	mov.b64 	%rd313, _ZN3cub18CUB_300001_SM_10006detail19three_way_partition29DeviceThreeWayPartitionKernelINS2_10policy_hubIjiE10Policy1000EN6thrust24THRUST_300001_SM_1000_NS17counting_iteratorIjNS8_11use_defaultESA_SA_EEPjSC_NS8_16reverse_iteratorISC_EESC_NS0_13ScanTileStateImLb1EEENS0_21DispatchSegmentedSortILNS0_9SortOrderE0EjNS0_8NullTypeElPmSK_NS1_14segmented_sort10policy_hubIjSJ_EEE22LargeSegmentsSelectorTENSO_22SmallSegmentsSelectorTEiNS2_19streaming_context_tIlEEEEvT0_T1_T2_T3_T4_T5_T6_T7_T8_iT9__param_10;
	mov.u64 	%rd1, %rd313;
	cvta.to.global.u64 	%rd3, %rd314;
	cvta.to.global.u64 	%rd5, %rd306;
	cvta.to.global.u64 	%rd6, %rd307;
	cvta.to.global.u64 	%rd9, %rd310;
	cvta.to.global.u64 	%rd10, %rd311;
	mov.u32 	%r2, %ctaid.x;
	mul.lo.s32 	%r3, %r2, 5632;
	add.s32 	%r468, %r467, -1;
	setp.ge.s32 	%p1, %r2, %r468;
	@%p1 bra 	$L__BB13_289;
	setp.ne.s32 	%p288, %r2, 0;
	@%p288 bra 	$L__BB13_133;
	ld.param.u8 	%rs19, [%rd1];
	setp.eq.s16 	%p409, %rs19, 0;
	ld.param.u32 	%r1298, [%rd1+8];
	selp.b32 	%r1299, %r1298, 0, %p409;
	mov.u32 	%r1300, %tid.x;
	mad.lo.s32 	%r1301, %r1300, 11, %r3;
	add.s32 	%r1302, %r1301, %r1;
	add.s32 	%r4, %r1302, %r1299;
	add.s32 	%r5, %r4, 1;
	add.s32 	%r6, %r4, 2;
	add.s32 	%r7, %r4, 3;
	add.s32 	%r8, %r4, 4;
	add.s32 	%r9, %r4, 5;
	add.s32 	%r10, %r4, 6;
	add.s32 	%r11, %r4, 7;
	add.s32 	%r12, %r4, 8;
	add.s32 	%r13, %r4, 9;
	add.s32 	%r14, %r4, 10;
	cvt.u64.u32 	%rd12, %r4;
	add.s64 	%rd1313, %rd308, %rd12;
	shl.b64 	%rd1314, %rd1313, 3;
	add.s64 	%rd1315, %rd6, %rd1314;
	ld.global.u64 	%rd1316, [%rd1315];
	add.s64 	%rd1317, %rd5, %rd1314;
	ld.global.u64 	%rd1318, [%rd1317];
	sub.s64 	%rd1319, %rd1316, %rd1318;
	setp.gt.s64 	%p410, %rd1319, %rd305;
	mov.b64 	%rd1582, 4294967296;
	@%p410 bra 	$L__BB13_4;
	add.s64 	%rd1320, %rd312, %rd12;
	shl.b64 	%rd1321, %rd1320, 3;
	add.s64 	%rd1322, %rd10, %rd1321;
	ld.global.u64 	%rd1323, [%rd1322];
	add.s64 	%rd1324, %rd9, %rd1321;
	ld.global.u64 	%rd1325, [%rd1324];
	sub.s64 	%rd1326, %rd1323, %rd1325;
	setp.lt.s64 	%p411, %rd1326, %rd309;
	selp.u64 	%rd1582, 1, 0, %p411;
$L__BB13_4:
	cvt.u64.u32 	%rd15, %r5;
	add.s64 	%rd1328, %rd308, %rd15;
	shl.b64 	%rd1329, %rd1328, 3;
	add.s64 	%rd1330, %rd6, %rd1329;
	ld.global.u64 	%rd1331, [%rd1330];
	add.s64 	%rd1332, %rd5, %rd1329;
	ld.global.u64 	%rd1333, [%rd1332];
	sub.s64 	%rd1334, %rd1331, %rd1333;
	setp.gt.s64 	%p412, %rd1334, %rd305;
	mov.b64 	%rd1583, 4294967296;
	@%p412 bra 	$L__BB13_6;
	add.s64 	%rd1335, %rd312, %rd15;
	shl.b64 	%rd1336, %rd1335, 3;
	add.s64 	%rd1337, %rd10, %rd1336;
	ld.global.u64 	%rd1338, [%rd1337];
	add.s64 	%rd1339, %rd9, %rd1336;
	ld.global.u64 	%rd1340, [%rd1339];
	sub.s64 	%rd1341, %rd1338, %rd1340;
	setp.lt.s64 	%p413, %rd1341, %rd309;
	selp.u64 	%rd1583, 1, 0, %p413;
$L__BB13_6:
	cvt.u64.u32 	%rd18, %r6;
	add.s64 	%rd1343, %rd308, %rd18;
	shl.b64 	%rd1344, %rd1343, 3;
	add.s64 	%rd1345, %rd6, %rd1344;
	ld.global.u64 	%rd1346, [%rd1345];
	add.s64 	%rd1347, %rd5, %rd1344;
	ld.global.u64 	%rd1348, [%rd1347];
	sub.s64 	%rd1349, %rd1346, %rd1348;
	setp.gt.s64 	%p414, %rd1349, %rd305;
	mov.b64 	%rd1584, 4294967296;
	@%p414 bra 	$L__BB13_8;
	add.s64 	%rd1350, %rd312, %rd18;
	shl.b64 	%rd1351, %rd1350, 3;
	add.s64 	%rd1352, %rd10, %rd1351;
	ld.global.u64 	%rd1353, [%rd1352];
	add.s64 	%rd1354, %rd9, %rd1351;
	ld.global.u64 	%rd1355, [%rd1354];
	sub.s64 	%rd1356, %rd1353, %rd1355;
	setp.lt.s64 	%p415, %rd1356, %rd309;
	selp.u64 	%rd1584, 1, 0, %p415;
$L__BB13_8:
	cvt.u64.u32 	%rd21, %r7;
	add.s64 	%rd1358, %rd308, %rd21;
	shl.b64 	%rd1359, %rd1358, 3;
	add.s64 	%rd1360, %rd6, %rd1359;
	ld.global.u64 	%rd1361, [%rd1360];
	add.s64 	%rd1362, %rd5, %rd1359;
	ld.global.u64 	%rd1363, [%rd1362];
	sub.s64 	%rd1364, %rd1361, %rd1363;
	setp.gt.s64 	%p416, %rd1364, %rd305;
	mov.b64 	%rd1585, 4294967296;
	@%p416 bra 	$L__BB13_10;
	add.s64 	%rd1365, %rd312, %rd21;
	shl.b64 	%rd1366, %rd1365, 3;
	add.s64 	%rd1367, %rd10, %rd1366;
	ld.global.u64 	%rd1368, [%rd1367];
	add.s64 	%rd1369, %rd9, %rd1366;
	ld.global.u64 	%rd1370, [%rd1369];
	sub.s64 	%rd1371, %rd1368, %rd1370;
	setp.lt.s64 	%p417, %rd1371, %rd309;
	selp.u64 	%rd1585, 1, 0, %p417;
$L__BB13_10:
	cvt.u64.u32 	%rd24, %r8;
	add.s64 	%rd1373, %rd308, %rd24;
	shl.b64 	%rd1374, %rd1373, 3;
	add.s64 	%rd1375, %rd6, %rd1374;
	ld.global.u64 	%rd1376, [%rd1375];
	add.s64 	%rd1377, %rd5, %rd1374;
	ld.global.u64 	%rd1378, [%rd1377];
	sub.s64 	%rd1379, %rd1376, %rd1378;
	setp.gt.s64 	%p418, %rd1379, %rd305;
	mov.b64 	%rd1586, 4294967296;
	@%p418 bra 	$L__BB13_12;
	add.s64 	%rd1380, %rd312, %rd24;
	shl.b64 	%rd1381, %rd1380, 3;
	add.s64 	%rd1382, %rd10, %rd1381;
	ld.global.u64 	%rd1383, [%rd1382];
	add.s64 	%rd1384, %rd9, %rd1381;
	ld.global.u64 	%rd1385, [%rd1384];
	sub.s64 	%rd1386, %rd1383, %rd1385;
	setp.lt.s64 	%p419, %rd1386, %rd309;
	selp.u64 	%rd1586, 1, 0, %p419;
$L__BB13_12:
	cvt.u64.u32 	%rd27, %r9;
	add.s64 	%rd1388, %rd308, %rd27;
	shl.b64 	%rd1389, %rd1388, 3;
	add.s64 	%rd1390, %rd6, %rd1389;
	ld.global.u64 	%rd1391, [%rd1390];
	add.s64 	%rd1392, %rd5, %rd1389;
	ld.global.u64 	%rd1393, [%rd1392];
	sub.s64 	%rd1394, %rd1391, %rd1393;
	setp.gt.s64 	%p420, %rd1394, %rd305;
	mov.b64 	%rd1587, 4294967296;
	@%p420 bra 	$L__BB13_14;
	add.s64 	%rd1395, %rd312, %rd27;
	shl.b64 	%rd1396, %rd1395, 3;
	add.s64 	%rd1397, %rd10, %rd1396;
	ld.global.u64 	%rd1398, [%rd1397];
	add.s64 	%rd1399, %rd9, %rd1396;
	ld.global.u64 	%rd1400, [%rd1399];
	sub.s64 	%rd1401, %rd1398, %rd1400;
	setp.lt.s64 	%p421, %rd1401, %rd309;
	selp.u64 	%rd1587, 1, 0, %p421;
$L__BB13_14:
	cvt.u64.u32 	%rd30, %r10;
	add.s64 	%rd1403, %rd308, %rd30;
	shl.b64 	%rd1404, %rd1403, 3;
	add.s64 	%rd1405, %rd6, %rd1404;
	ld.global.u64 	%rd1406, [%rd1405];
	add.s64 	%rd1407, %rd5, %rd1404;
	ld.global.u64 	%rd1408, [%rd1407];
	sub.s64 	%rd1409, %rd1406, %rd1408;
	setp.gt.s64 	%p422, %rd1409, %rd305;
	mov.b64 	%rd1588, 4294967296;
	@%p422 bra 	$L__BB13_16;
	add.s64 	%rd1410, %rd312, %rd30;
	shl.b64 	%rd1411, %rd1410, 3;
	add.s64 	%rd1412, %rd10, %rd1411;
	ld.global.u64 	%rd1413, [%rd1412];
	add.s64 	%rd1414, %rd9, %rd1411;
	ld.global.u64 	%rd1415, [%rd1414];
	sub.s64 	%rd1416, %rd1413, %rd1415;
	setp.lt.s64 	%p423, %rd1416, %rd309;
	selp.u64 	%rd1588, 1, 0, %p423;
$L__BB13_16:
	cvt.u64.u32 	%rd33, %r11;
	add.s64 	%rd1418, %rd308, %rd33;
	shl.b64 	%rd1419, %rd1418, 3;
	add.s64 	%rd1420, %rd6, %rd1419;
	ld.global.u64 	%rd1421, [%rd1420];
	add.s64 	%rd1422, %rd5, %rd1419;
	ld.global.u64 	%rd1423, [%rd1422];
	sub.s64 	%rd1424, %rd1421, %rd1423;
	setp.gt.s64 	%p424, %rd1424, %rd305;
	mov.b64 	%rd1589, 4294967296;
	@%p424 bra 	$L__BB13_18;
	add.s64 	%rd1425, %rd312, %rd33;
	shl.b64 	%rd1426, %rd1425, 3;
	add.s64 	%rd1427, %rd10, %rd1426;
	ld.global.u64 	%rd1428, [%rd1427];
	add.s64 	%rd1429, %rd9, %rd1426;
	ld.global.u64 	%rd1430, [%rd1429];
	sub.s64 	%rd1431, %rd1428, %rd1430;
	setp.lt.s64 	%p425, %rd1431, %rd309;
	selp.u64 	%rd1589, 1, 0, %p425;
$L__BB13_18:
	cvt.u64.u32 	%rd36, %r12;
	add.s64 	%rd1433, %rd308, %rd36;
	shl.b64 	%rd1434, %rd1433, 3;
	add.s64 	%rd1435, %rd6, %rd1434;
	ld.global.u64 	%rd1436, [%rd1435];
	add.s64 	%rd1437, %rd5, %rd1434;
	ld.global.u64 	%rd1438, [%rd1437];
	sub.s64 	%rd1439, %rd1436, %rd1438;
	setp.gt.s64 	%p426, %rd1439, %rd305;
	mov.b64 	%rd1590, 4294967296;
	@%p426 bra 	$L__BB13_20;
	add.s64 	%rd1440, %rd312, %rd36;
	shl.b64 	%rd1441, %rd1440, 3;
	add.s64 	%rd1442, %rd10, %rd1441;
	ld.global.u64 	%rd1443, [%rd1442];
	add.s64 	%rd1444, %rd9, %rd1441;
	ld.global.u64 	%rd1445, [%rd1444];
	sub.s64 	%rd1446, %rd1443, %rd1445;
	setp.lt.s64 	%p427, %rd1446, %rd309;
	selp.u64 	%rd1590, 1, 0, %p427;
$L__BB13_20:
	cvt.u64.u32 	%rd40, %r13;
	add.s64 	%rd1448, %rd308, %rd40;
	shl.b64 	%rd1449, %rd1448, 3;
	add.s64 	%rd1450, %rd6, %rd1449;
	ld.global.u64 	%rd1451, [%rd1450];
	add.s64 	%rd1452, %rd5, %rd1449;
	ld.global.u64 	%rd1453, [%rd1452];
	sub.s64 	%rd1454, %rd1451, %rd1453;
	setp.gt.s64 	%p428, %rd1454, %rd305;
	mov.b64 	%rd1591, 4294967296;
	@%p428 bra 	$L__BB13_22;
	add.s64 	%rd1455, %rd312, %rd40;
	shl.b64 	%rd1456, %rd1455, 3;
	add.s64 	%rd1457, %rd10, %rd1456;
	ld.global.u64 	%rd1458, [%rd1457];
	add.s64 	%rd1459, %rd9, %rd1456;
	ld.global.u64 	%rd1460, [%rd1459];
	sub.s64 	%rd1461, %rd1458, %rd1460;
	setp.lt.s64 	%p429, %rd1461, %rd309;
	selp.u64 	%rd1591, 1, 0, %p429;
$L__BB13_22:
	cvt.u64.u32 	%rd43, %r14;
	add.s64 	%rd1463, %rd308, %rd43;
	shl.b64 	%rd1464, %rd1463, 3;
	add.s64 	%rd1465, %rd6, %rd1464;
	ld.global.u64 	%rd1466, [%rd1465];
	add.s64 	%rd1467, %rd5, %rd1464;
	ld.global.u64 	%rd1468, [%rd1467];
	sub.s64 	%rd1469, %rd1466, %rd1468;
	setp.gt.s64 	%p430, %rd1469, %rd305;
	mov.b64 	%rd1592, 4294967296;
	@%p430 bra 	$L__BB13_24;
	add.s64 	%rd1470, %rd312, %rd43;
	shl.b64 	%rd1471, %rd1470, 3;
	add.s64 	%rd1472, %rd10, %rd1471;
	ld.global.u64 	%rd1473, [%rd1472];
	add.s64 	%rd1474, %rd9, %rd1471;
	ld.global.u64 	%rd1475, [%rd1474];
	sub.s64 	%rd1476, %rd1473, %rd1475;
	setp.lt.s64 	%p431, %rd1476, %rd309;
	selp.u64 	%rd1592, 1, 0, %p431;
$L__BB13_24:
	bar.sync 	0;
	add.s64 	%rd46, %rd1583, %rd1582;
	add.s64 	%rd47, %rd1584, %rd46;
	add.s64 	%rd48, %rd1585, %rd47;
	add.s64 	%rd49, %rd1586, %rd48;
	add.s64 	%rd50, %rd1587, %rd49;
	add.s64 	%rd51, %rd1588, %rd50;
	add.s64 	%rd52, %rd1589, %rd51;
	add.s64 	%rd53, %rd1590, %rd52;
	add.s64 	%rd54, %rd1591, %rd53;
	add.s64 	%rd1477, %rd1592, %rd54;
	mov.b64 	{%r1305, %r1310}, %rd1477;
	// begin inline asm
	mov.u32 %r1303, %laneid;
	// end inline asm
	mov.b32 	%r1311, 1;
	mov.b32 	%r1352, 0;
	mov.b32 	%r1353, -1;
	// begin inline asm
	shfl.sync.up.b32 %r1304, %r1305, %r1311, %r1352, %r1353;
	// end inline asm
	// begin inline asm
	shfl.sync.up.b32 %r1309, %r1310, %r1311, %r1352, %r1353;
	// end inline asm
	mov.b64 	%rd1478, {%r1304, %r1309};
	setp.lt.s32 	%p432, %r1303, 1;
	selp.b64 	%rd1479, 0, %rd1478, %p432;
	add.s64 	%rd1480, %rd1479, %rd1477;
	mov.b64 	{%r1315, %r1320}, %rd1480;
	mov.b32 	%r1321, 2;
	// begin inline asm
	shfl.sync.up.b32 %r1314, %r1315, %r1321, %r1352, %r1353;
	// end inline asm
	// begin inline asm
	shfl.sync.up.b32 %r1319, %r1320, %r1321, %r1352, %r1353;
	// end inline asm
	mov.b64 	%rd1481, {%r1314, %r1319};
	setp.lt.s32 	%p433, %r1303, 2;
	selp.b64 	%rd1482, 0, %rd1481, %p433;
	add.s64 	%rd1483, %rd1482, %rd1480;
	mov.b64 	{%r1325, %r1330}, %rd1483;
	mov.b32 	%r1331, 4;
	// begin inline asm
	shfl.sync.up.b32 %r1324, %r1325, %r1331, %r1352, %r1353;
	// end inline asm
	// begin inline asm
	shfl.sync.up.b32 %r1329, %r1330, %r1331, %r1352, %r1353;
	// end inline asm
	mov.b64 	%rd1484, {%r1324, %r1329};
	setp.lt.s32 	%p434, %r1303, 4;
	selp.b64 	%rd1485, 0, %rd1484, %p434;
	add.s64 	%rd1486, %rd1485, %rd1483;
	mov.b64 	{%r1335, %r1340}, %rd1486;
	mov.b32 	%r1341, 8;
	// begin inline asm
	shfl.sync.up.b32 %r1334, %r1335, %r1341, %r1352, %r1353;
	// end inline asm
	// begin inline asm
	shfl.sync.up.b32 %r1339, %r1340, %r1341, %r1352, %r1353;
	// end inline asm
	mov.b64 	%rd1487, {%r1334, %r1339};
	setp.lt.s32 	%p435, %r1303, 8;
	selp.b64 	%rd1488, 0, %rd1487, %p435;
	add.s64 	%rd1489, %rd1488, %rd1486;
	mov.b64 	{%r1345, %r1350}, %rd1489;
	mov.b32 	%r1351, 16;
	// begin inline asm
	shfl.sync.up.b32 %r1344, %r1345, %r1351, %r1352, %r1353;
	// end inline asm
	// begin inline asm
	shfl.sync.up.b32 %r1349, %r1350, %r1351, %r1352, %r1353;
	// end inline asm
	mov.b64 	%rd1490, {%r1344, %r1349};
	setp.lt.s32 	%p436, %r1303, 16;
	selp.b64 	%rd1491, 0, %rd1490, %p436;
	add.s64 	%rd55, %rd1491, %rd1489;
	setp.ne.s32 	%p437, %r1303, 31;
	@%p437 bra 	$L__BB13_26;
	mov.u32 	%r1354, %tid.x;
	shr.u32 	%r1355, %r1354, 2;
	and.b32  	%r1356, %r1355, 248;
	mov.u32 	%r1357, _ZZN3cub18CUB_300001_SM_10006detail19three_way_partition29DeviceThreeWayPartitionKernelINS2_10policy_hubIjiE10Policy1000EN6thrust24THRUST_300001_SM_1000_NS17counting_iteratorIjNS8_11use_defaultESA_SA_EEPjSC_NS8_16reverse_iteratorISC_EESC_NS0_13ScanTileStateImLb1EEENS0_21DispatchSegmentedSortILNS0_9SortOrderE0EjNS0_8NullTypeElPmSK_NS1_14segmented_sort10policy_hubIjSJ_EEE22LargeSegmentsSelectorTENSO_22SmallSegmentsSelectorTEiNS2_19streaming_context_tIlEEEEvT0_T1_T2_T3_T4_T5_T6_T7_T8_iT9_E12temp_storage;
	add.s32 	%r1358, %r1357, %r1356;
	st.shared.u64 	[%r1358], %rd55;
$L__BB13_26:
	bar.sync 	0;
	ld.shared.v2.u64 	{%rd1492, %rd1493}, [_ZZN3cub18CUB_300001_SM_10006detail19three_way_partition29DeviceThreeWayPartitionKernelINS2_10policy_hubIjiE10Policy1000EN6thrust24THRUST_300001_SM_1000_NS17counting_iteratorIjNS8_11use_defaultESA_SA_EEPjSC_NS8_16reverse_iteratorISC_EESC_NS0_13ScanTileStateImLb1EEENS0_21DispatchSegmentedSortILNS0_9SortOrderE0EjNS0_8NullTypeElPmSK_NS1_14segmented_sort10policy_hubIjSJ_EEE22LargeSegmentsSelectorTENSO_22SmallSegmentsSelectorTEiNS2_19streaming_context_tIlEEEEvT0_T1_T2_T3_T4_T5_T6_T7_T8_iT9_E12temp_storage];
	mov.u32 	%r1359, %tid.x;
	shr.u32 	%r1360, %r1359, 5;
	add.s64 	%rd1494, %rd1493, %rd1492;
	setp.eq.s32 	%p438, %r1360, 2;
	selp.b64 	%rd1495, %rd1494, %rd1492, %p438;
	ld.shared.v2.u64 	{%rd1496, %rd1497}, [_ZZN3cub18CUB_300001_SM_10006detail19three_way_partition29DeviceThreeWayPartitionKernelINS2_10policy_hubIjiE10Policy1000EN6thrust24THRUST_300001_SM_1000_NS17counting_iteratorIjNS8_11use_defaultESA_SA_EEPjSC_NS8_16reverse_iteratorISC_EESC_NS0_13ScanTileStateImLb1EEENS0_21DispatchSegmentedSortILNS0_9SortOrderE0EjNS0_8NullTypeElPmSK_NS1_14segmented_sort10policy_hubIjSJ_EEE22LargeSegmentsSelectorTENSO_22SmallSegmentsSelectorTEiNS2_19streaming_context_tIlEEEEvT0_T1_T2_T3_T4_T5_T6_T7_T8_iT9_E12temp_storage+16];
	add.s64 	%rd1498, %rd1494, %rd1496;
	setp.eq.s32 	%p439, %r1360, 3;
	selp.b64 	%rd1499, %rd1498, %rd1495, %p439;
	add.s64 	%rd1500, %rd1498, %rd1497;
	setp.eq.s32 	%p440, %r1360, 4;
	selp.b64 	%rd1501, %rd1500, %rd1499, %p440;
	ld.shared.v2.u64 	{%rd1502, %rd1503}, [_ZZN3cub18CUB_300001_SM_10006detail19three_way_partition29DeviceThreeWayPartitionKernelINS2_10policy_hubIjiE10Policy1000EN6thrust24THRUST_300001_SM_1000_NS17counting_iteratorIjNS8_11use_defaultESA_SA_EEPjSC_NS8_16reverse_iteratorISC_EESC_NS0_13ScanTileStateImLb1EEENS0_21DispatchSegmentedSortILNS0_9SortOrderE0EjNS0_8NullTypeElPmSK_NS1_14segmented_sort10policy_hubIjSJ_EEE22LargeSegmentsSelectorTENSO_22SmallSegmentsSelectorTEiNS2_19streaming_context_tIlEEEEvT0_T1_T2_T3_T4_T5_T6_T7_T8_iT9_E12temp_storage+32];
	add.s64 	%rd1504, %rd1500, %rd1502;
	setp.eq.s32 	%p441, %r1360, 5;
	selp.b64 	%rd1505, %rd1504, %rd1501, %p441;
	add.s64 	%rd1506, %rd1504, %rd1503;
	setp.eq.s32 	%p442, %r1360, 6;
	selp.b64 	%rd1507, %rd1506, %rd1505, %p442;
	ld.shared.v2.u64 	{%rd1508, %rd1509}, [_ZZN3cub18CUB_300001_SM_10006detail19three_way_partition29DeviceThreeWayPartitionKernelINS2_10policy_hubIjiE10Policy1000EN6thrust24THRUST_300001_SM_1000_NS17counting_iteratorIjNS8_11use_defaultESA_SA_EEPjSC_NS8_16reverse_iteratorISC_EESC_NS0_13ScanTileStateImLb1EEENS0_21DispatchSegmentedSortILNS0_9SortOrderE0EjNS0_8NullTypeElPmSK_NS1_14segmented_sort10policy_hubIjSJ_EEE22LargeSegmentsSelectorTENSO_22SmallSegmentsSelectorTEiNS2_19streaming_context_tIlEEEEvT0_T1_T2_T3_T4_T5_T6_T7_T8_iT9_E12temp_storage+48];
	add.s64 	%rd1510, %rd1506, %rd1508;
	setp.eq.s32 	%p443, %r1360, 7;
	selp.b64 	%rd1511, %rd1510, %rd1507, %p443;
	add.s64 	%rd1512, %rd1510, %rd1509;
	setp.eq.s32 	%p444, %r1360, 8;
	selp.b64 	%rd1513, %rd1512, %rd1511, %p444;
	ld.shared.v2.u64 	{%rd1514, %rd1515}, [_ZZN3cub18CUB_300001_SM_10006detail19three_way_partition29DeviceThreeWayPartitionKernelINS2_10policy_hubIjiE10Policy1000EN6thrust24THRUST_300001_SM_1000_NS17counting_iteratorIjNS8_11use_defaultESA_SA_EEPjSC_NS8_16reverse_iteratorISC_EESC_NS0_13ScanTileStateImLb1EEENS0_21DispatchSegmentedSortILNS0_9SortOrderE0EjNS0_8NullTypeElPmSK_NS1_14segmented_sort10policy_hubIjSJ_EEE22LargeSegmentsSelectorTENSO_22SmallSegmentsSelectorTEiNS2_19streaming_context_tIlEEEEvT0_T1_T2_T3_T4_T5_T6_T7_T8_iT9_E12temp_storage+64];
	add.s64 	%rd1516, %rd1512, %rd1514;
	setp.eq.s32 	%p445, %r1360, 9;
	selp.b64 	%rd1517, %rd1516, %rd1513, %p445;
	add.s64 	%rd1518, %rd1516, %rd1515;
	setp.eq.s32 	%p446, %r1360, 10;
	selp.b64 	%rd1519, %rd1518, %rd1517, %p446;
	ld.shared.v2.u64 	{%rd1520, %rd1521}, [_ZZN3cub18CUB_300001_SM_10006detail19three_way_partition29DeviceThreeWayPartitionKernelINS2_10policy_hubIjiE10Policy1000EN6thrust24THRUST_300001_SM_1000_NS17counting_iteratorIjNS8_11use_defaultESA_SA_EEPjSC_NS8_16reverse_iteratorISC_EESC_NS0_13ScanTileStateImLb1EEENS0_21DispatchSegmentedSortILNS0_9SortOrderE0EjNS0_8NullTypeElPmSK_NS1_14segmented_sort10policy_hubIjSJ_EEE22LargeSegmentsSelectorTENSO_22SmallSegmentsSelectorTEiNS2_19streaming_context_tIlEEEEvT0_T1_T2_T3_T4_T5_T6_T7_T8_iT9_E12temp_storage+80];
	add.s64 	%rd1522, %rd1518, %rd1520;
	setp.eq.s32 	%p447, %r1360, 11;
	selp.b64 	%rd1523, %rd1522, %rd1519, %p447;
	add.s64 	%rd1524, %rd1522, %rd1521;
	setp.eq.s32 	%p448, %r1360, 12;
	selp.b64 	%rd1525, %rd1524, %rd1523, %p448;
	ld.shared.v2.u64 	{%rd1526, %rd1527}, [_ZZN3cub18CUB_300001_SM_10006detail19three_way_partition29DeviceThreeWayPartitionKernelINS2_10policy_hubIjiE10Policy1000EN6thrust24THRUST_300001_SM_1000_NS17counting_iteratorIjNS8_11use_defaultESA_SA_EEPjSC_NS8_16reverse_iteratorISC_EESC_NS0_13ScanTileStateImLb1EEENS0_21DispatchSegmentedSortILNS0_9SortOrderE0EjNS0_8NullTypeElPmSK_NS1_14segmented_sort10policy_hubIjSJ_EEE22LargeSegmentsSelectorTENSO_22SmallSegmentsSelectorTEiNS2_19streaming_context_tIlEEEEvT0_T1_T2_T3_T4_T5_T6_T7_T8_iT9_E12temp_storage+96];
	add.s64 	%rd1528, %rd1524, %rd1526;
	setp.eq.s32 	%p449, %r1360, 13;
	selp.b64 	%rd1529, %rd1528, %rd1525, %p449;
	add.s64 	%rd1530, %rd1528, %rd1527;
	setp.eq.s32 	%p450, %r1360, 14;
	selp.b64 	%rd1531, %rd1530, %rd1529, %p450;
	ld.shared.v2.u64 	{%rd1532, %rd1533}, [_ZZN3cub18CUB_300001_SM_10006detail19three_way_partition29DeviceThreeWayPartitionKernelINS2_10policy_hubIjiE10Policy1000EN6thrust24THRUST_300001_SM_1000_NS17counting_iteratorIjNS8_11use_defaultESA_SA_EEPjSC_NS8_16reverse_iteratorISC_EESC_NS0_13ScanTileStateImLb1EEENS0_21DispatchSegmentedSortILNS0_9SortOrderE0EjNS0_8NullTypeElPmSK_NS1_14segmented_sort10policy_hubIjSJ_EEE22LargeSegmentsSelectorTENSO_22SmallSegmentsSelectorTEiNS2_19streaming_context_tIlEEEEvT0_T1_T2_T3_T4_T5_T6_T7_T8_iT9_E12temp_storage+112];
	add.s64 	%rd1534, %rd1530, %rd1532;
	setp.eq.s32 	%p451, %r1360, 15;
	selp.b64 	%rd1535, %rd1534, %rd1531, %p451;
	add.s64 	%rd56, %rd1534, %rd1533;
	setp.lt.u32 	%p452, %r1359, 32;
	selp.b64 	%rd1536, 0, %rd1535, %p452;
	setp.eq.s32 	%p453, %r1303, 0;
	add.s64 	%rd1537, %rd1592, %rd54;
	sub.s64 	%rd1538, %rd55, %rd1537;
	selp.b64 	%rd1539, 0, %rd1538, %p453;
	add.s64 	%rd57, %rd1536, %rd1539;
	setp.ne.s32 	%p454, %r1359, 0;
	@%p454 bra 	$L__BB13_28;
	add.s64 	%rd1540, %rd2, 512;
	mov.b64 	%rd1541, 101;
	// begin inline asm
	st.relaxed.gpu.v2.u64 [%rd1540], {%rd1541, %rd56};
	// end inline asm
$L__BB13_28:
	bar.sync 	0;
	{ .reg .b32 tmp; mov.b64 {tmp, %r16}, %rd56; }
	cvt.u32.u64 	%r1361, %rd56;
	add.s32 	%r17, %r16, %r1361;
	{ .reg .b32 tmp; mov.b64 {tmp, %r1437}, %rd57; }
	setp.gt.u64 	%p455, %rd1582, 4294967295;
	@%p455 bra 	$L__BB13_32;
	setp.eq.s64 	%p456, %rd1582, 0;
	@%p456 bra 	$L__BB13_31;
	cvt.u32.u64 	%r1362, %rd57;
	add.s32 	%r1437, %r1362, %r16;
	bra.uni 	$L__BB13_32;
$L__BB13_31:
	cvt.u32.u64 	%r1363, %rd57;
	{ .reg .b32 tmp; mov.b64 {tmp, %r1364}, %rd57; }
	add.s32 	%r1365, %r1363, %r1364;
	mad.lo.s32 	%r1367, %r1359, 11, %r17;
	sub.s32 	%r1437, %r1367, %r1365;
$L__BB13_32:
	add.s64 	%rd1543, %rd57, %rd1582;
	shl.b32 	%r1368, %r1437, 2;
	mov.u32 	%r1369, _ZZN3cub18CUB_300001_SM_10006detail19three_way_partition29DeviceThreeWayPartitionKernelINS2_10policy_hubIjiE10Policy1000EN6thrust24THRUST_300001_SM_1000_NS17counting_iteratorIjNS8_11use_defaultESA_SA_EEPjSC_NS8_16reverse_iteratorISC_EESC_NS0_13ScanTileStateImLb1EEENS0_21DispatchSegmentedSortILNS0_9SortOrderE0EjNS0_8NullTypeElPmSK_NS1_14segmented_sort10policy_hubIjSJ_EEE22LargeSegmentsSelectorTENSO_22SmallSegmentsSelectorTEiNS2_19streaming_context_tIlEEEEvT0_T1_T2_T3_T4_T5_T6_T7_T8_iT9_E12temp_storage;
	add.s32 	%r1370, %r1369, %r1368;
	st.shared.u32 	[%r1370], %r4;
	{ .reg .b32 tmp; mov.b64 {tmp, %r1438}, %rd1543; }
	cvt.u32.u64 	%r24, %rd1543;
	setp.gt.u64 	%p457, %rd1583, 4294967295;
	@%p457 bra 	$L__BB13_36;
	setp.eq.s64 	%p458, %rd1583, 0;
	@%p458 bra 	$L__BB13_35;
	add.s32 	%r1438, %r24, %r16;
	bra.uni 	$L__BB13_36;
$L__BB13_35:
	mad.lo.s32 	%r1371, %r1359, 11, %r17;
	add.s32 	%r1372, %r24, %r1438;
	sub.s32 	%r1373, %r1371, %r1372;
	add.s32 	%r1438, %r1373, 1;
$L__BB13_36:
	mad.lo.s32 	%r28, %r1359, 11, %r17;
	add.s64 	%rd1544, %rd46, %rd57;
	shl.b32 	%r1374, %r1438, 2;
	add.s32 	%r1376, %r1369, %r1374;
	st.shared.u32 	[%r1376], %r5;
	{ .reg .b32 tmp; mov.b64 {tmp, %r1439}, %rd1544; }
	cvt.u32.u64 	%r30, %rd1544;
	setp.gt.u64 	%p459, %rd1584, 4294967295;
	@%p459 bra 	$L__BB13_40;
	setp.eq.s64 	%p460, %rd1584, 0;
	@%p460 bra 	$L__BB13_39;
	add.s32 	%r1439, %r30, %r16;
	bra.uni 	$L__BB13_40;
$L__BB13_39:
	add.s32 	%r1377, %r30, %r1439;
	sub.s32 	%r1378, %r28, %r1377;
	add.s32 	%r1439, %r1378, 2;
$L__BB13_40:
	add.s64 	%rd1545, %rd47, %rd57;
	shl.b32 	%r1379, %r1439, 2;
	add.s32 	%r1381, %r1369, %r1379;
	st.shared.u32 	[%r1381], %r6;
	{ .reg .b32 tmp; mov.b64 {tmp, %r1440}, %rd1545; }
	cvt.u32.u64 	%r35, %rd1545;
	setp.gt.u64 	%p461, %rd1585, 4294967295;
	@%p461 bra 	$L__BB13_44;
	setp.eq.s64 	%p462, %rd1585, 0;
	@%p462 bra 	$L__BB13_43;
	add.s32 	%r1440, %r35, %r16;
	bra.uni 	$L__BB13_44;
$L__BB13_43:
	add.s32 	%r1382, %r35, %r1440;
	sub.s32 	%r1383, %r28, %r1382;
	add.s32 	%r1440, %r1383, 3;
$L__BB13_44:
	add.s64 	%rd1546, %rd48, %rd57;
	shl.b32 	%r1384, %r1440, 2;
	add.s32 	%r1386, %r1369, %r1384;
	st.shared.u32 	[%r1386], %r7;
	{ .reg .b32 tmp; mov.b64 {tmp, %r1441}, %rd1546; }
	cvt.u32.u64 	%r40, %rd1546;
	setp.gt.u64 	%p463, %rd1586, 4294967295;
	@%p463 bra 	$L__BB13_48;
	setp.eq.s64 	%p464, %rd1586, 0;
	@%p464 bra 	$L__BB13_47;
	add.s32 	%r1441, %r40, %r16;
	bra.uni 	$L__BB13_48;
$L__BB13_47:
	add.s32 	%r1387, %r40, %r1441;
	sub.s32 	%r1388, %r28, %r1387;
	add.s32 	%r1441, %r1388, 4;
$L__BB13_48:
	add.s64 	%rd1547, %rd49, %rd57;
	shl.b32 	%r1389, %r1441, 2;
	add.s32 	%r1391, %r1369, %r1389;
	st.shared.u32 	[%r1391], %r8;
	{ .reg .b32 tmp; mov.b64 {tmp, %r1442}, %rd1547; }
	cvt.u32.u64 	%r45, %rd1547;
	setp.gt.u64 	%p465, %rd1587, 4294967295;
	@%p465 bra 	$L__BB13_52;
	setp.eq.s64 	%p466, %rd1587, 0;
	@%p466 bra 	$L__BB13_51;
	add.s32 	%r1442, %r45, %r16;
	bra.uni 	$L__BB13_52;
$L__BB13_51:
	add.s32 	%r1392, %r45, %r1442;
	sub.s32 	%r1393, %r28, %r1392;
	add.s32 	%r1442, %r1393, 5;
$L__BB13_52:
	add.s64 	%rd1548, %rd50, %rd57;
	shl.b32 	%r1394, %r1442, 2;
	add.s32 	%r1396, %r1369, %r1394;
	st.shared.u32 	[%r1396], %r9;
	{ .reg .b32 tmp; mov.b64 {tmp, %r1443}, %rd1548; }
	cvt.u32.u64 	%r50, %rd1548;
	setp.gt.u64 	%p467, %rd1588, 4294967295;
	@%p467 bra 	$L__BB13_56;
	setp.eq.s64 	%p468, %rd1588, 0;
	@%p468 bra 	$L__BB13_55;
	add.s32 	%r1443, %r50, %r16;
	bra.uni 	$L__BB13_56;
$L__BB13_55:
	add.s32 	%r1397, %r50, %r1443;
	sub.s32 	%r1398, %r28, %r1397;
	add.s32 	%r1443, %r1398, 6;
$L__BB13_56:
	add.s64 	%rd1549, %rd51, %rd57;
	shl.b32 	%r1399, %r1443, 2;
	add.s32 	%r1401, %r1369, %r1399;
	st.shared.u32 	[%r1401], %r10;
	{ .reg .b32 tmp; mov.b64 {tmp, %r1444}, %rd1549; }
	cvt.u32.u64 	%r55, %rd1549;
	setp.gt.u64 	%p469, %rd1589, 4294967295;
	@%p469 bra 	$L__BB13_60;
	setp.eq.s64 	%p470, %rd1589, 0;
	@%p470 bra 	$L__BB13_59;
	add.s32 	%r1444, %r55, %r16;
	bra.uni 	$L__BB13_60;
$L__BB13_59:
	add.s32 	%r1402, %r55, %r1444;
	sub.s32 	%r1403, %r28, %r1402;
	add.s32 	%r1444, %r1403, 7;
$L__BB13_60:
	add.s64 	%rd1550, %rd52, %rd57;
	shl.b32 	%r1404, %r1444, 2;
	add.s32 	%r1406, %r1369, %r1404;
	st.shared.u32 	[%r1406], %r11;
	{ .reg .b32 tmp; mov.b64 {tmp, %r1445}, %rd1550; }
	cvt.u32.u64 	%r60, %rd1550;
	setp.gt.u64 	%p471, %rd1590, 4294967295;
	@%p471 bra 	$L__BB13_64;
	setp.eq.s64 	%p472, %rd1590, 0;
	@%p472 bra 	$L__BB13_63;
	add.s32 	%r1445, %r60, %r16;
	bra.uni 	$L__BB13_64;
$L__BB13_63:
	add.s32 	%r1407, %r60, %r1445;
	sub.s32 	%r1408, %r28, %r1407;
	add.s32 	%r1445, %r1408, 8;
$L__BB13_64:
	add.s64 	%rd1551, %rd53, %rd57;
	shl.b32 	%r1409, %r1445, 2;
	add.s32 	%r1411, %r1369, %r1409;
	st.shared.u32 	[%r1411], %r12;
	{ .reg .b32 tmp; mov.b64 {tmp, %r1446}, %rd1551; }
	cvt.u32.u64 	%r65, %rd1551;
	setp.gt.u64 	%p473, %rd1591, 4294967295;
	@%p473 bra 	$L__BB13_68;
	setp.eq.s64 	%p474, %rd1591, 0;
	@%p474 bra 	$L__BB13_67;
	add.s32 	%r1446, %r65, %r16;
	bra.uni 	$L__BB13_68;
$L__BB13_67:
	add.s32 	%r1412, %r65, %r1446;
	sub.s32 	%r1413, %r28, %r1412;
	add.s32 	%r1446, %r1413, 9;
$L__BB13_68:
	add.s64 	%rd1552, %rd54, %rd57;
	shl.b32 	%r1414, %r1446, 2;
	add.s32 	%r1416, %r1369, %r1414;
	st.shared.u32 	[%r1416], %r13;
	{ .reg .b32 tmp; mov.b64 {tmp, %r1447}, %rd1552; }
	cvt.u32.u64 	%r70, %rd1552;
	setp.gt.u64 	%p475, %rd1592, 4294967295;
	@%p475 bra 	$L__BB13_72;
	setp.eq.s64 	%p476, %rd1592, 0;
	@%p476 bra 	$L__BB13_71;
	add.s32 	%r1447, %r70, %r16;
	bra.uni 	$L__BB13_72;
$L__BB13_71:
	add.s32 	%r1417, %r70, %r1447;
	sub.s32 	%r1418, %r28, %r1417;
	add.s32 	%r1447, %r1418, 10;
$L__BB13_72:
	shl.b32 	%r1419, %r1447, 2;
	add.s32 	%r1421, %r1369, %r1419;
	st.shared.u32 	[%r1421], %r14;
	bar.sync 	0;
	mov.u64 	%rd58, %rd313;
	ld.param.u8 	%rs20, [%rd58];
	setp.ne.s16 	%p477, %rs20, 0;
	mov.b64 	%rd1593, 0;
	@%p477 bra 	$L__BB13_74;
	ld.param.u64 	%rd1554, [%rd58+16];
	cvta.to.global.u64 	%rd1555, %rd1554;
	ld.global.u64 	%rd1593, [%rd1555];
$L__BB13_74:
	setp.ne.s16 	%p478, %rs20, 0;
	mov.b64 	%rd1594, 0;
	@%p478 bra 	$L__BB13_76;
	ld.param.u64 	%rd1557, [%rd58+16];
	cvta.to.global.u64 	%rd1558, %rd1557;
	ld.global.u64 	%rd1594, [%rd1558+8];
$L__BB13_76:
	setp.ne.s16 	%p479, %rs20, 0;
	mov.b64 	%rd1595, 0;
	@%p479 bra 	$L__BB13_78;
	ld.param.u64 	%rd1560, [%rd58+16];
	cvta.to.global.u64 	%rd1561, %rd1560;
	ld.global.u64 	%rd1595, [%rd1561+16];
$L__BB13_78:
	ld.param.u64 	%rd1580, [_ZN3cub18CUB_300001_SM_10006detail19three_way_partition29DeviceThreeWayPartitionKernelINS2_10policy_hubIjiE10Policy1000EN6thrust24THRUST_300001_SM_1000_NS17counting_iteratorIjNS8_11use_defaultESA_SA_EEPjSC_NS8_16reverse_iteratorISC_EESC_NS0_13ScanTileStateImLb1EEENS0_21DispatchSegmentedSortILNS0_9SortOrderE0EjNS0_8NullTypeElPmSK_NS1_14segmented_sort10policy_hubIjSJ_EEE22LargeSegmentsSelectorTENSO_22SmallSegmentsSelectorTEiNS2_19streaming_context_tIlEEEEvT0_T1_T2_T3_T4_T5_T6_T7_T8_iT9__param_2];
	ld.param.u64 	%rd1576, [_ZN3cub18CUB_300001_SM_10006detail19three_way_partition29DeviceThreeWayPartitionKernelINS2_10policy_hubIjiE10Policy1000EN6thrust24THRUST_300001_SM_1000_NS17counting_iteratorIjNS8_11use_defaultESA_SA_EEPjSC_NS8_16reverse_iteratorISC_EESC_NS0_13ScanTileStateImLb1EEENS0_21DispatchSegmentedSortILNS0_9SortOrderE0EjNS0_8NullTypeElPmSK_NS1_14segmented_sort10policy_hubIjSJ_EEE22LargeSegmentsSelectorTENSO_22SmallSegmentsSelectorTEiNS2_19streaming_context_tIlEEEEvT0_T1_T2_T3_T4_T5_T6_T7_T8_iT9__param_1];
	shl.b32 	%r1422, %r1359, 2;
	add.s32 	%r74, %r1369, %r1422;
	ld.shared.u32 	%r75, [%r74];
	setp.ge.s32 	%p480, %r1359, %r16;
	cvt.u64.u32 	%rd1562, %r1359;
	add.s64 	%rd1563, %rd1593, %rd1562;
	cvta.to.global.u64 	%rd1564, %rd1576;
	shl.b64 	%rd1565, %rd1563, 2;
	add.s64 	%rd65, %rd1564, %rd1565;
	sub.s32 	%r1424, %r1359, %r16;
	cvt.s64.s32 	%rd1566, %r1424;
	add.s64 	%rd1567, %rd1594, %rd1566;
	cvta.to.global.u64 	%rd1568, %rd1580;
	shl.b64 	%rd1569, %rd1567, 2;
	add.s64 	%rd66, %rd1568, %rd1569;
	sub.s32 	%r1425, %r1359, %r17;
	cvt.s64.s32 	%rd1570, %r1425;
	add.s64 	%rd1571, %rd1595, %rd1570;
	shl.b64 	%rd1572, %rd1571, 2;
	sub.s64 	%rd67, %rd3, %rd1572;
	@%p480 bra 	$L__BB13_80;
	st.global.u32 	[%rd65], %r75;
	bra.uni 	$L__BB13_83;
$L__BB13_80:
	setp.ge.s32 	%p481, %r1359, %r17;
	@%p481 bra 	$L__BB13_82;
	st.global.u32 	[%rd66], %r75;
	bra.uni 	$L__BB13_83;
$L__BB13_82:
	st.global.u32 	[%rd67+-4], %r75;
$L__BB13_83:
	add.s32 	%r76, %r1359, 512;
	ld.shared.u32 	%r77, [%r74+2048];
	setp.lt.s32 	%p482, %r76, %r16;
	@%p482 bra 	$L__BB13_87;
	setp.lt.s32 	%p483, %r76, %r17;
	@%p483 bra 	$L__BB13_86;
	st.global.u32 	[%rd67+-2052], %r77;
	bra.uni 	$L__BB13_88;
$L__BB13_86:
	st.global.u32 	[%rd66+2048], %r77;
	bra.uni 	$L__BB13_88;
$L__BB13_87:
	st.global.u32 	[%rd65+2048], %r77;
$L__BB13_88:
	or.b32  	%r78, %r1359, 1024;
	ld.shared.u32 	%r79, [%r74+4096];
	setp.lt.s32 	%p484, %r78, %r16;
	@%p484 bra 	$L__BB13_92;
	setp.lt.s32 	%p485, %r78, %r17;
	@%p485 bra 	$L__BB13_91;
	st.global.u32 	[%rd67+-4100], %r79;
	bra.uni 	$L__BB13_93;
$L__BB13_91:
	st.global.u32 	[%rd66+4096], %r79;
	bra.uni 	$L__BB13_93;
$L__BB13_92:
	st.global.u32 	[%rd65+4096], %r79;
$L__BB13_93:
	add.s32 	%r80, %r1359, 1536;
	ld.shared.u32 	%r81, [%r74+6144];
	setp.lt.s32 	%p486, %r80, %r16;
	@%p486 bra 	$L__BB13_97;
	setp.lt.s32 	%p487, %r80, %r17;
	@%p487 bra 	$L__BB13_96;
	st.global.u32 	[%rd67+-6148], %r81;
	bra.uni 	$L__BB13_98;
$L__BB13_96:
	st.global.u32 	[%rd66+6144], %r81;
	bra.uni 	$L__BB13_98;
$L__BB13_97:
	st.global.u32 	[%rd65+6144], %r81;
$L__BB13_98:
	or.b32  	%r82, %r1359, 2048;
	ld.shared.u32 	%r83, [%r74+8192];
	setp.lt.s32 	%p488, %r82, %r16;
	@%p488 bra 	$L__BB13_102;
	setp.lt.s32 	%p489, %r82, %r17;
	@%p489 bra 	$L__BB13_101;
	st.global.u32 	[%rd67+-8196], %r83;
	bra.uni 	$L__BB13_103;
$L__BB13_101:
	st.global.u32 	[%rd66+8192], %r83;
	bra.uni 	$L__BB13_103;
$L__BB13_102:
	st.global.u32 	[%rd65+8192], %r83;
$L__BB13_103:
	add.s32 	%r84, %r1359, 2560;
	ld.shared.u32 	%r85, [%r74+10240];
	setp.lt.s32 	%p490, %r84, %r16;
	@%p490 bra 	$L__BB13_107;
	setp.lt.s32 	%p491, %r84, %r17;
	@%p491 bra 	$L__BB13_106;
	st.global.u32 	[%rd67+-10244], %r85;
	bra.uni 	$L__BB13_108;
$L__BB13_106:
	st.global.u32 	[%rd66+10240], %r85;
	bra.uni 	$L__BB13_108;
$L__BB13_107:
	st.global.u32 	[%rd65+10240], %r85;
$L__BB13_108:
	or.b32  	%r86, %r1359, 3072;
	ld.shared.u32 	%r87, [%r74+12288];
	setp.lt.s32 	%p492, %r86, %r16;
	@%p492 bra 	$L__BB13_112;
	setp.lt.s32 	%p493, %r86, %r17;
	@%p493 bra 	$L__BB13_111;
	st.global.u32 	[%rd67+-12292], %r87;
	bra.uni 	$L__BB13_113;
$L__BB13_111:
	st.global.u32 	[%rd66+12288], %r87;
	bra.uni 	$L__BB13_113;
$L__BB13_112:
	st.global.u32 	[%rd65+12288], %r87;
$L__BB13_113:
	add.s32 	%r88, %r1359, 3584;
	ld.shared.u32 	%r89, [%r74+14336];
	setp.lt.s32 	%p494, %r88, %r16;
	@%p494 bra 	$L__BB13_117;
	setp.lt.s32 	%p495, %r88, %r17;
	@%p495 bra 	$L__BB13_116;
	st.global.u32 	[%rd67+-14340], %r89;
	bra.uni 	$L__BB13_118;
$L__BB13_116:
	st.global.u32 	[%rd66+14336], %r89;
	bra.uni 	$L__BB13_118;
$L__BB13_117:
	st.global.u32 	[%rd65+14336], %r89;
$L__BB13_118:
	or.b32  	%r90, %r1359, 4096;
	ld.shared.u32 	%r91, [%r74+16384];
	setp.lt.s32 	%p496, %r90, %r16;
	@%p496 bra 	$L__BB13_122;
	setp.lt.s32 	%p497, %r90, %r17;
	@%p497 bra 	$L__BB13_121;
	st.global.u32 	[%rd67+-16388], %r91;
	bra.uni 	$L__BB13_123;
$L__BB13_121:
	st.global.u32 	[%rd66+16384], %r91;
	bra.uni 	$L__BB13_123;
$L__BB13_122:
	st.global.u32 	[%rd65+16384], %r91;
$L__BB13_123:
	add.s32 	%r92, %r1359, 4608;
	ld.shared.u32 	%r93, [%r74+18432];
	setp.lt.s32 	%p498, %r92, %r16;
	@%p498 bra 	$L__BB13_127;
	setp.lt.s32 	%p499, %r92, %r17;
	@%p499 bra 	$L__BB13_126;
	st.global.u32 	[%rd67+-18436], %r93;
	bra.uni 	$L__BB13_128;
$L__BB13_126:
	st.global.u32 	[%rd66+18432], %r93;
	bra.uni 	$L__BB13_128;
$L__BB13_127:
	st.global.u32 	[%rd65+18432], %r93;
$L__BB13_128:
	or.b32  	%r94, %r1359, 5120;
	ld.shared.u32 	%r95, [%r74+20480];
	setp.lt.s32 	%p500, %r94, %r16;
	@%p500 bra 	$L__BB13_132;
	setp.lt.s32 	%p501, %r94, %r17;
	@%p501 bra 	$L__BB13_131;
	st.global.u32 	[%rd67+-20484], %r95;
	bra.uni 	$L__BB13_677;
$L__BB13_131:
	st.global.u32 	[%rd66+20480], %r95;
	bra.uni 	$L__BB13_677;
$L__BB13_132:
	st.global.u32 	[%rd65+20480], %r95;
	bra.uni 	$L__BB13_677;
$L__BB13_133:
	ld.param.u8 	%rs15, [%rd1];
	setp.eq.s16 	%p289, %rs15, 0;
	ld.param.u32 	%r1000, [%rd1+8];
	selp.b32 	%r1001, %r1000, 0, %p289;
	mov.u32 	%r1002, %tid.x;
	mad.lo.s32 	%r1003, %r1002, 11, %r3;
	add.s32 	%r1004, %r1003, %r1;
	add.s32 	%r96, %r1004, %r1001;
	add.s32 	%r97, %r96, 1;
	add.s32 	%r98, %r96, 2;
	add.s32 	%r99, %r96, 3;
	add.s32 	%r100, %r96, 4;
	add.s32 	%r101, %r96, 5;
	add.s32 	%r102, %r96, 6;
	add.s32 	%r103, %r96, 7;
	add.s32 	%r104, %r96, 8;
	add.s32 	%r105, %r96, 9;
	add.s32 	%r106, %r96, 10;
	cvt.u64.u32 	%rd68, %r96;
	add.s64 	%rd988, %rd308, %rd68;
	shl.b64 	%rd989, %rd988, 3;
	add.s64 	%rd990, %rd6, %rd989;
	ld.global.u64 	%rd991, [%rd990];
	add.s64 	%rd992, %rd5, %rd989;
	ld.global.u64 	%rd993, [%rd992];
	sub.s64 	%rd994, %rd991, %rd993;
	setp.gt.s64 	%p290, %rd994, %rd305;
	mov.b64 	%rd1596, 4294967296;
	@%p290 bra 	$L__BB13_135;
	add.s64 	%rd995, %rd312, %rd68;
	shl.b64 	%rd996, %rd995, 3;
	add.s64 	%rd997, %rd10, %rd996;
	ld.global.u64 	%rd998, [%rd997];
	add.s64 	%rd999, %rd9, %rd996;
	ld.global.u64 	%rd1000, [%rd999];
	sub.s64 	%rd1001, %rd998, %rd1000;
	setp.lt.s64 	%p291, %rd1001, %rd309;
	selp.u64 	%rd1596, 1, 0, %p291;
$L__BB13_135:
	cvt.u64.u32 	%rd71, %r97;
	add.s64 	%rd1003, %rd308, %rd71;
	shl.b64 	%rd1004, %rd1003, 3;
	add.s64 	%rd1005, %rd6, %rd1004;
	ld.global.u64 	%rd1006, [%rd1005];
	add.s64 	%rd1007, %rd5, %rd1004;
	ld.global.u64 	%rd1008, [%rd1007];
	sub.s64 	%rd1009, %rd1006, %rd1008;
	setp.gt.s64 	%p292, %rd1009, %rd305;
	mov.b64 	%rd1597, 4294967296;
	@%p292 bra 	$L__BB13_137;
	add.s64 	%rd1010, %rd312, %rd71;
	shl.b64 	%rd1011, %rd1010, 3;
	add.s64 	%rd1012, %rd10, %rd1011;
	ld.global.u64 	%rd1013, [%rd1012];
	add.s64 	%rd1014, %rd9, %rd1011;
	ld.global.u64 	%rd1015, [%rd1014];
	sub.s64 	%rd1016, %rd1013, %rd1015;
	setp.lt.s64 	%p293, %rd1016, %rd309;
	selp.u64 	%rd1597, 1, 0, %p293;
$L__BB13_137:
	cvt.u64.u32 	%rd74, %r98;
	add.s64 	%rd1018, %rd308, %rd74;
	shl.b64 	%rd1019, %rd1018, 3;
	add.s64 	%rd1020, %rd6, %rd1019;
	ld.global.u64 	%rd1021, [%rd1020];
	add.s64 	%rd1022, %rd5, %rd1019;
	ld.global.u64 	%rd1023, [%rd1022];
	sub.s64 	%rd1024, %rd1021, %rd1023;
	setp.gt.s64 	%p294, %rd1024, %rd305;
	mov.b64 	%rd1598, 4294967296;
	@%p294 bra 	$L__BB13_139;
	add.s64 	%rd1025, %rd312, %rd74;
	shl.b64 	%rd1026, %rd1025, 3;
	add.s64 	%rd1027, %rd10, %rd1026;
	ld.global.u64 	%rd1028, [%rd1027];
	add.s64 	%rd1029, %rd9, %rd1026;
	ld.global.u64 	%rd1030, [%rd1029];
	sub.s64 	%rd1031, %rd1028, %rd1030;
	setp.lt.s64 	%p295, %rd1031, %rd309;
	selp.u64 	%rd1598, 1, 0, %p295;
$L__BB13_139:
	cvt.u64.u32 	%rd77, %r99;
	add.s64 	%rd1033, %rd308, %rd77;
	shl.b64 	%rd1034, %rd1033, 3;
	add.s64 	%rd1035, %rd6, %rd1034;
	ld.global.u64 	%rd1036, [%rd1035];
	add.s64 	%rd1037, %rd5, %rd1034;
	ld.global.u64 	%rd1038, [%rd1037];
	sub.s64 	%rd1039, %rd1036, %rd1038;
	setp.gt.s64 	%p296, %rd1039, %rd305;
	mov.b64 	%rd1599, 4294967296;
	@%p296 bra 	$L__BB13_141;
	add.s64 	%rd1040, %rd312, %rd77;
	shl.b64 	%rd1041, %rd1040, 3;
	add.s64 	%rd1042, %rd10, %rd1041;
	ld.global.u64 	%rd1043, [%rd1042];
	add.s64 	%rd1044, %rd9, %rd1041;
	ld.global.u64 	%rd1045, [%rd1044];
	sub.s64 	%rd1046, %rd1043, %rd1045;
	setp.lt.s64 	%p297, %rd1046, %rd309;
	selp.u64 	%rd1599, 1, 0, %p297;
$L__BB13_141:
	cvt.u64.u32 	%rd80, %r100;
	add.s64 	%rd1048, %rd308, %rd80;
	shl.b64 	%rd1049, %rd1048, 3;
	add.s64 	%rd1050, %rd6, %rd1049;
	ld.global.u64 	%rd1051, [%rd1050];
	add.s64 	%rd1052, %rd5, %rd1049;
	ld.global.u64 	%rd1053, [%rd1052];
	sub.s64 	%rd1054, %rd1051, %rd1053;
	setp.gt.s64 	%p298, %rd1054, %rd305;
	mov.b64 	%rd1600, 4294967296;
	@%p298 bra 	$L__BB13_143;
	add.s64 	%rd1055, %rd312, %rd80;
	shl.b64 	%rd1056, %rd1055, 3;
	add.s64 	%rd1057, %rd10, %rd1056;
	ld.global.u64 	%rd1058, [%rd1057];
	add.s64 	%rd1059, %rd9, %rd1056;
	ld.global.u64 	%rd1060, [%rd1059];
	sub.s64 	%rd1061, %rd1058, %rd1060;
	setp.lt.s64 	%p299, %rd1061, %rd309;
	selp.u64 	%rd1600, 1, 0, %p299;
$L__BB13_143:
	cvt.u64.u32 	%rd83, %r101;
	add.s64 	%rd1063, %rd308, %rd83;
	shl.b64 	%rd1064, %rd1063, 3;
	add.s64 	%rd1065, %rd6, %rd1064;
	ld.global.u64 	%rd1066, [%rd1065];
	add.s64 	%rd1067, %rd5, %rd1064;
	ld.global.u64 	%rd1068, [%rd1067];
	sub.s64 	%rd1069, %rd1066, %rd1068;
	setp.gt.s64 	%p300, %rd1069, %rd305;
	mov.b64 	%rd1601, 4294967296;
	@%p300 bra 	$L__BB13_145;
	add.s64 	%rd1070, %rd312, %rd83;
	shl.b64 	%rd1071, %rd1070, 3;
	add.s64 	%rd1072, %rd10, %rd1071;
	ld.global.u64 	%rd1073, [%rd1072];
	add.s64 	%rd1074, %rd9, %rd1071;
	ld.global.u64 	%rd1075, [%rd1074];
	sub.s64 	%rd1076, %rd1073, %rd1075;
	setp.lt.s64 	%p301, %rd1076, %rd309;
	selp.u64 	%rd1601, 1, 0, %p301;
$L__BB13_145:
	cvt.u64.u32 	%rd86, %r102;
	add.s64 	%rd1078, %rd308, %rd86;
	shl.b64 	%rd1079, %rd1078, 3;
	add.s64 	%rd1080, %rd6, %rd1079;
	ld.global.u64 	%rd1081, [%rd1080];
	add.s64 	%rd1082, %rd5, %rd1079;
	ld.global.u64 	%rd1083, [%rd1082];
	sub.s64 	%rd1084, %rd1081, %rd1083;
	setp.gt.s64 	%p302, %rd1084, %rd305;
	mov.b64 	%rd1602, 4294967296;
	@%p302 bra 	$L__BB13_147;
	add.s64 	%rd1085, %rd312, %rd86;
	shl.b64 	%rd1086, %rd1085, 3;
	add.s64 	%rd1087, %rd10, %rd1086;
	ld.global.u64 	%rd1088, [%rd1087];
	add.s64 	%rd1089, %rd9, %rd1086;
	ld.global.u64 	%rd1090, [%rd1089];
	sub.s64 	%rd1091, %rd1088, %rd1090;
	setp.lt.s64 	%p303, %rd1091, %rd309;
	selp.u64 	%rd1602, 1, 0, %p303;
$L__BB13_147:
	cvt.u64.u32 	%rd89, %r103;
	add.s64 	%rd1093, %rd308, %rd89;
	shl.b64 	%rd1094, %rd1093, 3;
	add.s64 	%rd1095, %rd6, %rd1094;
	ld.global.u64 	%rd1096, [%rd1095];
	add.s64 	%rd1097, %rd5, %rd1094;
	ld.global.u64 	%rd1098, [%rd1097];
	sub.s64 	%rd1099, %rd1096, %rd1098;
	setp.gt.s64 	%p304, %rd1099, %rd305;
	mov.b64 	%rd1603, 4294967296;
	@%p304 bra 	$L__BB13_149;
	add.s64 	%rd1100, %rd312, %rd89;
	shl.b64 	%rd1101, %rd1100, 3;
	add.s64 	%rd1102, %rd10, %rd1101;
	ld.global.u64 	%rd1103, [%rd1102];
	add.s64 	%rd1104, %rd9, %rd1101;
	ld.global.u64 	%rd1105, [%rd1104];
	sub.s64 	%rd1106, %rd1103, %rd1105;
	setp.lt.s64 	%p305, %rd1106, %rd309;
	selp.u64 	%rd1603, 1, 0, %p305;
$L__BB13_149:
	cvt.u64.u32 	%rd92, %r104;
	add.s64 	%rd1108, %rd308, %rd92;
	shl.b64 	%rd1109, %rd1108, 3;
	add.s64 	%rd1110, %rd6, %rd1109;
	ld.global.u64 	%rd1111, [%rd1110];
	add.s64 	%rd1112, %rd5, %rd1109;
	ld.global.u64 	%rd1113, [%rd1112];
	sub.s64 	%rd1114, %rd1111, %rd1113;
	setp.gt.s64 	%p306, %rd1114, %rd305;
	mov.b64 	%rd1604, 4294967296;
	@%p306 bra 	$L__BB13_151;
	add.s64 	%rd1115, %rd312, %rd92;
	shl.b64 	%rd1116, %rd1115, 3;
	add.s64 	%rd1117, %rd10, %rd1116;
	ld.global.u64 	%rd1118, [%rd1117];
	add.s64 	%rd1119, %rd9, %rd1116;
	ld.global.u64 	%rd1120, [%rd1119];
	sub.s64 	%rd1121, %rd1118, %rd1120;
	setp.lt.s64 	%p307, %rd1121, %rd309;
	selp.u64 	%rd1604, 1, 0, %p307;
$L__BB13_151:
	cvt.u64.u32 	%rd1123, %r105;
	add.s64 	%rd1124, %rd308, %rd1123;
	shl.b64 	%rd1125, %rd1124, 3;
	add.s64 	%rd1126, %rd6, %rd1125;
	ld.global.u64 	%rd1127, [%rd1126];
	add.s64 	%rd1128, %rd5, %rd1125;
	ld.global.u64 	%rd1129, [%rd1128];
	sub.s64 	%rd1130, %rd1127, %rd1129;
	setp.gt.s64 	%p308, %rd1130, %rd305;
	mov.b64 	%rd1605, 4294967296;
	@%p308 bra 	$L__BB13_153;
	add.s64 	%rd1132, %rd312, %rd1123;
	shl.b64 	%rd1133, %rd1132, 3;
	add.s64 	%rd1134, %rd10, %rd1133;
	ld.global.u64 	%rd1135, [%rd1134];
	add.s64 	%rd1136, %rd9, %rd1133;
	ld.global.u64 	%rd1137, [%rd1136];
	sub.s64 	%rd1138, %rd1135, %rd1137;
	setp.lt.s64 	%p309, %rd1138, %rd309;
	selp.u64 	%rd1605, 1, 0, %p309;
$L__BB13_153:
	cvt.u64.u32 	%rd98, %r106;
	add.s64 	%rd1140, %rd308, %rd98;
	shl.b64 	%rd1141, %rd1140, 3;
	add.s64 	%rd1142, %rd6, %rd1141;
	ld.global.u64 	%rd1143, [%rd1142];
	add.s64 	%rd1144, %rd5, %rd1141;
	ld.global.u64 	%rd1145, [%rd1144];
	sub.s64 	%rd1146, %rd1143, %rd1145;
	setp.gt.s64 	%p310, %rd1146, %rd305;
	mov.b64 	%rd1606, 4294967296;
	@%p310 bra 	$L__BB13_155;
	add.s64 	%rd1147, %rd312, %rd98;
	shl.b64 	%rd1148, %rd1147, 3;
	add.s64 	%rd1149, %rd10, %rd1148;
	ld.global.u64 	%rd1150, [%rd1149];
	add.s64 	%rd1151, %rd9, %rd1148;
	ld.global.u64 	%rd1152, [%rd1151];
	sub.s64 	%rd1153, %rd1150, %rd1152;
	setp.lt.s64 	%p311, %rd1153, %rd309;
	selp.u64 	%rd1606, 1, 0, %p311;
$L__BB13_155:
	bar.sync 	0;
	add.s64 	%rd101, %rd1597, %rd1596;
	add.s64 	%rd102, %rd1598, %rd101;
	add.s64 	%rd103, %rd1599, %rd102;
	add.s64 	%rd104, %rd1600, %rd103;
	add.s64 	%rd105, %rd1601, %rd104;
	add.s64 	%rd106, %rd1602, %rd105;
	add.s64 	%rd107, %rd1603, %rd106;
	add.s64 	%rd108, %rd1604, %rd107;
	add.s64 	%rd109, %rd1605, %rd108;
	add.s64 	%rd1154, %rd1606, %rd109;
	mov.b64 	{%r1007, %r1012}, %rd1154;
	// begin inline asm
	mov.u32 %r1005, %laneid;
	// end inline asm
	mov.b32 	%r1013, 1;
	mov.b32 	%r1054, 0;
	mov.b32 	%r1055, -1;
	// begin inline asm
	shfl.sync.up.b32 %r1006, %r1007, %r1013, %r1054, %r1055;
	// end inline asm
	// begin inline asm
	shfl.sync.up.b32 %r1011, %r1012, %r1013, %r1054, %r1055;
	// end inline asm
	mov.b64 	%rd1155, {%r1006, %r1011};
	setp.lt.s32 	%p312, %r1005, 1;
	selp.b64 	%rd1156, 0, %rd1155, %p312;
	add.s64 	%rd1157, %rd1156, %rd1154;
	mov.b64 	{%r1017, %r1022}, %rd1157;
	mov.b32 	%r1023, 2;
	// begin inline asm
	shfl.sync.up.b32 %r1016, %r1017, %r1023, %r1054, %r1055;
	// end inline asm
	// begin inline asm
	shfl.sync.up.b32 %r1021, %r1022, %r1023, %r1054, %r1055;
	// end inline asm
	mov.b64 	%rd1158, {%r1016, %r1021};
	setp.lt.s32 	%p313, %r1005, 2;
	selp.b64 	%rd1159, 0, %rd1158, %p313;
	add.s64 	%rd1160, %rd1159, %rd1157;
	mov.b64 	{%r1027, %r1032}, %rd1160;
	mov.b32 	%r1033, 4;
	// begin inline asm
	shfl.sync.up.b32 %r1026, %r1027, %r1033, %r1054, %r1055;
	// end inline asm
	// begin inline asm
	shfl.sync.up.b32 %r1031, %r1032, %r1033, %r1054, %r1055;
	// end inline asm
	mov.b64 	%rd1161, {%r1026, %r1031};
	setp.lt.s32 	%p314, %r1005, 4;
	selp.b64 	%rd1162, 0, %rd1161, %p314;
	add.s64 	%rd1163, %rd1162, %rd1160;
	mov.b64 	{%r1037, %r1042}, %rd1163;
	mov.b32 	%r1043, 8;
	// begin inline asm
	shfl.sync.up.b32 %r1036, %r1037, %r1043, %r1054, %r1055;
	// end inline asm
	// begin inline asm
	shfl.sync.up.b32 %r1041, %r1042, %r1043, %r1054, %r1055;
	// end inline asm
	mov.b64 	%rd1164, {%r1036, %r1041};
	setp.lt.s32 	%p315, %r1005, 8;
	selp.b64 	%rd1165, 0, %rd1164, %p315;
	add.s64 	%rd1166, %rd1165, %rd1163;
	mov.b64 	{%r1047, %r1052}, %rd1166;
	mov.b32 	%r1053, 16;
	// begin inline asm
	shfl.sync.up.b32 %r1046, %r1047, %r1053, %r1054, %r1055;
	// end inline asm
	// begin inline asm
	shfl.sync.up.b32 %r1051, %r1052, %r1053, %r1054, %r1055;
	// end inline asm
	mov.b64 	%rd1167, {%r1046, %r1051};
	setp.lt.s32 	%p316, %r1005, 16;
	selp.b64 	%rd1168, 0, %rd1167, %p316;
	add.s64 	%rd110, %rd1168, %rd1166;
	setp.ne.s32 	%p317, %r1005, 31;
	@%p317 bra 	$L__BB13_157;
	mov.u32 	%r1056, %tid.x;
	shr.u32 	%r1057, %r1056, 2;
	and.b32  	%r1058, %r1057, 248;
	mov.u32 	%r1059, _ZZN3cub18CUB_300001_SM_10006detail19three_way_partition29DeviceThreeWayPartitionKernelINS2_10policy_hubIjiE10Policy1000EN6thrust24THRUST_300001_SM_1000_NS17counting_iteratorIjNS8_11use_defaultESA_SA_EEPjSC_NS8_16reverse_iteratorISC_EESC_NS0_13ScanTileStateImLb1EEENS0_21DispatchSegmentedSortILNS0_9SortOrderE0EjNS0_8NullTypeElPmSK_NS1_14segmented_sort10policy_hubIjSJ_EEE22LargeSegmentsSelectorTENSO_22SmallSegmentsSelectorTEiNS2_19streaming_context_tIlEEEEvT0_T1_T2_T3_T4_T5_T6_T7_T8_iT9_E12temp_storage;
	add.s32 	%r1060, %r1059, %r1058;
	st.shared.u64 	[%r1060], %rd110;
$L__BB13_157:
	add.s64 	%rd1169, %rd1606, %rd109;
	sub.s64 	%rd1170, %rd110, %rd1169;
	bar.sync 	0;
	ld.shared.v2.u64 	{%rd1171, %rd1172}, [_ZZN3cub18CUB_300001_SM_10006detail19three_way_partition29DeviceThreeWayPartitionKernelINS2_10policy_hubIjiE10Policy1000EN6thrust24THRUST_300001_SM_1000_NS17counting_iteratorIjNS8_11use_defaultESA_SA_EEPjSC_NS8_16reverse_iteratorISC_EESC_NS0_13ScanTileStateImLb1EEENS0_21DispatchSegmentedSortILNS0_9SortOrderE0EjNS0_8NullTypeElPmSK_NS1_14segmented_sort10policy_hubIjSJ_EEE22LargeSegmentsSelectorTENSO_22SmallSegmentsSelectorTEiNS2_19streaming_context_tIlEEEEvT0_T1_T2_T3_T4_T5_T6_T7_T8_iT9_E12temp_storage];
	mov.u32 	%r1061, %tid.x;
	shr.u32 	%r1062, %r1061, 5;
	add.s64 	%rd1173, %rd1172, %rd1171;
	setp.eq.s32 	%p318, %r1062, 2;
	selp.b64 	%rd1174, %rd1173, %rd1171, %p318;
	ld.shared.v2.u64 	{%rd1175, %rd1176}, [_ZZN3cub18CUB_300001_SM_10006detail19three_way_partition29DeviceThreeWayPartitionKernelINS2_10policy_hubIjiE10Policy1000EN6thrust24THRUST_300001_SM_1000_NS17counting_iteratorIjNS8_11use_defaultESA_SA_EEPjSC_NS8_16reverse_iteratorISC_EESC_NS0_13ScanTileStateImLb1EEENS0_21DispatchSegmentedSortILNS0_9SortOrderE0EjNS0_8NullTypeElPmSK_NS1_14segmented_sort10policy_hubIjSJ_EEE22LargeSegmentsSelectorTENSO_22SmallSegmentsSelectorTEiNS2_19streaming_context_tIlEEEEvT0_T1_T2_T3_T4_T5_T6_T7_T8_iT9_E12temp_storage+16];
	add.s64 	%rd1177, %rd1173, %rd1175;
	setp.eq.s32 	%p319, %r1062, 3;
	selp.b64 	%rd1178, %rd1177, %rd1174, %p319;
	add.s64 	%rd1179, %rd1177, %rd1176;
	setp.eq.s32 	%p320, %r1062, 4;
	selp.b64 	%rd1180, %rd1179, %rd1178, %p320;
	ld.shared.v2.u64 	{%rd1181, %rd1182}, [_ZZN3cub18CUB_300001_SM_10006detail19three_way_partition29DeviceThreeWayPartitionKernelINS2_10policy_hubIjiE10Policy1000EN6thrust24THRUST_300001_SM_1000_NS17counting_iteratorIjNS8_11use_defaultESA_SA_EEPjSC_NS8_16reverse_iteratorISC_EESC_NS0_13ScanTileStateImLb1EEENS0_21DispatchSegmentedSortILNS0_9SortOrderE0EjNS0_8NullTypeElPmSK_NS1_14segmented_sort10policy_hubIjSJ_EEE22LargeSegmentsSelectorTENSO_22SmallSegmentsSelectorTEiNS2_19streaming_context_tIlEEEEvT0_T1_T2_T3_T4_T5_T6_T7_T8_iT9_E12temp_storage+32];
	add.s64 	%rd1183, %rd1179, %rd1181;
	setp.eq.s32 	%p321, %r1062, 5;
	selp.b64 	%rd1184, %rd1183, %rd1180, %p321;
	add.s64 	%rd1185, %rd1183, %rd1182;
	setp.eq.s32 	%p322, %r1062, 6;
	selp.b64 	%rd1186, %rd1185, %rd1184, %p322;
	ld.shared.v2.u64 	{%rd1187, %rd1188}, [_ZZN3cub18CUB_300001_SM_10006detail19three_way_partition29DeviceThreeWayPartitionKernelINS2_10policy_hubIjiE10Policy1000EN6thrust24THRUST_300001_SM_1000_NS17counting_iteratorIjNS8_11use_defaultESA_SA_EEPjSC_NS8_16reverse_iteratorISC_EESC_NS0_13ScanTileStateImLb1EEENS0_21DispatchSegmentedSortILNS0_9SortOrderE0EjNS0_8NullTypeElPmSK_NS1_14segmented_sort10policy_hubIjSJ_EEE22LargeSegmentsSelectorTENSO_22SmallSegmentsSelectorTEiNS2_19streaming_context_tIlEEEEvT0_T1_T2_T3_T4_T5_T6_T7_T8_iT9_E12temp_storage+48];
	add.s64 	%rd1189, %rd1185, %rd1187;
	setp.eq.s32 	%p323, %r1062, 7;
	selp.b64 	%rd1190, %rd1189, %rd1186, %p323;
	add.s64 	%rd1191, %rd1189, %rd1188;
	setp.eq.s32 	%p324, %r1062, 8;
	selp.b64 	%rd1192, %rd1191, %rd1190, %p324;
	ld.shared.v2.u64 	{%rd1193, %rd1194}, [_ZZN3cub18CUB_300001_SM_10006detail19three_way_partition29DeviceThreeWayPartitionKernelINS2_10policy_hubIjiE10Policy1000EN6thrust24THRUST_300001_SM_1000_NS17counting_iteratorIjNS8_11use_defaultESA_SA_EEPjSC_NS8_16reverse_iteratorISC_EESC_NS0_13ScanTileStateImLb1EEENS0_21DispatchSegmentedSortILNS0_9SortOrderE0EjNS0_8NullTypeElPmSK_NS1_14segmented_sort10policy_hubIjSJ_EEE22LargeSegmentsSelectorTENSO_22SmallSegmentsSelectorTEiNS2_19streaming_context_tIlEEEEvT0_T1_T2_T3_T4_T5_T6_T7_T8_iT9_E12temp_storage+64];
	add.s64 	%rd1195, %rd1191, %rd1193;
	setp.eq.s32 	%p325, %r1062, 9;
	selp.b64 	%rd1196, %rd1195, %rd1192, %p325;
	add.s64 	%rd1197, %rd1195, %rd1194;
	setp.eq.s32 	%p326, %r1062, 10;
	selp.b64 	%rd1198, %rd1197, %rd1196, %p326;
	ld.shared.v2.u64 	{%rd1199, %rd1200}, [_ZZN3cub18CUB_300001_SM_10006detail19three_way_partition29DeviceThreeWayPartitionKernelINS2_10policy_hubIjiE10Policy1000EN6thrust24THRUST_300001_SM_1000_NS17counting_iteratorIjNS8_11use_defaultESA_SA_EEPjSC_NS8_16reverse_iteratorISC_EESC_NS0_13ScanTileStateImLb1EEENS0_21DispatchSegmentedSortILNS0_9SortOrderE0EjNS0_8NullTypeElPmSK_NS1_14segmented_sort10policy_hubIjSJ_EEE22LargeSegmentsSelectorTENSO_22SmallSegmentsSelectorTEiNS2_19streaming_context_tIlEEEEvT0_T1_T2_T3_T4_T5_T6_T7_T8_iT9_E12temp_storage+80];
	add.s64 	%rd1201, %rd1197, %rd1199;
	setp.eq.s32 	%p327, %r1062, 11;
	selp.b64 	%rd1202, %rd1201, %rd1198, %p327;
	add.s64 	%rd1203, %rd1201, %rd1200;
	setp.eq.s32 	%p328, %r1062, 12;
	selp.b64 	%rd1204, %rd1203, %rd1202, %p328;
	ld.shared.v2.u64 	{%rd1205, %rd1206}, [_ZZN3cub18CUB_300001_SM_10006detail19three_way_partition29DeviceThreeWayPartitionKernelINS2_10policy_hubIjiE10Policy1000EN6thrust24THRUST_300001_SM_1000_NS17counting_iteratorIjNS8_11use_defaultESA_SA_EEPjSC_NS8_16reverse_iteratorISC_EESC_NS0_13ScanTileStateImLb1EEENS0_21DispatchSegmentedSortILNS0_9SortOrderE0EjNS0_8NullTypeElPmSK_NS1_14segmented_sort10policy_hubIjSJ_EEE22LargeSegmentsSelectorTENSO_22SmallSegmentsSelectorTEiNS2_19streaming_context_tIlEEEEvT0_T1_T2_T3_T4_T5_T6_T7_T8_iT9_E12temp_storage+96];
	add.s64 	%rd1207, %rd1203, %rd1205;
	setp.eq.s32 	%p329, %r1062, 13;
	selp.b64 	%rd1208, %rd1207, %rd1204, %p329;
	add.s64 	%rd1209, %rd1207, %rd1206;
	setp.eq.s32 	%p330, %r1062, 14;
	selp.b64 	%rd1210, %rd1209, %rd1208, %p330;
	ld.shared.v2.u64 	{%rd1211, %rd1212}, [_ZZN3cub18CUB_300001_SM_10006detail19three_way_partition29DeviceThreeWayPartitionKernelINS2_10policy_hubIjiE10Policy1000EN6thrust24THRUST_300001_SM_1000_NS17counting_iteratorIjNS8_11use_defaultESA_SA_EEPjSC_NS8_16reverse_iteratorISC_EESC_NS0_13ScanTileStateImLb1EEENS0_21DispatchSegmentedSortILNS0_9SortOrderE0EjNS0_8NullTypeElPmSK_NS1_14segmented_sort10policy_hubIjSJ_EEE22LargeSegmentsSelectorTENSO_22SmallSegmentsSelectorTEiNS2_19streaming_context_tIlEEEEvT0_T1_T2_T3_T4_T5_T6_T7_T8_iT9_E12temp_storage+112];
	add.s64 	%rd1213, %rd1209, %rd1211;
	setp.eq.s32 	%p331, %r1062, 15;
	selp.b64 	%rd1214, %rd1213, %rd1210, %p331;
	add.s64 	%rd111, %rd1213, %rd1212;
	setp.gt.u32 	%p332, %r1061, 31;
	setp.lt.u32 	%p333, %r1061, 32;
	setp.eq.s32 	%p334, %r1005, 0;
	selp.b64 	%rd1215, 0, %rd1170, %p334;
	add.s64 	%rd1613, %rd1214, %rd1215;
	selp.b64 	%rd113, %rd1170, %rd1613, %p333;
	@%p332 bra 	$L__BB13_173;
	mov.u32 	%r1063, %tid.x;
	setp.ne.s32 	%p335, %r1063, 0;
	mov.u32 	%r1064, %ctaid.x;
	mul.wide.u32 	%rd1216, %r1064, 16;
	add.s64 	%rd114, %rd2, %rd1216;
	@%p335 bra 	$L__BB13_160;
	st.shared.u64 	[_ZZN3cub18CUB_300001_SM_10006detail19three_way_partition29DeviceThreeWayPartitionKernelINS2_10policy_hubIjiE10Policy1000EN6thrust24THRUST_300001_SM_1000_NS17counting_iteratorIjNS8_11use_defaultESA_SA_EEPjSC_NS8_16reverse_iteratorISC_EESC_NS0_13ScanTileStateImLb1EEENS0_21DispatchSegmentedSortILNS0_9SortOrderE0EjNS0_8NullTypeElPmSK_NS1_14segmented_sort10policy_hubIjSJ_EEE22LargeSegmentsSelectorTENSO_22SmallSegmentsSelectorTEiNS2_19streaming_context_tIlEEEEvT0_T1_T2_T3_T4_T5_T6_T7_T8_iT9_E12temp_storage+184], %rd111;
	add.s64 	%rd1217, %rd114, 512;
	mov.b64 	%rd1218, 100;
	// begin inline asm
	st.relaxed.gpu.v2.u64 [%rd1217], {%rd1218, %rd111};
	// end inline asm
$L__BB13_160:
	mov.u32 	%r1453, %ctaid.x;
	mov.u32 	%r1067, %tid.x;
	mov.b32 	%r1065, 840;
	// begin inline asm
	nanosleep.u32 %r1065;
	// end inline asm
	mul.wide.u32 	%rd1223, %r1067, 16;
	xor.b64  	%rd1224, %rd1223, -16;
	add.s64 	%rd1225, %rd114, %rd1224;
	add.s64 	%rd1222, %rd1225, 512;
	// begin inline asm
	ld.relaxed.gpu.v2.u64 {%rd1611, %rd1608}, [%rd1222];
	// end inline asm
	mov.b32 	%r1449, 36;
$L__BB13_161:
	setp.eq.s64 	%p336, %rd1611, 99;
	mov.b32 	%r1068, -1;
	vote.sync.any.pred 	%p337, %p336, %r1068;
	not.pred 	%p338, %p337;
	@%p338 bra 	$L__BB13_163;
	mul.lo.s32 	%r1295, %r1453, 16807;
	and.b32  	%r1453, %r1295, 2147483647;
	add.s32 	%r1296, %r1449, 1;
	rem.u32 	%r1294, %r1453, %r1296;
	// begin inline asm
	nanosleep.u32 %r1294;
	// end inline asm
	shr.u32 	%r1449, %r1449, 1;
	mov.u32 	%r1297, %tid.x;
	mul.wide.u32 	%rd1309, %r1297, 16;
	xor.b64  	%rd1310, %rd1309, -16;
	add.s64 	%rd1311, %rd114, %rd1310;
	add.s64 	%rd1308, %rd1311, 512;
	// begin inline asm
	ld.relaxed.gpu.v2.u64 {%rd1611, %rd1608}, [%rd1308];
	// end inline asm
	bra.uni 	$L__BB13_161;
$L__BB13_163:
	setp.eq.s64 	%p339, %rd1611, 101;
	mov.b32 	%r1120, -1;
	vote.sync.ballot.b32 	%r1122, %p339, %r1120;
	// begin inline asm
	mov.u32 %r1070, %lanemask_ge;
	// end inline asm
	and.b32  	%r1123, %r1122, %r1070;
	or.b32  	%r1124, %r1123, -2147483648;
	add.s32 	%r1125, %r1124, -1;
	not.b32 	%r1126, %r1124;
	and.b32  	%r1127, %r1126, %r1125;
	popc.b32 	%r1074, %r1127;
	mov.b64 	{%r1072, %r1077}, %rd1608;
	mov.b32 	%r1078, 1;
	// begin inline asm
	shfl.sync.down.b32 %r1071, %r1072, %r1078, %r1074, %r1120;
	// end inline asm
	// begin inline asm
	shfl.sync.down.b32 %r1076, %r1077, %r1078, %r1074, %r1120;
	// end inline asm
	mov.b64 	%rd1226, {%r1071, %r1076};
	setp.lt.s32 	%p341, %r1005, %r1074;
	selp.b64 	%rd1227, %rd1226, 0, %p341;
	add.s64 	%rd1228, %rd1227, %rd1608;
	mov.b64 	{%r1082, %r1087}, %rd1228;
	mov.b32 	%r1088, 2;
	// begin inline asm
	shfl.sync.down.b32 %r1081, %r1082, %r1088, %r1074, %r1120;
	// end inline asm
	// begin inline asm
	shfl.sync.down.b32 %r1086, %r1087, %r1088, %r1074, %r1120;
	// end inline asm
	mov.b64 	%rd1229, {%r1081, %r1086};
	add.s32 	%r1128, %r1005, 2;
	setp.gt.s32 	%p342, %r1128, %r1074;
	selp.b64 	%rd1230, 0, %rd1229, %p342;
	add.s64 	%rd1231, %rd1230, %rd1228;
	mov.b64 	{%r1092, %r1097}, %rd1231;
	mov.b32 	%r1098, 4;
	// begin inline asm
	shfl.sync.down.b32 %r1091, %r1092, %r1098, %r1074, %r1120;
	// end inline asm
	// begin inline asm
	shfl.sync.down.b32 %r1096, %r1097, %r1098, %r1074, %r1120;
	// end inline asm
	mov.b64 	%rd1232, {%r1091, %r1096};
	add.s32 	%r1129, %r1005, 4;
	setp.gt.s32 	%p343, %r1129, %r1074;
	selp.b64 	%rd1233, 0, %rd1232, %p343;
	add.s64 	%rd1234, %rd1233, %rd1231;
	mov.b64 	{%r1102, %r1107}, %rd1234;
	mov.b32 	%r1108, 8;
	// begin inline asm
	shfl.sync.down.b32 %r1101, %r1102, %r1108, %r1074, %r1120;
	// end inline asm
	// begin inline asm
	shfl.sync.down.b32 %r1106, %r1107, %r1108, %r1074, %r1120;
	// end inline asm
	mov.b64 	%rd1235, {%r1101, %r1106};
	add.s32 	%r1130, %r1005, 8;
	setp.gt.s32 	%p344, %r1130, %r1074;
	selp.b64 	%rd1236, 0, %rd1235, %p344;
	add.s64 	%rd1237, %rd1236, %rd1234;
	mov.b64 	{%r1112, %r1117}, %rd1237;
	mov.b32 	%r1118, 16;
	// begin inline asm
	shfl.sync.down.b32 %r1111, %r1112, %r1118, %r1074, %r1120;
	// end inline asm
	// begin inline asm
	shfl.sync.down.b32 %r1116, %r1117, %r1118, %r1074, %r1120;
	// end inline asm
	mov.b64 	%rd1238, {%r1111, %r1116};
	add.s32 	%r1131, %r1005, 16;
	setp.gt.s32 	%p345, %r1131, %r1074;
	selp.b64 	%rd1239, 0, %rd1238, %p345;
	add.s64 	%rd1609, %rd1239, %rd1237;
	add.s64 	%rd124, %rd2, 512;
	mov.u32 	%r1132, %tid.x;
	not.b32 	%r1133, %r1132;
	mov.u32 	%r1134, %ctaid.x;
	add.s32 	%r1452, %r1134, %r1133;
	mov.b32 	%r1451, 36;
$L__BB13_164:
	setp.ne.s64 	%p346, %rd1611, 101;
	mov.b32 	%r1135, -1;
	vote.sync.all.pred 	%p347, %p346, %r1135;
	not.pred 	%p348, %p347;
	@%p348 bra 	$L__BB13_169;
	shr.u32 	%r1451, %r1451, 1;
	mul.wide.s32 	%rd1284, %r1452, 16;
	add.s64 	%rd1285, %rd124, %rd1284;
	add.s64 	%rd1283, %rd1285, -512;
	// begin inline asm
	ld.relaxed.gpu.v2.u64 {%rd1611, %rd1612}, [%rd1283];
	// end inline asm
	mov.u32 	%r1454, %r1451;
$L__BB13_166:
	setp.eq.s64 	%p399, %rd1611, 99;
	mov.b32 	%r1229, -1;
	vote.sync.any.pred 	%p400, %p399, %r1229;
	not.pred 	%p401, %p400;
	@%p401 bra 	$L__BB13_168;
	mul.lo.s32 	%r1292, %r1453, 16807;
	and.b32  	%r1453, %r1292, 2147483647;
	add.s32 	%r1293, %r1454, 1;
	rem.u32 	%r1291, %r1453, %r1293;
	// begin inline asm
	nanosleep.u32 %r1291;
	// end inline asm
	shr.u32 	%r1454, %r1454, 1;
	mul.wide.s32 	%rd1304, %r1452, 16;
	add.s64 	%rd1305, %rd124, %rd1304;
	add.s64 	%rd1303, %rd1305, -512;
	// begin inline asm
	ld.relaxed.gpu.v2.u64 {%rd1611, %rd1612}, [%rd1303];
	// end inline asm
	bra.uni 	$L__BB13_166;
$L__BB13_168:
	setp.eq.s64 	%p402, %rd1611, 101;
	mov.b32 	%r1280, -1;
	vote.sync.ballot.b32 	%r1281, %p402, %r1280;
	and.b32  	%r1282, %r1281, %r1070;
	or.b32  	%r1283, %r1282, -2147483648;
	add.s32 	%r1284, %r1283, -1;
	not.b32 	%r1285, %r1283;
	and.b32  	%r1286, %r1285, %r1284;
	popc.b32 	%r1234, %r1286;
	mov.b64 	{%r1232, %r1237}, %rd1612;
	mov.b32 	%r1238, 1;
	// begin inline asm
	shfl.sync.down.b32 %r1231, %r1232, %r1238, %r1234, %r1280;
	// end inline asm
	// begin inline asm
	shfl.sync.down.b32 %r1236, %r1237, %r1238, %r1234, %r1280;
	// end inline asm
	mov.b64 	%rd1286, {%r1231, %r1236};
	setp.lt.s32 	%p404, %r1005, %r1234;
	selp.b64 	%rd1287, %rd1286, 0, %p404;
	add.s64 	%rd1288, %rd1287, %rd1612;
	mov.b64 	{%r1242, %r1247}, %rd1288;
	mov.b32 	%r1248, 2;
	// begin inline asm
	shfl.sync.down.b32 %r1241, %r1242, %r1248, %r1234, %r1280;
	// end inline asm
	// begin inline asm
	shfl.sync.down.b32 %r1246, %r1247, %r1248, %r1234, %r1280;
	// end inline asm
	mov.b64 	%rd1289, {%r1241, %r1246};
	add.s32 	%r1287, %r1005, 2;
	setp.gt.s32 	%p405, %r1287, %r1234;
	selp.b64 	%rd1290, 0, %rd1289, %p405;
	add.s64 	%rd1291, %rd1288, %rd1290;
	mov.b64 	{%r1252, %r1257}, %rd1291;
	mov.b32 	%r1258, 4;
	// begin inline asm
	shfl.sync.down.b32 %r1251, %r1252, %r1258, %r1234, %r1280;
	// end inline asm
	// begin inline asm
	shfl.sync.down.b32 %r1256, %r1257, %r1258, %r1234, %r1280;
	// end inline asm
	mov.b64 	%rd1292, {%r1251, %r1256};
	add.s32 	%r1288, %r1005, 4;
	setp.gt.s32 	%p406, %r1288, %r1234;
	selp.b64 	%rd1293, 0, %rd1292, %p406;
	add.s64 	%rd1294, %rd1293, %rd1291;
	mov.b64 	{%r1262, %r1267}, %rd1294;
	mov.b32 	%r1268, 8;
	// begin inline asm
	shfl.sync.down.b32 %r1261, %r1262, %r1268, %r1234, %r1280;
	// end inline asm
	// begin inline asm
	shfl.sync.down.b32 %r1266, %r1267, %r1268, %r1234, %r1280;
	// end inline asm
	mov.b64 	%rd1295, {%r1261, %r1266};
	add.s32 	%r1289, %r1005, 8;
	setp.gt.s32 	%p407, %r1289, %r1234;
	selp.b64 	%rd1296, 0, %rd1295, %p407;
	add.s64 	%rd1297, %rd1296, %rd1294;
	mov.b64 	{%r1272, %r1277}, %rd1297;
	mov.b32 	%r1278, 16;
	// begin inline asm
	shfl.sync.down.b32 %r1271, %r1272, %r1278, %r1234, %r1280;
	// end inline asm
	// begin inline asm
	shfl.sync.down.b32 %r1276, %r1277, %r1278, %r1234, %r1280;
	// end inline asm
	mov.b64 	%rd1298, {%r1271, %r1276};
	add.s32 	%r1290, %r1005, 16;
	setp.gt.s32 	%p408, %r1290, %r1234;
	selp.b64 	%rd1299, 0, %rd1298, %p408;
	add.s64 	%rd1300, %rd1297, %rd1609;
	add.s64 	%rd1609, %rd1300, %rd1299;
	add.s32 	%r1452, %r1452, -32;
	bra.uni 	$L__BB13_164;
$L__BB13_169:
	mov.u32 	%r1137, %tid.x;
	setp.ne.s32 	%p349, %r1137, 0;
	@%p349 bra 	$L__BB13_171;
	add.s64 	%rd1242, %rd1609, %rd111;
	add.s64 	%rd1240, %rd114, 512;
	mov.b64 	%rd1241, 101;
	// begin inline asm
	st.relaxed.gpu.v2.u64 [%rd1240], {%rd1241, %rd1242};
	// end inline asm
	st.shared.u64 	[_ZZN3cub18CUB_300001_SM_10006detail19three_way_partition29DeviceThreeWayPartitionKernelINS2_10policy_hubIjiE10Policy1000EN6thrust24THRUST_300001_SM_1000_NS17counting_iteratorIjNS8_11use_defaultESA_SA_EEPjSC_NS8_16reverse_iteratorISC_EESC_NS0_13ScanTileStateImLb1EEENS0_21DispatchSegmentedSortILNS0_9SortOrderE0EjNS0_8NullTypeElPmSK_NS1_14segmented_sort10policy_hubIjSJ_EEE22LargeSegmentsSelectorTENSO_22SmallSegmentsSelectorTEiNS2_19streaming_context_tIlEEEEvT0_T1_T2_T3_T4_T5_T6_T7_T8_iT9_E12temp_storage+168], %rd1609;
	st.shared.u64 	[_ZZN3cub18CUB_300001_SM_10006detail19three_way_partition29DeviceThreeWayPartitionKernelINS2_10policy_hubIjiE10Policy1000EN6thrust24THRUST_300001_SM_1000_NS17counting_iteratorIjNS8_11use_defaultESA_SA_EEPjSC_NS8_16reverse_iteratorISC_EESC_NS0_13ScanTileStateImLb1EEENS0_21DispatchSegmentedSortILNS0_9SortOrderE0EjNS0_8NullTypeElPmSK_NS1_14segmented_sort10policy_hubIjSJ_EEE22LargeSegmentsSelectorTENSO_22SmallSegmentsSelectorTEiNS2_19streaming_context_tIlEEEEvT0_T1_T2_T3_T4_T5_T6_T7_T8_iT9_E12temp_storage+176], %rd1242;
$L__BB13_171:
	setp.ne.s32 	%p350, %r1005, 0;
	mov.u64 	%rd1613, %rd113;
	@%p350 bra 	$L__BB13_173;
	st.shared.u64 	[_ZZN3cub18CUB_300001_SM_10006detail19three_way_partition29DeviceThreeWayPartitionKernelINS2_10policy_hubIjiE10Policy1000EN6thrust24THRUST_300001_SM_1000_NS17counting_iteratorIjNS8_11use_defaultESA_SA_EEPjSC_NS8_16reverse_iteratorISC_EESC_NS0_13ScanTileStateImLb1EEENS0_21DispatchSegmentedSortILNS0_9SortOrderE0EjNS0_8NullTypeElPmSK_NS1_14segmented_sort10policy_hubIjSJ_EEE22LargeSegmentsSelectorTENSO_22SmallSegmentsSelectorTEiNS2_19streaming_context_tIlEEEEvT0_T1_T2_T3_T4_T5_T6_T7_T8_iT9_E12temp_storage+144], %rd1609;
	mov.u64 	%rd1613, %rd1609;
$L__BB13_173:
	bar.sync 	0;
	mov.u32 	%r1138, %tid.x;
	setp.eq.s32 	%p351, %r1138, 0;
	ld.shared.u64 	%rd1243, [_ZZN3cub18CUB_300001_SM_10006detail19three_way_partition29DeviceThreeWayPartitionKernelINS2_10policy_hubIjiE10Policy1000EN6thrust24THRUST_300001_SM_1000_NS17counting_iteratorIjNS8_11use_defaultESA_SA_EEPjSC_NS8_16reverse_iteratorISC_EESC_NS0_13ScanTileStateImLb1EEENS0_21DispatchSegmentedSortILNS0_9SortOrderE0EjNS0_8NullTypeElPmSK_NS1_14segmented_sort10policy_hubIjSJ_EEE22LargeSegmentsSelectorTENSO_22SmallSegmentsSelectorTEiNS2_19streaming_context_tIlEEEEvT0_T1_T2_T3_T4_T5_T6_T7_T8_iT9_E12temp_storage+144];
	selp.b64 	%rd1244, 0, %rd1243, %p351;
	add.s64 	%rd137, %rd1244, %rd1613;
	ld.shared.u64 	%rd1245, [_ZZN3cub18CUB_300001_SM_10006detail19three_way_partition29DeviceThreeWayPartitionKernelINS2_10policy_hubIjiE10Policy1000EN6thrust24THRUST_300001_SM_1000_NS17counting_iteratorIjNS8_11use_defaultESA_SA_EEPjSC_NS8_16reverse_iteratorISC_EESC_NS0_13ScanTileStateImLb1EEENS0_21DispatchSegmentedSortILNS0_9SortOrderE0EjNS0_8NullTypeElPmSK_NS1_14segmented_sort10policy_hubIjSJ_EEE22LargeSegmentsSelectorTENSO_22SmallSegmentsSelectorTEiNS2_19streaming_context_tIlEEEEvT0_T1_T2_T3_T4_T5_T6_T7_T8_iT9_E12temp_storage+184];
	ld.shared.u64 	%rd138, [_ZZN3cub18CUB_300001_SM_10006detail19three_way_partition29DeviceThreeWayPartitionKernelINS2_10policy_hubIjiE10Policy1000EN6thrust24THRUST_300001_SM_1000_NS17counting_iteratorIjNS8_11use_defaultESA_SA_EEPjSC_NS8_16reverse_iteratorISC_EESC_NS0_13ScanTileStateImLb1EEENS0_21DispatchSegmentedSortILNS0_9SortOrderE0EjNS0_8NullTypeElPmSK_NS1_14segmented_sort10policy_hubIjSJ_EEE22LargeSegmentsSelectorTENSO_22SmallSegmentsSelectorTEiNS2_19streaming_context_tIlEEEEvT0_T1_T2_T3_T4_T5_T6_T7_T8_iT9_E12temp_storage+168];
	bar.sync 	0;
	bar.sync 	0;
	{ .reg .b32 tmp; mov.b64 {tmp, %r124}, %rd1245; }
	cvt.u32.u64 	%r1139, %rd1245;
	add.s32 	%r125, %r124, %r1139;
	setp.lt.u64 	%p352, %rd1596, 4294967296;
	@%p352 bra 	$L__BB13_175;
	{ .reg .b32 tmp; mov.b64 {tmp, %r1140}, %rd137; }
	{ .reg .b32 tmp; mov.b64 {tmp, %r1141}, %rd138; }
	sub.s32 	%r1455, %r1140, %r1141;
	bra.uni 	$L__BB13_178;
$L__BB13_175:
	setp.eq.s64 	%p353, %rd1596, 0;
	@%p353 bra 	$L__BB13_177;
	cvt.u32.u64 	%r1142, %rd137;
	cvt.u32.u64 	%r1143, %rd138;
	sub.s32 	%r1144, %r124, %r1143;
	add.s32 	%r1455, %r1144, %r1142;
	bra.uni 	$L__BB13_178;
$L__BB13_177:
	cvt.u32.u64 	%r1145, %rd137;
	{ .reg .b32 tmp; mov.b64 {tmp, %r1146}, %rd137; }
	add.s32 	%r1147, %r1145, %r1146;
	mov.u32 	%r1148, %tid.x;
	cvt.u32.u64 	%r1149, %rd138;
	mad.lo.s32 	%r1150, %r1148, 11, %r1149;
	add.s32 	%r1151, %r1150, %r125;
	{ .reg .b32 tmp; mov.b64 {tmp, %r1152}, %rd138; }
	add.s32 	%r1153, %r1151, %r1152;
	sub.s32 	%r1455, %r1153, %r1147;
$L__BB13_178:
	add.s64 	%rd1246, %rd137, %rd1596;
	shl.b32 	%r1154, %r1455, 2;
	mov.u32 	%r1155, _ZZN3cub18CUB_300001_SM_10006detail19three_way_partition29DeviceThreeWayPartitionKernelINS2_10policy_hubIjiE10Policy1000EN6thrust24THRUST_300001_SM_1000_NS17counting_iteratorIjNS8_11use_defaultESA_SA_EEPjSC_NS8_16reverse_iteratorISC_EESC_NS0_13ScanTileStateImLb1EEENS0_21DispatchSegmentedSortILNS0_9SortOrderE0EjNS0_8NullTypeElPmSK_NS1_14segmented_sort10policy_hubIjSJ_EEE22LargeSegmentsSelectorTENSO_22SmallSegmentsSelectorTEiNS2_19streaming_context_tIlEEEEvT0_T1_T2_T3_T4_T5_T6_T7_T8_iT9_E12temp_storage;
	add.s32 	%r1156, %r1155, %r1154;
	st.shared.u32 	[%r1156], %r96;
	{ .reg .b32 tmp; mov.b64 {tmp, %r130}, %rd1246; }
	cvt.u32.u64 	%r131, %rd1246;
	setp.lt.u64 	%p354, %rd1597, 4294967296;
	@%p354 bra 	$L__BB13_180;
	{ .reg .b32 tmp; mov.b64 {tmp, %r1157}, %rd138; }
	sub.s32 	%r1456, %r130, %r1157;
	bra.uni 	$L__BB13_183;
$L__BB13_180:
	setp.eq.s64 	%p355, %rd1597, 0;
	@%p355 bra 	$L__BB13_182;
	cvt.u32.u64 	%r1158, %rd138;
	sub.s32 	%r1159, %r124, %r1158;
	add.s32 	%r1456, %r1159, %r131;
	bra.uni 	$L__BB13_183;
$L__BB13_182:
	mov.u32 	%r1160, %tid.x;
	cvt.u32.u64 	%r1161, %rd138;
	mad.lo.s32 	%r1162, %r1160, 11, %r1161;
	add.s32 	%r1163, %r1162, %r125;
	{ .reg .b32 tmp; mov.b64 {tmp, %r1164}, %rd138; }
	add.s32 	%r1165, %r1163, %r1164;
	add.s32 	%r1166, %r131, %r130;
	sub.s32 	%r1167, %r1165, %r1166;
	add.s32 	%r1456, %r1167, 1;
$L__BB13_183:
	mov.u32 	%r136, %tid.x;
	cvt.u32.u64 	%r1168, %rd138;
	mad.lo.s32 	%r1169, %r136, 11, %r1168;
	add.s32 	%r1170, %r1169, %r125;
	{ .reg .b32 tmp; mov.b64 {tmp, %r137}, %rd138; }
	add.s32 	%r138, %r1170, %r137;
	sub.s32 	%r139, %r124, %r1168;
	add.s64 	%rd1247, %rd101, %rd137;
	shl.b32 	%r1171, %r1456, 2;
	add.s32 	%r1173, %r1155, %r1171;
	st.shared.u32 	[%r1173], %r97;
	{ .reg .b32 tmp; mov.b64 {tmp, %r140}, %rd1247; }
	cvt.u32.u64 	%r141, %rd1247;
	setp.lt.u64 	%p356, %rd1598, 4294967296;
	@%p356 bra 	$L__BB13_185;
	sub.s32 	%r1457, %r140, %r137;
	bra.uni 	$L__BB13_188;
$L__BB13_185:
	setp.eq.s64 	%p357, %rd1598, 0;
	@%p357 bra 	$L__BB13_187;
	add.s32 	%r1457, %r139, %r141;
	bra.uni 	$L__BB13_188;
$L__BB13_187:
	add.s32 	%r1174, %r141, %r140;
	sub.s32 	%r1175, %r138, %r1174;
	add.s32 	%r1457, %r1175, 2;
$L__BB13_188:
	add.s64 	%rd1248, %rd102, %rd137;
	shl.b32 	%r1176, %r1457, 2;
	add.s32 	%r1178, %r1155, %r1176;
	st.shared.u32 	[%r1178], %r98;
	{ .reg .b32 tmp; mov.b64 {tmp, %r146}, %rd1248; }
	cvt.u32.u64 	%r147, %rd1248;
	setp.lt.u64 	%p358, %rd1599, 4294967296;
	@%p358 bra 	$L__BB13_190;
	sub.s32 	%r1458, %r146, %r137;
	bra.uni 	$L__BB13_193;
$L__BB13_190:
	setp.eq.s64 	%p359, %rd1599, 0;
	@%p359 bra 	$L__BB13_192;
	add.s32 	%r1458, %r139, %r147;
	bra.uni 	$L__BB13_193;
$L__BB13_192:
	add.s32 	%r1179, %r147, %r146;
	sub.s32 	%r1180, %r138, %r1179;
	add.s32 	%r1458, %r1180, 3;
$L__BB13_193:
	add.s64 	%rd1249, %rd103, %rd137;
	shl.b32 	%r1181, %r1458, 2;
	add.s32 	%r1183, %r1155, %r1181;
	st.shared.u32 	[%r1183], %r99;
	{ .reg .b32 tmp; mov.b64 {tmp, %r152}, %rd1249; }
	cvt.u32.u64 	%r153, %rd1249;
	setp.lt.u64 	%p360, %rd1600, 4294967296;
	@%p360 bra 	$L__BB13_195;
	sub.s32 	%r1459, %r152, %r137;
	bra.uni 	$L__BB13_198;
$L__BB13_195:
	setp.eq.s64 	%p361, %rd1600, 0;
	@%p361 bra 	$L__BB13_197;
	add.s32 	%r1459, %r139, %r153;
	bra.uni 	$L__BB13_198;
$L__BB13_197:
	add.s32 	%r1184, %r153, %r152;
	sub.s32 	%r1185, %r138, %r1184;
	add.s32 	%r1459, %r1185, 4;
$L__BB13_198:
	add.s64 	%rd1250, %rd104, %rd137;
	shl.b32 	%r1186, %r1459, 2;
	add.s32 	%r1188, %r1155, %r1186;
	st.shared.u32 	[%r1188], %r100;
	{ .reg .b32 tmp; mov.b64 {tmp, %r158}, %rd1250; }
	cvt.u32.u64 	%r159, %rd1250;
	setp.lt.u64 	%p362, %rd1601, 4294967296;
	@%p362 bra 	$L__BB13_200;
	sub.s32 	%r1460, %r158, %r137;
	bra.uni 	$L__BB13_203;
$L__BB13_200:
	setp.eq.s64 	%p363, %rd1601, 0;
	@%p363 bra 	$L__BB13_202;
	add.s32 	%r1460, %r139, %r159;
	bra.uni 	$L__BB13_203;
$L__BB13_202:
	add.s32 	%r1189, %r159, %r158;
	sub.s32 	%r1190, %r138, %r1189;
	add.s32 	%r1460, %r1190, 5;
$L__BB13_203:
	add.s64 	%rd1251, %rd105, %rd137;
	shl.b32 	%r1191, %r1460, 2;
	add.s32 	%r1193, %r1155, %r1191;
	st.shared.u32 	[%r1193], %r101;
	{ .reg .b32 tmp; mov.b64 {tmp, %r164}, %rd1251; }
	cvt.u32.u64 	%r165, %rd1251;
	setp.lt.u64 	%p364, %rd1602, 4294967296;
	@%p364 bra 	$L__BB13_205;
	sub.s32 	%r1461, %r164, %r137;
	bra.uni 	$L__BB13_208;
$L__BB13_205:
	setp.eq.s64 	%p365, %rd1602, 0;
	@%p365 bra 	$L__BB13_207;
	add.s32 	%r1461, %r139, %r165;
	bra.uni 	$L__BB13_208;
$L__BB13_207:
	add.s32 	%r1194, %r165, %r164;
	sub.s32 	%r1195, %r138, %r1194;
	add.s32 	%r1461, %r1195, 6;
$L__BB13_208:
	add.s64 	%rd1252, %rd106, %rd137;
	shl.b32 	%r1196, %r1461, 2;
	add.s32 	%r1198, %r1155, %r1196;
	st.shared.u32 	[%r1198], %r102;
	{ .reg .b32 tmp; mov.b64 {tmp, %r170}, %rd1252; }
	cvt.u32.u64 	%r171, %rd1252;
	setp.lt.u64 	%p366, %rd1603, 4294967296;
	@%p366 bra 	$L__BB13_210;
	sub.s32 	%r1462, %r170, %r137;
	bra.uni 	$L__BB13_213;
$L__BB13_210:
	setp.eq.s64 	%p367, %rd1603, 0;
	@%p367 bra 	$L__BB13_212;
	add.s32 	%r1462, %r139, %r171;
	bra.uni 	$L__BB13_213;
$L__BB13_212:
	add.s32 	%r1199, %r171, %r170;
	sub.s32 	%r1200, %r138, %r1199;
	add.s32 	%r1462, %r1200, 7;
$L__BB13_213:
	add.s64 	%rd1253, %rd107, %rd137;
	shl.b32 	%r1201, %r1462, 2;
	add.s32 	%r1203, %r1155, %r1201;
	st.shared.u32 	[%r1203], %r103;
	{ .reg .b32 tmp; mov.b64 {tmp, %r176}, %rd1253; }
	cvt.u32.u64 	%r177, %rd1253;
	setp.lt.u64 	%p368, %rd1604, 4294967296;
	@%p368 bra 	$L__BB13_215;
	sub.s32 	%r1463, %r176, %r137;
	bra.uni 	$L__BB13_218;
$L__BB13_215:
	setp.eq.s64 	%p369, %rd1604, 0;
	@%p369 bra 	$L__BB13_217;
	add.s32 	%r1463, %r139, %r177;
	bra.uni 	$L__BB13_218;
$L__BB13_217:
	add.s32 	%r1204, %r177, %r176;
	sub.s32 	%r1205, %r138, %r1204;
	add.s32 	%r1463, %r1205, 8;
$L__BB13_218:
	add.s64 	%rd1254, %rd108, %rd137;
	shl.b32 	%r1206, %r1463, 2;
	add.s32 	%r1208, %r1155, %r1206;
	st.shared.u32 	[%r1208], %r104;
	{ .reg .b32 tmp; mov.b64 {tmp, %r182}, %rd1254; }
	cvt.u32.u64 	%r183, %rd1254;
	setp.lt.u64 	%p370, %rd1605, 4294967296;
	@%p370 bra 	$L__BB13_220;
	sub.s32 	%r1464, %r182, %r137;
	bra.uni 	$L__BB13_223;
$L__BB13_220:
	setp.eq.s64 	%p371, %rd1605, 0;
	@%p371 bra 	$L__BB13_222;
	add.s32 	%r1464, %r139, %r183;
	bra.uni 	$L__BB13_223;
$L__BB13_222:
	add.s32 	%r1209, %r183, %r182;
	sub.s32 	%r1210, %r138, %r1209;
	add.s32 	%r1464, %r1210, 9;
$L__BB13_223:
	add.s64 	%rd1255, %rd109, %rd137;
	shl.b32 	%r1211, %r1464, 2;
	add.s32 	%r1213, %r1155, %r1211;
	st.shared.u32 	[%r1213], %r105;
	{ .reg .b32 tmp; mov.b64 {tmp, %r188}, %rd1255; }
	cvt.u32.u64 	%r189, %rd1255;
	setp.lt.u64 	%p372, %rd1606, 4294967296;
	@%p372 bra 	$L__BB13_225;
	sub.s32 	%r1465, %r188, %r137;
	bra.uni 	$L__BB13_228;
$L__BB13_225:
	setp.eq.s64 	%p373, %rd1606, 0;
	@%p373 bra 	$L__BB13_227;
	add.s32 	%r1465, %r139, %r189;
	bra.uni 	$L__BB13_228;
$L__BB13_227:
	add.s32 	%r1214, %r189, %r188;
	sub.s32 	%r1215, %r138, %r1214;
	add.s32 	%r1465, %r1215, 10;
$L__BB13_228:
	shl.b32 	%r1216, %r1465, 2;
	add.s32 	%r1218, %r1155, %r1216;
	st.shared.u32 	[%r1218], %r106;
	bar.sync 	0;
	mov.u64 	%rd139, %rd313;
	ld.param.u8 	%rs16, [%rd139];
	setp.ne.s16 	%p374, %rs16, 0;
	mov.b64 	%rd1614, 0;
	@%p374 bra 	$L__BB13_230;
	ld.param.u64 	%rd1257, [%rd139+16];
	cvta.to.global.u64 	%rd1258, %rd1257;
	ld.global.u64 	%rd1614, [%rd1258];
$L__BB13_230:
	setp.ne.s16 	%p375, %rs16, 0;
	mov.b64 	%rd1615, 0;
	@%p375 bra 	$L__BB13_232;
	ld.param.u64 	%rd1260, [%rd139+16];
	cvta.to.global.u64 	%rd1261, %rd1260;
	ld.global.u64 	%rd1615, [%rd1261+8];
$L__BB13_232:
	cvt.s64.s32 	%rd1263, %rd138;
	add.s64 	%rd144, %rd1615, %rd1263;
	setp.ne.s16 	%p376, %rs16, 0;
	mov.b64 	%rd1616, 0;
	@%p376 bra 	$L__BB13_234;
	ld.param.u64 	%rd1264, [%rd139+16];
	cvta.to.global.u64 	%rd1265, %rd1264;
	ld.global.u64 	%rd1616, [%rd1265+16];
$L__BB13_234:
	ld.param.u64 	%rd1579, [_ZN3cub18CUB_300001_SM_10006detail19three_way_partition29DeviceThreeWayPartitionKernelINS2_10policy_hubIjiE10Policy1000EN6thrust24THRUST_300001_SM_1000_NS17counting_iteratorIjNS8_11use_defaultESA_SA_EEPjSC_NS8_16reverse_iteratorISC_EESC_NS0_13ScanTileStateImLb1EEENS0_21DispatchSegmentedSortILNS0_9SortOrderE0EjNS0_8NullTypeElPmSK_NS1_14segmented_sort10policy_hubIjSJ_EEE22LargeSegmentsSelectorTENSO_22SmallSegmentsSelectorTEiNS2_19streaming_context_tIlEEEEvT0_T1_T2_T3_T4_T5_T6_T7_T8_iT9__param_2];
	ld.param.u64 	%rd1575, [_ZN3cub18CUB_300001_SM_10006detail19three_way_partition29DeviceThreeWayPartitionKernelINS2_10policy_hubIjiE10Policy1000EN6thrust24THRUST_300001_SM_1000_NS17counting_iteratorIjNS8_11use_defaultESA_SA_EEPjSC_NS8_16reverse_iteratorISC_EESC_NS0_13ScanTileStateImLb1EEENS0_21DispatchSegmentedSortILNS0_9SortOrderE0EjNS0_8NullTypeElPmSK_NS1_14segmented_sort10policy_hubIjSJ_EEE22LargeSegmentsSelectorTENSO_22SmallSegmentsSelectorTEiNS2_19streaming_context_tIlEEEEvT0_T1_T2_T3_T4_T5_T6_T7_T8_iT9__param_1];
	mov.u32 	%r1219, %ctaid.x;
	mul.lo.s32 	%r1220, %r1219, 5632;
	add.s32 	%r1223, %r1168, %r137;
	sub.s32 	%r1224, %r1220, %r1223;
	cvt.s64.s32 	%rd1266, %r1224;
	add.s64 	%rd1267, %rd1616, %rd1266;
	shl.b32 	%r1225, %r136, 2;
	mov.u32 	%r1226, _ZZN3cub18CUB_300001_SM_10006detail19three_way_partition29DeviceThreeWayPartitionKernelINS2_10policy_hubIjiE10Policy1000EN6thrust24THRUST_300001_SM_1000_NS17counting_iteratorIjNS8_11use_defaultESA_SA_EEPjSC_NS8_16reverse_iteratorISC_EESC_NS0_13ScanTileStateImLb1EEENS0_21DispatchSegmentedSortILNS0_9SortOrderE0EjNS0_8NullTypeElPmSK_NS1_14segmented_sort10policy_hubIjSJ_EEE22LargeSegmentsSelectorTENSO_22SmallSegmentsSelectorTEiNS2_19streaming_context_tIlEEEEvT0_T1_T2_T3_T4_T5_T6_T7_T8_iT9_E12temp_storage;
	add.s32 	%r194, %r1226, %r1225;
	ld.shared.u32 	%r195, [%r194];
	setp.ge.s32 	%p377, %r136, %r124;
	cvt.u64.u32 	%rd1268, %r136;
	shr.s64 	%rd1269, %rd138, 32;
	add.s64 	%rd1270, %rd1614, %rd1269;
	add.s64 	%rd1271, %rd1270, %rd1268;
	cvta.to.global.u64 	%rd1272, %rd1575;
	shl.b64 	%rd1273, %rd1271, 2;
	add.s64 	%rd147, %rd1272, %rd1273;
	sub.s32 	%r1227, %r136, %r124;
	cvt.s64.s32 	%rd1274, %r1227;
	add.s64 	%rd1275, %rd144, %rd1274;
	cvta.to.global.u64 	%rd1276, %rd1579;
	shl.b64 	%rd1277, %rd1275, 2;
	add.s64 	%rd148, %rd1276, %rd1277;
	sub.s32 	%r1228, %r136, %r125;
	cvt.s64.s32 	%rd1278, %r1228;
	add.s64 	%rd1279, %rd1267, %rd1278;
	shl.b64 	%rd1280, %rd1279, 2;
	sub.s64 	%rd149, %rd3, %rd1280;
	@%p377 bra 	$L__BB13_236;
	st.global.u32 	[%rd147], %r195;
	bra.uni 	$L__BB13_239;
$L__BB13_236:
	setp.ge.s32 	%p378, %r136, %r125;
	@%p378 bra 	$L__BB13_238;
	st.global.u32 	[%rd148], %r195;
	bra.uni 	$L__BB13_239;
$L__BB13_238:
	st.global.u32 	[%rd149+-4], %r195;
$L__BB13_239:
	add.s32 	%r196, %r136, 512;
	ld.shared.u32 	%r197, [%r194+2048];
	setp.lt.s32 	%p379, %r196, %r124;
	@%p379 bra 	$L__BB13_243;
	setp.lt.s32 	%p380, %r196, %r125;
	@%p380 bra 	$L__BB13_242;
	st.global.u32 	[%rd149+-2052], %r197;
	bra.uni 	$L__BB13_244;
$L__BB13_242:
	st.global.u32 	[%rd148+2048], %r197;
	bra.uni 	$L__BB13_244;
$L__BB13_243:
	st.global.u32 	[%rd147+2048], %r197;
$L__BB13_244:
	or.b32  	%r198, %r136, 1024;
	ld.shared.u32 	%r199, [%r194+4096];
	setp.lt.s32 	%p381, %r198, %r124;
	@%p381 bra 	$L__BB13_248;
	setp.lt.s32 	%p382, %r198, %r125;
	@%p382 bra 	$L__BB13_247;
	st.global.u32 	[%rd149+-4100], %r199;
	bra.uni 	$L__BB13_249;
$L__BB13_247:
	st.global.u32 	[%rd148+4096], %r199;
	bra.uni 	$L__BB13_249;
$L__BB13_248:
	st.global.u32 	[%rd147+4096], %r199;
$L__BB13_249:
	add.s32 	%r200, %r136, 1536;
	ld.shared.u32 	%r201, [%r194+6144];
	setp.lt.s32 	%p383, %r200, %r124;
	@%p383 bra 	$L__BB13_253;
	setp.lt.s32 	%p384, %r200, %r125;
	@%p384 bra 	$L__BB13_252;
	st.global.u32 	[%rd149+-6148], %r201;
	bra.uni 	$L__BB13_254;
$L__BB13_252:
	st.global.u32 	[%rd148+6144], %r201;
	bra.uni 	$L__BB13_254;
$L__BB13_253:
	st.global.u32 	[%rd147+6144], %r201;
$L__BB13_254:
	or.b32  	%r202, %r136, 2048;
	ld.shared.u32 	%r203, [%r194+8192];
	setp.lt.s32 	%p385, %r202, %r124;
	@%p385 bra 	$L__BB13_258;
	setp.lt.s32 	%p386, %r202, %r125;
	@%p386 bra 	$L__BB13_257;
	st.global.u32 	[%rd149+-8196], %r203;
	bra.uni 	$L__BB13_259;
$L__BB13_257:
	st.global.u32 	[%rd148+8192], %r203;
	bra.uni 	$L__BB13_259;
$L__BB13_258:
	st.global.u32 	[%rd147+8192], %r203;
$L__BB13_259:
	add.s32 	%r204, %r136, 2560;
	ld.shared.u32 	%r205, [%r194+10240];
	setp.lt.s32 	%p387, %r204, %r124;
	@%p387 bra 	$L__BB13_263;
	setp.lt.s32 	%p388, %r204, %r125;
	@%p388 bra 	$L__BB13_262;
	st.global.u32 	[%rd149+-10244], %r205;
	bra.uni 	$L__BB13_264;
$L__BB13_262:
	st.global.u32 	[%rd148+10240], %r205;
	bra.uni 	$L__BB13_264;
$L__BB13_263:
	st.global.u32 	[%rd147+10240], %r205;
$L__BB13_264:
	or.b32  	%r206, %r136, 3072;
	ld.shared.u32 	%r207, [%r194+12288];
	setp.lt.s32 	%p389, %r206, %r124;
	@%p389 bra 	$L__BB13_268;
	setp.lt.s32 	%p390, %r206, %r125;
	@%p390 bra 	$L__BB13_267;
	st.global.u32 	[%rd149+-12292], %r207;
	bra.uni 	$L__BB13_269;
$L__BB13_267:
	st.global.u32 	[%rd148+12288], %r207;
	bra.uni 	$L__BB13_269;
$L__BB13_268:
	st.global.u32 	[%rd147+12288], %r207;
$L__BB13_269:
	add.s32 	%r208, %r136, 3584;
	ld.shared.u32 	%r209, [%r194+14336];
	setp.lt.s32 	%p391, %r208, %r124;
	@%p391 bra 	$L__BB13_273;
	setp.lt.s32 	%p392, %r208, %r125;
	@%p392 bra 	$L__BB13_272;
	st.global.u32 	[%rd149+-14340], %r209;
	bra.uni 	$L__BB13_274;
$L__BB13_272:
	st.global.u32 	[%rd148+14336], %r209;
	bra.uni 	$L__BB13_274;
$L__BB13_273:
	st.global.u32 	[%rd147+14336], %r209;
$L__BB13_274:
	or.b32  	%r210, %r136, 4096;
	ld.shared.u32 	%r211, [%r194+16384];
	setp.lt.s32 	%p393, %r210, %r124;
	@%p393 bra 	$L__BB13_278;
	setp.lt.s32 	%p394, %r210, %r125;
	@%p394 bra 	$L__BB13_277;
	st.global.u32 	[%rd149+-16388], %r211;
	bra.uni 	$L__BB13_279;
$L__BB13_277:
	st.global.u32 	[%rd148+16384], %r211;
	bra.uni 	$L__BB13_279;
$L__BB13_278:
	st.global.u32 	[%rd147+16384], %r211;
$L__BB13_279:
	add.s32 	%r212, %r136, 4608;
	ld.shared.u32 	%r213, [%r194+18432];
	setp.lt.s32 	%p395, %r212, %r124;
	@%p395 bra 	$L__BB13_283;
	setp.lt.s32 	%p396, %r212, %r125;
	@%p396 bra 	$L__BB13_282;
	st.global.u32 	[%rd149+-18436], %r213;
	bra.uni 	$L__BB13_284;
$L__BB13_282:
	st.global.u32 	[%rd148+18432], %r213;
	bra.uni 	$L__BB13_284;
$L__BB13_283:
	st.global.u32 	[%rd147+18432], %r213;
$L__BB13_284:
	or.b32  	%r214, %r136, 5120;
	ld.shared.u32 	%r215, [%r194+20480];
	setp.lt.s32 	%p397, %r214, %r124;
	@%p397 bra 	$L__BB13_288;
	setp.lt.s32 	%p398, %r214, %r125;
	@%p398 bra 	$L__BB13_287;
	st.global.u32 	[%rd149+-20484], %r215;
	bra.uni 	$L__BB13_677;
$L__BB13_287:
	st.global.u32 	[%rd148+20480], %r215;
	bra.uni 	$L__BB13_677;
$L__BB13_288:
	st.global.u32 	[%rd147+20480], %r215;
	bra.uni 	$L__BB13_677;
$L__BB13_289:
	ld.param.u32 	%r1426, [_ZN3cub18CUB_300001_SM_10006detail19three_way_partition29DeviceThreeWayPartitionKernelINS2_10policy_hubIjiE10Policy1000EN6thrust24THRUST_300001_SM_1000_NS17counting_iteratorIjNS8_11use_defaultESA_SA_EEPjSC_NS8_16reverse_iteratorISC_EESC_NS0_13ScanTileStateImLb1EEENS0_21DispatchSegmentedSortILNS0_9SortOrderE0EjNS0_8NullTypeElPmSK_NS1_14segmented_sort10policy_hubIjSJ_EEE22LargeSegmentsSelectorTENSO_22SmallSegmentsSelectorTEiNS2_19streaming_context_tIlEEEEvT0_T1_T2_T3_T4_T5_T6_T7_T8_iT9__param_8];
	sub.s32 	%r216, %r1426, %r3;
	setp.ne.s32 	%p2, %r2, 0;
	@%p2 bra 	$L__BB13_463;
	ld.param.u8 	%rs5, [%rd1];
	setp.eq.s16 	%p156, %rs5, 0;
	ld.param.u32 	%r817, [%rd1+8];
	selp.b32 	%r818, %r817, 0, %p156;
	mov.u32 	%r217, %tid.x;
	mul.lo.s32 	%r819, %r217, 11;
	add.s32 	%r820, %r1, %r3;
	add.s32 	%r821, %r820, %r818;
	setp.ge.s32 	%p157, %r819, %r216;
	add.s32 	%r218, %r821, %r819;
	add.s32 	%r219, %r819, 1;
	add.s32 	%r220, %r218, 1;
	add.s32 	%r221, %r819, 2;
	add.s32 	%r222, %r218, 2;
	add.s32 	%r223, %r819, 3;
	add.s32 	%r224, %r218, 3;
	add.s32 	%r225, %r819, 4;
	add.s32 	%r226, %r218, 4;
	add.s32 	%r227, %r819, 5;
	add.s32 	%r228, %r218, 5;
	add.s32 	%r229, %r819, 6;
	add.s32 	%r230, %r218, 6;
	add.s32 	%r231, %r218, 7;
	add.s32 	%r232, %r218, 8;
	add.s32 	%r233, %r218, 9;
	add.s32 	%r234, %r218, 10;
	mov.b64 	%rd1617, 4294967297;
	@%p157 bra 	$L__BB13_293;
	cvt.u64.u32 	%rd150, %r218;
	add.s64 	%rd665, %rd308, %rd150;
	shl.b64 	%rd666, %rd665, 3;
	add.s64 	%rd667, %rd6, %rd666;
	ld.global.u64 	%rd668, [%rd667];
	add.s64 	%rd669, %rd5, %rd666;
	ld.global.u64 	%rd670, [%rd669];
	sub.s64 	%rd671, %rd668, %rd670;
	setp.gt.s64 	%p158, %rd671, %rd305;
	mov.b64 	%rd1617, 4294967296;
	@%p158 bra 	$L__BB13_293;
	add.s64 	%rd672, %rd312, %rd150;
	shl.b64 	%rd673, %rd672, 3;
	add.s64 	%rd674, %rd10, %rd673;
	ld.global.u64 	%rd675, [%rd674];
	add.s64 	%rd676, %rd9, %rd673;
	ld.global.u64 	%rd677, [%rd676];
	sub.s64 	%rd678, %rd675, %rd677;
	setp.lt.s64 	%p159, %rd678, %rd309;
	selp.u64 	%rd1617, 1, 0, %p159;
$L__BB13_293:
	setp.ge.s32 	%p160, %r219, %r216;
	mov.b64 	%rd1618, 4294967297;
	@%p160 bra 	$L__BB13_296;
	cvt.u64.u32 	%rd153, %r220;
	add.s64 	%rd681, %rd308, %rd153;
	shl.b64 	%rd682, %rd681, 3;
	add.s64 	%rd683, %rd6, %rd682;
	ld.global.u64 	%rd684, [%rd683];
	add.s64 	%rd685, %rd5, %rd682;
	ld.global.u64 	%rd686, [%rd685];
	sub.s64 	%rd687, %rd684, %rd686;
	setp.gt.s64 	%p161, %rd687, %rd305;
	mov.b64 	%rd1618, 4294967296;
	@%p161 bra 	$L__BB13_296;
	add.s64 	%rd688, %rd312, %rd153;
	shl.b64 	%rd689, %rd688, 3;
	add.s64 	%rd690, %rd10, %rd689;
	ld.global.u64 	%rd691, [%rd690];
	add.s64 	%rd692, %rd9, %rd689;
	ld.global.u64 	%rd693, [%rd692];
	sub.s64 	%rd694, %rd691, %rd693;
	setp.lt.s64 	%p162, %rd694, %rd309;
	selp.u64 	%rd1618, 1, 0, %p162;
$L__BB13_296:
	setp.ge.s32 	%p163, %r221, %r216;
	mov.b64 	%rd1619, 4294967297;
	@%p163 bra 	$L__BB13_299;
	cvt.u64.u32 	%rd156, %r222;
	add.s64 	%rd697, %rd308, %rd156;
	shl.b64 	%rd698, %rd697, 3;
	add.s64 	%rd699, %rd6, %rd698;
	ld.global.u64 	%rd700, [%rd699];
	add.s64 	%rd701, %rd5, %rd698;
	ld.global.u64 	%rd702, [%rd701];
	sub.s64 	%rd703, %rd700, %rd702;
	setp.gt.s64 	%p164, %rd703, %rd305;
	mov.b64 	%rd1619, 4294967296;
	@%p164 bra 	$L__BB13_299;
	add.s64 	%rd704, %rd312, %rd156;
	shl.b64 	%rd705, %rd704, 3;
	add.s64 	%rd706, %rd10, %rd705;
	ld.global.u64 	%rd707, [%rd706];
	add.s64 	%rd708, %rd9, %rd705;
	ld.global.u64 	%rd709, [%rd708];
	sub.s64 	%rd710, %rd707, %rd709;
	setp.lt.s64 	%p165, %rd710, %rd309;
	selp.u64 	%rd1619, 1, 0, %p165;
$L__BB13_299:
	setp.ge.s32 	%p166, %r223, %r216;
	mov.b64 	%rd1620, 4294967297;
	@%p166 bra 	$L__BB13_302;
	cvt.u64.u32 	%rd159, %r224;
	add.s64 	%rd713, %rd308, %rd159;
	shl.b64 	%rd714, %rd713, 3;
	add.s64 	%rd715, %rd6, %rd714;
	ld.global.u64 	%rd716, [%rd715];
	add.s64 	%rd717, %rd5, %rd714;
	ld.global.u64 	%rd718, [%rd717];
	sub.s64 	%rd719, %rd716, %rd718;
	setp.gt.s64 	%p167, %rd719, %rd305;
	mov.b64 	%rd1620, 4294967296;
	@%p167 bra 	$L__BB13_302;
	add.s64 	%rd720, %rd312, %rd159;
	shl.b64 	%rd721, %rd720, 3;
	add.s64 	%rd722, %rd10, %rd721;
	ld.global.u64 	%rd723, [%rd722];
	add.s64 	%rd724, %rd9, %rd721;
	ld.global.u64 	%rd725, [%rd724];
	sub.s64 	%rd726, %rd723, %rd725;
	setp.lt.s64 	%p168, %rd726, %rd309;
	selp.u64 	%rd1620, 1, 0, %p168;
$L__BB13_302:
	setp.ge.s32 	%p169, %r225, %r216;
	mov.b64 	%rd1621, 4294967297;
	@%p169 bra 	$L__BB13_305;
	cvt.u64.u32 	%rd162, %r226;
	add.s64 	%rd729, %rd308, %rd162;
	shl.b64 	%rd730, %rd729, 3;
	add.s64 	%rd731, %rd6, %rd730;
	ld.global.u64 	%rd732, [%rd731];
	add.s64 	%rd733, %rd5, %rd730;
	ld.global.u64 	%rd734, [%rd733];
	sub.s64 	%rd735, %rd732, %rd734;
	setp.gt.s64 	%p170, %rd735, %rd305;
	mov.b64 	%rd1621, 4294967296;
	@%p170 bra 	$L__BB13_305;
	add.s64 	%rd736, %rd312, %rd162;
	shl.b64 	%rd737, %rd736, 3;
	add.s64 	%rd738, %rd10, %rd737;
	ld.global.u64 	%rd739, [%rd738];
	add.s64 	%rd740, %rd9, %rd737;
	ld.global.u64 	%rd741, [%rd740];
	sub.s64 	%rd742, %rd739, %rd741;
	setp.lt.s64 	%p171, %rd742, %rd309;
	selp.u64 	%rd1621, 1, 0, %p171;
$L__BB13_305:
	setp.ge.s32 	%p172, %r227, %r216;
	mov.b64 	%rd1622, 4294967297;
	@%p172 bra 	$L__BB13_308;
	cvt.u64.u32 	%rd165, %r228;
	add.s64 	%rd745, %rd308, %rd165;
	shl.b64 	%rd746, %rd745, 3;
	add.s64 	%rd747, %rd6, %rd746;
	ld.global.u64 	%rd748, [%rd747];
	add.s64 	%rd749, %rd5, %rd746;
	ld.global.u64 	%rd750, [%rd749];
	sub.s64 	%rd751, %rd748, %rd750;
	setp.gt.s64 	%p173, %rd751, %rd305;
	mov.b64 	%rd1622, 4294967296;
	@%p173 bra 	$L__BB13_308;
	add.s64 	%rd752, %rd312, %rd165;
	shl.b64 	%rd753, %rd752, 3;
	add.s64 	%rd754, %rd10, %rd753;
	ld.global.u64 	%rd755, [%rd754];
	add.s64 	%rd756, %rd9, %rd753;
	ld.global.u64 	%rd757, [%rd756];
	sub.s64 	%rd758, %rd755, %rd757;
	setp.lt.s64 	%p174, %rd758, %rd309;
	selp.u64 	%rd1622, 1, 0, %p174;
$L__BB13_308:
	setp.ge.s32 	%p175, %r229, %r216;
	mov.b64 	%rd1623, 4294967297;
	@%p175 bra 	$L__BB13_311;
	cvt.u64.u32 	%rd168, %r230;
	add.s64 	%rd761, %rd308, %rd168;
	shl.b64 	%rd762, %rd761, 3;
	add.s64 	%rd763, %rd6, %rd762;
	ld.global.u64 	%rd764, [%rd763];
	add.s64 	%rd765, %rd5, %rd762;
	ld.global.u64 	%rd766, [%rd765];
	sub.s64 	%rd767, %rd764, %rd766;
	setp.gt.s64 	%p176, %rd767, %rd305;
	mov.b64 	%rd1623, 4294967296;
	@%p176 bra 	$L__BB13_311;
	add.s64 	%rd768, %rd312, %rd168;
	shl.b64 	%rd769, %rd768, 3;
	add.s64 	%rd770, %rd10, %rd769;
	ld.global.u64 	%rd771, [%rd770];
	add.s64 	%rd772, %rd9, %rd769;
	ld.global.u64 	%rd773, [%rd772];
	sub.s64 	%rd774, %rd771, %rd773;
	setp.lt.s64 	%p177, %rd774, %rd309;
	selp.u64 	%rd1623, 1, 0, %p177;
$L__BB13_311:
	mad.lo.s32 	%r822, %r217, 11, 7;
	setp.ge.s32 	%p178, %r822, %r216;
	mov.b64 	%rd1624, 4294967297;
	@%p178 bra 	$L__BB13_314;
	cvt.u64.u32 	%rd171, %r231;
	add.s64 	%rd777, %rd308, %rd171;
	shl.b64 	%rd778, %rd777, 3;
	add.s64 	%rd779, %rd6, %rd778;
	ld.global.u64 	%rd780, [%rd779];
	add.s64 	%rd781, %rd5, %rd778;
	ld.global.u64 	%rd782, [%rd781];
	sub.s64 	%rd783, %rd780, %rd782;
	setp.gt.s64 	%p179, %rd783, %rd305;
	mov.b64 	%rd1624, 4294967296;
	@%p179 bra 	$L__BB13_314;
	add.s64 	%rd784, %rd312, %rd171;
	shl.b64 	%rd785, %rd784, 3;
	add.s64 	%rd786, %rd10, %rd785;
	ld.global.u64 	%rd787, [%rd786];
	add.s64 	%rd788, %rd9, %rd785;
	ld.global.u64 	%rd789, [%rd788];
	sub.s64 	%rd790, %rd787, %rd789;
	setp.lt.s64 	%p180, %rd790, %rd309;
	selp.u64 	%rd1624, 1, 0, %p180;
$L__BB13_314:
	mad.lo.s32 	%r823, %r217, 11, 8;
	setp.ge.s32 	%p181, %r823, %r216;
	mov.b64 	%rd1625, 4294967297;
	@%p181 bra 	$L__BB13_317;
	cvt.u64.u32 	%rd174, %r232;
	add.s64 	%rd793, %rd308, %rd174;
	shl.b64 	%rd794, %rd793, 3;
	add.s64 	%rd795, %rd6, %rd794;
	ld.global.u64 	%rd796, [%rd795];
	add.s64 	%rd797, %rd5, %rd794;
	ld.global.u64 	%rd798, [%rd797];
	sub.s64 	%rd799, %rd796, %rd798;
	setp.gt.s64 	%p182, %rd799, %rd305;
	mov.b64 	%rd1625, 4294967296;
	@%p182 bra 	$L__BB13_317;
	add.s64 	%rd800, %rd312, %rd174;
	shl.b64 	%rd801, %rd800, 3;
	add.s64 	%rd802, %rd10, %rd801;
	ld.global.u64 	%rd803, [%rd802];
	add.s64 	%rd804, %rd9, %rd801;
	ld.global.u64 	%rd805, [%rd804];
	sub.s64 	%rd806, %rd803, %rd805;
	setp.lt.s64 	%p183, %rd806, %rd309;
	selp.u64 	%rd1625, 1, 0, %p183;
$L__BB13_317:
	mad.lo.s32 	%r824, %r217, 11, 9;
	setp.ge.s32 	%p184, %r824, %r216;
	mov.b64 	%rd1626, 4294967297;
	@%p184 bra 	$L__BB13_320;
	cvt.u64.u32 	%rd809, %r233;
	add.s64 	%rd810, %rd308, %rd809;
	shl.b64 	%rd811, %rd810, 3;
	add.s64 	%rd812, %rd6, %rd811;
	ld.global.u64 	%rd813, [%rd812];
	add.s64 	%rd814, %rd5, %rd811;
	ld.global.u64 	%rd815, [%rd814];
	sub.s64 	%rd816, %rd813, %rd815;
	setp.gt.s64 	%p185, %rd816, %rd305;
	mov.b64 	%rd1626, 4294967296;
	@%p185 bra 	$L__BB13_320;
	add.s64 	%rd818, %rd312, %rd809;
	shl.b64 	%rd819, %rd818, 3;
	add.s64 	%rd820, %rd10, %rd819;
	ld.global.u64 	%rd821, [%rd820];
	add.s64 	%rd822, %rd9, %rd819;
	ld.global.u64 	%rd823, [%rd822];
	sub.s64 	%rd824, %rd821, %rd823;
	setp.lt.s64 	%p186, %rd824, %rd309;
	selp.u64 	%rd1626, 1, 0, %p186;
$L__BB13_320:
	mad.lo.s32 	%r825, %r217, 11, 10;
	setp.ge.s32 	%p187, %r825, %r216;
	mov.b64 	%rd1627, 4294967297;
	@%p187 bra 	$L__BB13_323;
	cvt.u64.u32 	%rd179, %r234;
	add.s64 	%rd827, %rd308, %rd179;
	shl.b64 	%rd828, %rd827, 3;
	add.s64 	%rd829, %rd6, %rd828;
	ld.global.u64 	%rd830, [%rd829];
	add.s64 	%rd831, %rd5, %rd828;
	ld.global.u64 	%rd832, [%rd831];
	sub.s64 	%rd833, %rd830, %rd832;
	setp.gt.s64 	%p188, %rd833, %rd305;
	mov.b64 	%rd1627, 4294967296;
	@%p188 bra 	$L__BB13_323;
	add.s64 	%rd834, %rd312, %rd179;
	shl.b64 	%rd835, %rd834, 3;
	add.s64 	%rd836, %rd10, %rd835;
	ld.global.u64 	%rd837, [%rd836];
	add.s64 	%rd838, %rd9, %rd835;
	ld.global.u64 	%rd839, [%rd838];
	sub.s64 	%rd840, %rd837, %rd839;
	setp.lt.s64 	%p189, %rd840, %rd309;
	selp.u64 	%rd1627, 1, 0, %p189;
$L__BB13_323:
	bar.sync 	0;
	add.s64 	%rd182, %rd1618, %rd1617;
	add.s64 	%rd183, %rd1619, %rd182;
	add.s64 	%rd184, %rd1620, %rd183;
	add.s64 	%rd185, %rd1621, %rd184;
	add.s64 	%rd186, %rd1622, %rd185;
	add.s64 	%rd187, %rd1623, %rd186;
	add.s64 	%rd188, %rd1624, %rd187;
	add.s64 	%rd189, %rd1625, %rd188;
	add.s64 	%rd190, %rd1626, %rd189;
	add.s64 	%rd841, %rd1627, %rd190;
	mov.b64 	{%r828, %r833}, %rd841;
	// begin inline asm
	mov.u32 %r826, %laneid;
	// end inline asm
	mov.b32 	%r834, 1;
	mov.b32 	%r875, 0;
	mov.b32 	%r876, -1;
	// begin inline asm
	shfl.sync.up.b32 %r827, %r828, %r834, %r875, %r876;
	// end inline asm
	// begin inline asm
	shfl.sync.up.b32 %r832, %r833, %r834, %r875, %r876;
	// end inline asm
	mov.b64 	%rd842, {%r827, %r832};
	setp.lt.s32 	%p190, %r826, 1;
	selp.b64 	%rd843, 0, %rd842, %p190;
	add.s64 	%rd844, %rd843, %rd841;
	mov.b64 	{%r838, %r843}, %rd844;
	mov.b32 	%r844, 2;
	// begin inline asm
	shfl.sync.up.b32 %r837, %r838, %r844, %r875, %r876;
	// end inline asm
	// begin inline asm
	shfl.sync.up.b32 %r842, %r843, %r844, %r875, %r876;
	// end inline asm
	mov.b64 	%rd845, {%r837, %r842};
	setp.lt.s32 	%p191, %r826, 2;
	selp.b64 	%rd846, 0, %rd845, %p191;
	add.s64 	%rd847, %rd846, %rd844;
	mov.b64 	{%r848, %r853}, %rd847;
	mov.b32 	%r854, 4;
	// begin inline asm
	shfl.sync.up.b32 %r847, %r848, %r854, %r875, %r876;
	// end inline asm
	// begin inline asm
	shfl.sync.up.b32 %r852, %r853, %r854, %r875, %r876;
	// end inline asm
	mov.b64 	%rd848, {%r847, %r852};
	setp.lt.s32 	%p192, %r826, 4;
	selp.b64 	%rd849, 0, %rd848, %p192;
	add.s64 	%rd850, %rd849, %rd847;
	mov.b64 	{%r858, %r863}, %rd850;
	mov.b32 	%r864, 8;
	// begin inline asm
	shfl.sync.up.b32 %r857, %r858, %r864, %r875, %r876;
	// end inline asm
	// begin inline asm
	shfl.sync.up.b32 %r862, %r863, %r864, %r875, %r876;
	// end inline asm
	mov.b64 	%rd851, {%r857, %r862};
	setp.lt.s32 	%p193, %r826, 8;
	selp.b64 	%rd852, 0, %rd851, %p193;
	add.s64 	%rd853, %rd852, %rd850;
	mov.b64 	{%r868, %r873}, %rd853;
	mov.b32 	%r874, 16;
	// begin inline asm
	shfl.sync.up.b32 %r867, %r868, %r874, %r875, %r876;
	// end inline asm
	// begin inline asm
	shfl.sync.up.b32 %r872, %r873, %r874, %r875, %r876;
	// end inline asm
	mov.b64 	%rd854, {%r867, %r872};
	setp.lt.s32 	%p194, %r826, 16;
	selp.b64 	%rd855, 0, %rd854, %p194;
	add.s64 	%rd191, %rd855, %rd853;
	setp.ne.s32 	%p195, %r826, 31;
	@%p195 bra 	$L__BB13_325;
	shr.u32 	%r878, %r217, 2;
	and.b32  	%r879, %r878, 248;
	mov.u32 	%r880, _ZZN3cub18CUB_300001_SM_10006detail19three_way_partition29DeviceThreeWayPartitionKernelINS2_10policy_hubIjiE10Policy1000EN6thrust24THRUST_300001_SM_1000_NS17counting_iteratorIjNS8_11use_defaultESA_SA_EEPjSC_NS8_16reverse_iteratorISC_EESC_NS0_13ScanTileStateImLb1EEENS0_21DispatchSegmentedSortILNS0_9SortOrderE0EjNS0_8NullTypeElPmSK_NS1_14segmented_sort10policy_hubIjSJ_EEE22LargeSegmentsSelectorTENSO_22SmallSegmentsSelectorTEiNS2_19streaming_context_tIlEEEEvT0_T1_T2_T3_T4_T5_T6_T7_T8_iT9_E12temp_storage;
	add.s32 	%r881, %r880, %r879;
	st.shared.u64 	[%r881], %rd191;
$L__BB13_325:
	ld.param.u32 	%r1432, [_ZN3cub18CUB_300001_SM_10006detail19three_way_partition29DeviceThreeWayPartitionKernelINS2_10policy_hubIjiE10Policy1000EN6thrust24THRUST_300001_SM_1000_NS17counting_iteratorIjNS8_11use_defaultESA_SA_EEPjSC_NS8_16reverse_iteratorISC_EESC_NS0_13ScanTileStateImLb1EEENS0_21DispatchSegmentedSortILNS0_9SortOrderE0EjNS0_8NullTypeElPmSK_NS1_14segmented_sort10policy_hubIjSJ_EEE22LargeSegmentsSelectorTENSO_22SmallSegmentsSelectorTEiNS2_19streaming_context_tIlEEEEvT0_T1_T2_T3_T4_T5_T6_T7_T8_iT9__param_8];
	mov.u32 	%r882, %tid.x;
	mul.lo.s32 	%r883, %r882, 11;
	mov.u32 	%r884, %ctaid.x;
	mul.lo.s32 	%r885, %r884, 5632;
	sub.s32 	%r886, %r1432, %r885;
	setp.ge.s32 	%p196, %r883, %r886;
	bar.sync 	0;
	ld.shared.v2.u64 	{%rd856, %rd857}, [_ZZN3cub18CUB_300001_SM_10006detail19three_way_partition29DeviceThreeWayPartitionKernelINS2_10policy_hubIjiE10Policy1000EN6thrust24THRUST_300001_SM_1000_NS17counting_iteratorIjNS8_11use_defaultESA_SA_EEPjSC_NS8_16reverse_iteratorISC_EESC_NS0_13ScanTileStateImLb1EEENS0_21DispatchSegmentedSortILNS0_9SortOrderE0EjNS0_8NullTypeElPmSK_NS1_14segmented_sort10policy_hubIjSJ_EEE22LargeSegmentsSelectorTENSO_22SmallSegmentsSelectorTEiNS2_19streaming_context_tIlEEEEvT0_T1_T2_T3_T4_T5_T6_T7_T8_iT9_E12temp_storage];
	shr.u32 	%r887, %r882, 5;
	add.s64 	%rd858, %rd857, %rd856;
	setp.eq.s32 	%p197, %r887, 2;
	selp.b64 	%rd859, %rd858, %rd856, %p197;
	ld.shared.v2.u64 	{%rd860, %rd861}, [_ZZN3cub18CUB_300001_SM_10006detail19three_way_partition29DeviceThreeWayPartitionKernelINS2_10policy_hubIjiE10Policy1000EN6thrust24THRUST_300001_SM_1000_NS17counting_iteratorIjNS8_11use_defaultESA_SA_EEPjSC_NS8_16reverse_iteratorISC_EESC_NS0_13ScanTileStateImLb1EEENS0_21DispatchSegmentedSortILNS0_9SortOrderE0EjNS0_8NullTypeElPmSK_NS1_14segmented_sort10policy_hubIjSJ_EEE22LargeSegmentsSelectorTENSO_22SmallSegmentsSelectorTEiNS2_19streaming_context_tIlEEEEvT0_T1_T2_T3_T4_T5_T6_T7_T8_iT9_E12temp_storage+16];
	add.s64 	%rd862, %rd858, %rd860;
	setp.eq.s32 	%p198, %r887, 3;
	selp.b64 	%rd863, %rd862, %rd859, %p198;
	add.s64 	%rd864, %rd862, %rd861;
	setp.eq.s32 	%p199, %r887, 4;
	selp.b64 	%rd865, %rd864, %rd863, %p199;
	ld.shared.v2.u64 	{%rd866, %rd867}, [_ZZN3cub18CUB_300001_SM_10006detail19three_way_partition29DeviceThreeWayPartitionKernelINS2_10policy_hubIjiE10Policy1000EN6thrust24THRUST_300001_SM_1000_NS17counting_iteratorIjNS8_11use_defaultESA_SA_EEPjSC_NS8_16reverse_iteratorISC_EESC_NS0_13ScanTileStateImLb1EEENS0_21DispatchSegmentedSortILNS0_9SortOrderE0EjNS0_8NullTypeElPmSK_NS1_14segmented_sort10policy_hubIjSJ_EEE22LargeSegmentsSelectorTENSO_22SmallSegmentsSelectorTEiNS2_19streaming_context_tIlEEEEvT0_T1_T2_T3_T4_T5_T6_T7_T8_iT9_E12temp_storage+32];
	add.s64 	%rd868, %rd864, %rd866;
	setp.eq.s32 	%p200, %r887, 5;
	selp.b64 	%rd869, %rd868, %rd865, %p200;
	add.s64 	%rd870, %rd868, %rd867;
	setp.eq.s32 	%p201, %r887, 6;
	selp.b64 	%rd871, %rd870, %rd869, %p201;
	ld.shared.v2.u64 	{%rd872, %rd873}, [_ZZN3cub18CUB_300001_SM_10006detail19three_way_partition29DeviceThreeWayPartitionKernelINS2_10policy_hubIjiE10Policy1000EN6thrust24THRUST_300001_SM_1000_NS17counting_iteratorIjNS8_11use_defaultESA_SA_EEPjSC_NS8_16reverse_iteratorISC_EESC_NS0_13ScanTileStateImLb1EEENS0_21DispatchSegmentedSortILNS0_9SortOrderE0EjNS0_8NullTypeElPmSK_NS1_14segmented_sort10policy_hubIjSJ_EEE22LargeSegmentsSelectorTENSO_22SmallSegmentsSelectorTEiNS2_19streaming_context_tIlEEEEvT0_T1_T2_T3_T4_T5_T6_T7_T8_iT9_E12temp_storage+48];
	add.s64 	%rd874, %rd870, %rd872;
	setp.eq.s32 	%p202, %r887, 7;
	selp.b64 	%rd875, %rd874, %rd871, %p202;
	add.s64 	%rd876, %rd874, %rd873;
	setp.eq.s32 	%p203, %r887, 8;
	selp.b64 	%rd877, %rd876, %rd875, %p203;
	ld.shared.v2.u64 	{%rd878, %rd879}, [_ZZN3cub18CUB_300001_SM_10006detail19three_way_partition29DeviceThreeWayPartitionKernelINS2_10policy_hubIjiE10Policy1000EN6thrust24THRUST_300001_SM_1000_NS17counting_iteratorIjNS8_11use_defaultESA_SA_EEPjSC_NS8_16reverse_iteratorISC_EESC_NS0_13ScanTileStateImLb1EEENS0_21DispatchSegmentedSortILNS0_9SortOrderE0EjNS0_8NullTypeElPmSK_NS1_14segmented_sort10policy_hubIjSJ_EEE22LargeSegmentsSelectorTENSO_22SmallSegmentsSelectorTEiNS2_19streaming_context_tIlEEEEvT0_T1_T2_T3_T4_T5_T6_T7_T8_iT9_E12temp_storage+64];
	add.s64 	%rd880, %rd876, %rd878;
	setp.eq.s32 	%p204, %r887, 9;
	selp.b64 	%rd881, %rd880, %rd877, %p204;
	add.s64 	%rd882, %rd880, %rd879;
	setp.eq.s32 	%p205, %r887, 10;
	selp.b64 	%rd883, %rd882, %rd881, %p205;
	ld.shared.v2.u64 	{%rd884, %rd885}, [_ZZN3cub18CUB_300001_SM_10006detail19three_way_partition29DeviceThreeWayPartitionKernelINS2_10policy_hubIjiE10Policy1000EN6thrust24THRUST_300001_SM_1000_NS17counting_iteratorIjNS8_11use_defaultESA_SA_EEPjSC_NS8_16reverse_iteratorISC_EESC_NS0_13ScanTileStateImLb1EEENS0_21DispatchSegmentedSortILNS0_9SortOrderE0EjNS0_8NullTypeElPmSK_NS1_14segmented_sort10policy_hubIjSJ_EEE22LargeSegmentsSelectorTENSO_22SmallSegmentsSelectorTEiNS2_19streaming_context_tIlEEEEvT0_T1_T2_T3_T4_T5_T6_T7_T8_iT9_E12temp_storage+80];
	add.s64 	%rd886, %rd882, %rd884;
	setp.eq.s32 	%p206, %r887, 11;
	selp.b64 	%rd887, %rd886, %rd883, %p206;
	add.s64 	%rd888, %rd886, %rd885;
	setp.eq.s32 	%p207, %r887, 12;
	selp.b64 	%rd889, %rd888, %rd887, %p207;
	ld.shared.v2.u64 	{%rd890, %rd891}, [_ZZN3cub18CUB_300001_SM_10006detail19three_way_partition29DeviceThreeWayPartitionKernelINS2_10policy_hubIjiE10Policy1000EN6thrust24THRUST_300001_SM_1000_NS17counting_iteratorIjNS8_11use_defaultESA_SA_EEPjSC_NS8_16reverse_iteratorISC_EESC_NS0_13ScanTileStateImLb1EEENS0_21DispatchSegmentedSortILNS0_9SortOrderE0EjNS0_8NullTypeElPmSK_NS1_14segmented_sort10policy_hubIjSJ_EEE22LargeSegmentsSelectorTENSO_22SmallSegmentsSelectorTEiNS2_19streaming_context_tIlEEEEvT0_T1_T2_T3_T4_T5_T6_T7_T8_iT9_E12temp_storage+96];
	add.s64 	%rd892, %rd888, %rd890;
	setp.eq.s32 	%p208, %r887, 13;
	selp.b64 	%rd893, %rd892, %rd889, %p208;
	add.s64 	%rd894, %rd892, %rd891;
	setp.eq.s32 	%p209, %r887, 14;
	selp.b64 	%rd895, %rd894, %rd893, %p209;
	ld.shared.v2.u64 	{%rd896, %rd897}, [_ZZN3cub18CUB_300001_SM_10006detail19three_way_partition29DeviceThreeWayPartitionKernelINS2_10policy_hubIjiE10Policy1000EN6thrust24THRUST_300001_SM_1000_NS17counting_iteratorIjNS8_11use_defaultESA_SA_EEPjSC_NS8_16reverse_iteratorISC_EESC_NS0_13ScanTileStateImLb1EEENS0_21DispatchSegmentedSortILNS0_9SortOrderE0EjNS0_8NullTypeElPmSK_NS1_14segmented_sort10policy_hubIjSJ_EEE22LargeSegmentsSelectorTENSO_22SmallSegmentsSelectorTEiNS2_19streaming_context_tIlEEEEvT0_T1_T2_T3_T4_T5_T6_T7_T8_iT9_E12temp_storage+112];
	add.s64 	%rd898, %rd894, %rd896;
	setp.eq.s32 	%p210, %r887, 15;
	selp.b64 	%rd899, %rd898, %rd895, %p210;
	add.s64 	%rd192, %rd898, %rd897;
	setp.lt.u32 	%p211, %r882, 32;
	selp.b64 	%rd900, 0, %rd899, %p211;
	setp.eq.s32 	%p212, %r826, 0;
	add.s64 	%rd901, %rd1627, %rd190;
	sub.s64 	%rd902, %rd191, %rd901;
	selp.b64 	%rd903, 0, %rd902, %p212;
	add.s64 	%rd193, %rd900, %rd903;
	bar.sync 	0;
	@%p196 bra 	$L__BB13_331;
	{ .reg .b32 tmp; mov.b64 {tmp, %r1466}, %rd193; }
	setp.gt.u64 	%p213, %rd1617, 4294967295;
	@%p213 bra 	$L__BB13_330;
	setp.eq.s64 	%p214, %rd1617, 0;
	@%p214 bra 	$L__BB13_329;
	ld.param.u32 	%r1433, [_ZN3cub18CUB_300001_SM_10006detail19three_way_partition29DeviceThreeWayPartitionKernelINS2_10policy_hubIjiE10Policy1000EN6thrust24THRUST_300001_SM_1000_NS17counting_iteratorIjNS8_11use_defaultESA_SA_EEPjSC_NS8_16reverse_iteratorISC_EESC_NS0_13ScanTileStateImLb1EEENS0_21DispatchSegmentedSortILNS0_9SortOrderE0EjNS0_8NullTypeElPmSK_NS1_14segmented_sort10policy_hubIjSJ_EEE22LargeSegmentsSelectorTENSO_22SmallSegmentsSelectorTEiNS2_19streaming_context_tIlEEEEvT0_T1_T2_T3_T4_T5_T6_T7_T8_iT9__param_8];
	cvt.u32.u64 	%r888, %rd193;
	{ .reg .b32 tmp; mov.b64 {tmp, %r889}, %rd192; }
	mov.u32 	%r890, %ctaid.x;
	mul.lo.s32 	%r891, %r890, 5632;
	sub.s32 	%r892, %r891, %r1433;
	add.s32 	%r893, %r892, 5632;
	sub.s32 	%r894, %r889, %r893;
	cvt.u64.u32 	%rd904, %r894;
	shl.b64 	%rd905, %rd904, 32;
	cvt.u32.u64 	%r895, %rd192;
	sub.s32 	%r896, %r895, %r893;
	cvt.s64.s32 	%rd906, %r896;
	or.b64  	%rd907, %rd905, %rd906;
	{ .reg .b32 tmp; mov.b64 {tmp, %r897}, %rd907; }
	add.s32 	%r1466, %r888, %r897;
	bra.uni 	$L__BB13_330;
$L__BB13_329:
	ld.param.u32 	%r1434, [_ZN3cub18CUB_300001_SM_10006detail19three_way_partition29DeviceThreeWayPartitionKernelINS2_10policy_hubIjiE10Policy1000EN6thrust24THRUST_300001_SM_1000_NS17counting_iteratorIjNS8_11use_defaultESA_SA_EEPjSC_NS8_16reverse_iteratorISC_EESC_NS0_13ScanTileStateImLb1EEENS0_21DispatchSegmentedSortILNS0_9SortOrderE0EjNS0_8NullTypeElPmSK_NS1_14segmented_sort10policy_hubIjSJ_EEE22LargeSegmentsSelectorTENSO_22SmallSegmentsSelectorTEiNS2_19streaming_context_tIlEEEEvT0_T1_T2_T3_T4_T5_T6_T7_T8_iT9__param_8];
	mov.u32 	%r898, %tid.x;
	cvt.u32.u64 	%r899, %rd192;
	mov.u32 	%r900, %ctaid.x;
	mul.lo.s32 	%r901, %r900, 5632;
	sub.s32 	%r902, %r901, %r1434;
	add.s32 	%r903, %r902, 5632;
	sub.s32 	%r904, %r899, %r903;
	{ .reg .b32 tmp; mov.b64 {tmp, %r905}, %rd192; }
	sub.s32 	%r906, %r905, %r903;
	cvt.u64.u32 	%rd908, %r906;
	shl.b64 	%rd909, %rd908, 32;
	cvt.s64.s32 	%rd910, %r904;
	or.b64  	%rd911, %rd909, %rd910;
	{ .reg .b32 tmp; mov.b64 {tmp, %r907}, %rd911; }
	add.s32 	%r908, %r904, %r907;
	mad.lo.s32 	%r909, %r898, 11, %r908;
	cvt.u32.u64 	%r910, %rd193;
	{ .reg .b32 tmp; mov.b64 {tmp, %r911}, %rd193; }
	add.s32 	%r912, %r910, %r911;
	sub.s32 	%r1466, %r909, %r912;
$L__BB13_330:
	shl.b32 	%r913, %r1466, 2;
	mov.u32 	%r914, _ZZN3cub18CUB_300001_SM_10006detail19three_way_partition29DeviceThreeWayPartitionKernelINS2_10policy_hubIjiE10Policy1000EN6thrust24THRUST_300001_SM_1000_NS17counting_iteratorIjNS8_11use_defaultESA_SA_EEPjSC_NS8_16reverse_iteratorISC_EESC_NS0_13ScanTileStateImLb1EEENS0_21DispatchSegmentedSortILNS0_9SortOrderE0EjNS0_8NullTypeElPmSK_NS1_14segmented_sort10policy_hubIjSJ_EEE22LargeSegmentsSelectorTENSO_22SmallSegmentsSelectorTEiNS2_19streaming_context_tIlEEEEvT0_T1_T2_T3_T4_T5_T6_T7_T8_iT9_E12temp_storage;
	add.s32 	%r915, %r914, %r913;
	st.shared.u32 	[%r915], %r218;
$L__BB13_331:
	ld.param.u32 	%r1435, [_ZN3cub18CUB_300001_SM_10006detail19three_way_partition29DeviceThreeWayPartitionKernelINS2_10policy_hubIjiE10Policy1000EN6thrust24THRUST_300001_SM_1000_NS17counting_iteratorIjNS8_11use_defaultESA_SA_EEPjSC_NS8_16reverse_iteratorISC_EESC_NS0_13ScanTileStateImLb1EEENS0_21DispatchSegmentedSortILNS0_9SortOrderE0EjNS0_8NullTypeElPmSK_NS1_14segmented_sort10policy_hubIjSJ_EEE22LargeSegmentsSelectorTENSO_22SmallSegmentsSelectorTEiNS2_19streaming_context_tIlEEEEvT0_T1_T2_T3_T4_T5_T6_T7_T8_iT9__param_8];
	add.s64 	%rd912, %rd193, %rd1617;
	mov.u32 	%r916, %tid.x;
	mad.lo.s32 	%r917, %r916, 11, 1;
	mov.u32 	%r918, %ctaid.x;
	mul.lo.s32 	%r919, %r918, 5632;
	sub.s32 	%r240, %r1435, %r919;
	setp.ge.s32 	%p215, %r917, %r240;
	{ .reg .b32 tmp; mov.b64 {tmp, %r1467}, %rd912; }
	cvt.u32.u64 	%r242, %rd912;
	@%p215 bra 	$L__BB13_337;
	setp.gt.u64 	%p216, %rd1618, 4294967295;
	@%p216 bra 	$L__BB13_336;
	setp.eq.s64 	%p217, %rd1618, 0;
	@%p217 bra 	$L__BB13_335;
	{ .reg .b32 tmp; mov.b64 {tmp, %r920}, %rd192; }
	sub.s32 	%r921, 5632, %r240;
	sub.s32 	%r922, %r920, %r921;
	cvt.u64.u32 	%rd913, %r922;
	shl.b64 	%rd914, %rd913, 32;
	cvt.u32.u64 	%r923, %rd192;
	sub.s32 	%r924, %r923, %r921;
	cvt.s64.s32 	%rd915, %r924;
	or.b64  	%rd916, %rd914, %rd915;
	{ .reg .b32 tmp; mov.b64 {tmp, %r925}, %rd916; }
	add.s32 	%r1467, %r242, %r925;
	bra.uni 	$L__BB13_336;
$L__BB13_335:
	mov.u32 	%r926, %tid.x;
	cvt.u32.u64 	%r927, %rd192;
	sub.s32 	%r928, 5632, %r240;
	sub.s32 	%r929, %r927, %r928;
	{ .reg .b32 tmp; mov.b64 {tmp, %r930}, %rd192; }
	sub.s32 	%r931, %r930, %r928;
	cvt.u64.u32 	%rd917, %r931;
	shl.b64 	%rd918, %rd917, 32;
	cvt.s64.s32 	%rd919, %r929;
	or.b64  	%rd920, %rd918, %rd919;
	{ .reg .b32 tmp; mov.b64 {tmp, %r932}, %rd920; }
	add.s32 	%r933, %r929, %r932;
	mad.lo.s32 	%r934, %r926, 11, %r933;
	add.s32 	%r935, %r242, %r1467;
	sub.s32 	%r936, %r934, %r935;
	add.s32 	%r1467, %r936, 1;
$L__BB13_336:
	shl.b32 	%r937, %r1467, 2;
	mov.u32 	%r938, _ZZN3cub18CUB_300001_SM_10006detail19three_way_partition29DeviceThreeWayPartitionKernelINS2_10policy_hubIjiE10Policy1000EN6thrust24THRUST_300001_SM_1000_NS17counting_iteratorIjNS8_11use_defaultESA_SA_EEPjSC_NS8_16reverse_iteratorISC_EESC_NS0_13ScanTileStateImLb1EEENS0_21DispatchSegmentedSortILNS0_9SortOrderE0EjNS0_8NullTypeElPmSK_NS1_14segmented_sort10policy_hubIjSJ_EEE22LargeSegmentsSelectorTENSO_22SmallSegmentsSelectorTEiNS2_19streaming_context_tIlEEEEvT0_T1_T2_T3_T4_T5_T6_T7_T8_iT9_E12temp_storage;
	add.s32 	%r939, %r938, %r937;
	st.shared.u32 	[%r939], %r220;
$L__BB13_337:
	cvt.u32.u64 	%r940, %rd192;
	sub.s32 	%r941, 5632, %r240;
	sub.s32 	%r942, %r940, %r941;
	{ .reg .b32 tmp; mov.b64 {tmp, %r943}, %rd192; }
	sub.s32 	%r944, %r943, %r941;
	cvt.u64.u32 	%rd921, %r944;
	shl.b64 	%rd922, %rd921, 32;
	cvt.s64.s32 	%rd923, %r942;
	or.b64  	%rd1652, %rd922, %rd923;
	{ .reg .b32 tmp; mov.b64 {tmp, %r247}, %rd1652; }
	add.s32 	%r246, %r942, %r247;
	add.s64 	%rd924, %rd182, %rd193;
	mov.u32 	%r248, %tid.x;
	mad.lo.s32 	%r945, %r248, 11, 2;
	setp.ge.s32 	%p218, %r945, %r240;
	{ .reg .b32 tmp; mov.b64 {tmp, %r1468}, %rd924; }
	cvt.u32.u64 	%r250, %rd924;
	@%p218 bra 	$L__BB13_343;
	setp.gt.u64 	%p219, %rd1619, 4294967295;
	@%p219 bra 	$L__BB13_342;
	setp.eq.s64 	%p220, %rd1619, 0;
	@%p220 bra 	$L__BB13_341;
	add.s32 	%r1468, %r250, %r247;
	bra.uni 	$L__BB13_342;
$L__BB13_341:
	mad.lo.s32 	%r946, %r248, 11, %r246;
	add.s32 	%r947, %r250, %r1468;
	sub.s32 	%r948, %r946, %r947;
	add.s32 	%r1468, %r948, 2;
$L__BB13_342:
	shl.b32 	%r949, %r1468, 2;
	mov.u32 	%r950, _ZZN3cub18CUB_300001_SM_10006detail19three_way_partition29DeviceThreeWayPartitionKernelINS2_10policy_hubIjiE10Policy1000EN6thrust24THRUST_300001_SM_1000_NS17counting_iteratorIjNS8_11use_defaultESA_SA_EEPjSC_NS8_16reverse_iteratorISC_EESC_NS0_13ScanTileStateImLb1EEENS0_21DispatchSegmentedSortILNS0_9SortOrderE0EjNS0_8NullTypeElPmSK_NS1_14segmented_sort10policy_hubIjSJ_EEE22LargeSegmentsSelectorTENSO_22SmallSegmentsSelectorTEiNS2_19streaming_context_tIlEEEEvT0_T1_T2_T3_T4_T5_T6_T7_T8_iT9_E12temp_storage;
	add.s32 	%r951, %r950, %r949;
	st.shared.u32 	[%r951], %r222;
$L__BB13_343:
	add.s64 	%rd925, %rd183, %rd193;
	mad.lo.s32 	%r254, %r248, 11, 3;
	setp.ge.s32 	%p221, %r254, %r240;
	{ .reg .b32 tmp; mov.b64 {tmp, %r1469}, %rd925; }
	cvt.u32.u64 	%r256, %rd925;
	@%p221 bra 	$L__BB13_349;
	setp.gt.u64 	%p222, %rd1620, 4294967295;
	@%p222 bra 	$L__BB13_348;
	setp.eq.s64 	%p223, %rd1620, 0;
	@%p223 bra 	$L__BB13_347;
	add.s32 	%r1469, %r256, %r247;
	bra.uni 	$L__BB13_348;
$L__BB13_347:
	add.s32 	%r952, %r254, %r246;
	add.s32 	%r953, %r256, %r1469;
	sub.s32 	%r1469, %r952, %r953;
$L__BB13_348:
	shl.b32 	%r954, %r1469, 2;
	mov.u32 	%r955, _ZZN3cub18CUB_300001_SM_10006detail19three_way_partition29DeviceThreeWayPartitionKernelINS2_10policy_hubIjiE10Policy1000EN6thrust24THRUST_300001_SM_1000_NS17counting_iteratorIjNS8_11use_defaultESA_SA_EEPjSC_NS8_16reverse_iteratorISC_EESC_NS0_13ScanTileStateImLb1EEENS0_21DispatchSegmentedSortILNS0_9SortOrderE0EjNS0_8NullTypeElPmSK_NS1_14segmented_sort10policy_hubIjSJ_EEE22LargeSegmentsSelectorTENSO_22SmallSegmentsSelectorTEiNS2_19streaming_context_tIlEEEEvT0_T1_T2_T3_T4_T5_T6_T7_T8_iT9_E12temp_storage;
	add.s32 	%r956, %r955, %r954;
	st.shared.u32 	[%r956], %r224;
$L__BB13_349:
	add.s64 	%rd926, %rd184, %rd193;
	mad.lo.s32 	%r260, %r248, 11, 4;
	setp.ge.s32 	%p224, %r260, %r240;
	{ .reg .b32 tmp; mov.b64 {tmp, %r1470}, %rd926; }
	cvt.u32.u64 	%r262, %rd926;
	@%p224 bra 	$L__BB13_355;
	setp.gt.u64 	%p225, %rd1621, 4294967295;
	@%p225 bra 	$L__BB13_354;
	setp.eq.s64 	%p226, %rd1621, 0;
	@%p226 bra 	$L__BB13_353;
	add.s32 	%r1470, %r262, %r247;
	bra.uni 	$L__BB13_354;
$L__BB13_353:
	add.s32 	%r957, %r260, %r246;
	add.s32 	%r958, %r262, %r1470;
	sub.s32 	%r1470, %r957, %r958;
$L__BB13_354:
	shl.b32 	%r959, %r1470, 2;
	mov.u32 	%r960, _ZZN3cub18CUB_300001_SM_10006detail19three_way_partition29DeviceThreeWayPartitionKernelINS2_10policy_hubIjiE10Policy1000EN6thrust24THRUST_300001_SM_1000_NS17counting_iteratorIjNS8_11use_defaultESA_SA_EEPjSC_NS8_16reverse_iteratorISC_EESC_NS0_13ScanTileStateImLb1EEENS0_21DispatchSegmentedSortILNS0_9SortOrderE0EjNS0_8NullTypeElPmSK_NS1_14segmented_sort10policy_hubIjSJ_EEE22LargeSegmentsSelectorTENSO_22SmallSegmentsSelectorTEiNS2_19streaming_context_tIlEEEEvT0_T1_T2_T3_T4_T5_T6_T7_T8_iT9_E12temp_storage;
	add.s32 	%r961, %r960, %r959;
	st.shared.u32 	[%r961], %r226;
$L__BB13_355:
	add.s64 	%rd927, %rd185, %rd193;
	mad.lo.s32 	%r266, %r248, 11, 5;
	setp.ge.s32 	%p227, %r266, %r240;
	{ .reg .b32 tmp; mov.b64 {tmp, %r1471}, %rd927; }
	cvt.u32.u64 	%r268, %rd927;
	@%p227 bra 	$L__BB13_361;
	setp.gt.u64 	%p228, %rd1622, 4294967295;
	@%p228 bra 	$L__BB13_360;
	setp.eq.s64 	%p229, %rd1622, 0;
	@%p229 bra 	$L__BB13_359;
	add.s32 	%r1471, %r268, %r247;
	bra.uni 	$L__BB13_360;
$L__BB13_359:
	add.s32 	%r962, %r266, %r246;
	add.s32 	%r963, %r268, %r1471;
	sub.s32 	%r1471, %r962, %r963;
$L__BB13_360:
	shl.b32 	%r964, %r1471, 2;
	mov.u32 	%r965, _ZZN3cub18CUB_300001_SM_10006detail19three_way_partition29DeviceThreeWayPartitionKernelINS2_10policy_hubIjiE10Policy1000EN6thrust24THRUST_300001_SM_1000_NS17counting_iteratorIjNS8_11use_defaultESA_SA_EEPjSC_NS8_16reverse_iteratorISC_EESC_NS0_13ScanTileStateImLb1EEENS0_21DispatchSegmentedSortILNS0_9SortOrderE0EjNS0_8NullTypeElPmSK_NS1_14segmented_sort10policy_hubIjSJ_EEE22LargeSegmentsSelectorTENSO_22SmallSegmentsSelectorTEiNS2_19streaming_context_tIlEEEEvT0_T1_T2_T3_T4_T5_T6_T7_T8_iT9_E12temp_storage;
	add.s32 	%r966, %r965, %r964;
	st.shared.u32 	[%r966], %r228;
$L__BB13_361:
	add.s64 	%rd928, %rd186, %rd193;
	mad.lo.s32 	%r272, %r248, 11, 6;
	setp.ge.s32 	%p230, %r272, %r240;
	{ .reg .b32 tmp; mov.b64 {tmp, %r1472}, %rd928; }
	cvt.u32.u64 	%r274, %rd928;
	@%p230 bra 	$L__BB13_367;
	setp.gt.u64 	%p231, %rd1623, 4294967295;
	@%p231 bra 	$L__BB13_366;
	setp.eq.s64 	%p232, %rd1623, 0;
	@%p232 bra 	$L__BB13_365;
	add.s32 	%r1472, %r274, %r247;
	bra.uni 	$L__BB13_366;
$L__BB13_365:
	add.s32 	%r967, %r272, %r246;
	add.s32 	%r968, %r274, %r1472;
	sub.s32 	%r1472, %r967, %r968;
$L__BB13_366:
	shl.b32 	%r969, %r1472, 2;
	mov.u32 	%r970, _ZZN3cub18CUB_300001_SM_10006detail19three_way_partition29DeviceThreeWayPartitionKernelINS2_10policy_hubIjiE10Policy1000EN6thrust24THRUST_300001_SM_1000_NS17counting_iteratorIjNS8_11use_defaultESA_SA_EEPjSC_NS8_16reverse_iteratorISC_EESC_NS0_13ScanTileStateImLb1EEENS0_21DispatchSegmentedSortILNS0_9SortOrderE0EjNS0_8NullTypeElPmSK_NS1_14segmented_sort10policy_hubIjSJ_EEE22LargeSegmentsSelectorTENSO_22SmallSegmentsSelectorTEiNS2_19streaming_context_tIlEEEEvT0_T1_T2_T3_T4_T5_T6_T7_T8_iT9_E12temp_storage;
	add.s32 	%r971, %r970, %r969;
	st.shared.u32 	[%r971], %r230;
$L__BB13_367:
	add.s64 	%rd929, %rd187, %rd193;
	mad.lo.s32 	%r278, %r248, 11, 7;
	setp.ge.s32 	%p233, %r278, %r240;
	{ .reg .b32 tmp; mov.b64 {tmp, %r1473}, %rd929; }
	cvt.u32.u64 	%r280, %rd929;
	@%p233 bra 	$L__BB13_373;
	setp.gt.u64 	%p234, %rd1624, 4294967295;
	@%p234 bra 	$L__BB13_372;
	setp.eq.s64 	%p235, %rd1624, 0;
	@%p235 bra 	$L__BB13_371;
	add.s32 	%r1473, %r280, %r247;
	bra.uni 	$L__BB13_372;
$L__BB13_371:
	add.s32 	%r972, %r278, %r246;
	add.s32 	%r973, %r280, %r1473;
	sub.s32 	%r1473, %r972, %r973;
$L__BB13_372:
	shl.b32 	%r974, %r1473, 2;
	mov.u32 	%r975, _ZZN3cub18CUB_300001_SM_10006detail19three_way_partition29DeviceThreeWayPartitionKernelINS2_10policy_hubIjiE10Policy1000EN6thrust24THRUST_300001_SM_1000_NS17counting_iteratorIjNS8_11use_defaultESA_SA_EEPjSC_NS8_16reverse_iteratorISC_EESC_NS0_13ScanTileStateImLb1EEENS0_21DispatchSegmentedSortILNS0_9SortOrderE0EjNS0_8NullTypeElPmSK_NS1_14segmented_sort10policy_hubIjSJ_EEE22LargeSegmentsSelectorTENSO_22SmallSegmentsSelectorTEiNS2_19streaming_context_tIlEEEEvT0_T1_T2_T3_T4_T5_T6_T7_T8_iT9_E12temp_storage;
	add.s32 	%r976, %r975, %r974;
	st.shared.u32 	[%r976], %r231;
$L__BB13_373:
	add.s64 	%rd930, %rd188, %rd193;
	mad.lo.s32 	%r284, %r248, 11, 8;
	setp.ge.s32 	%p236, %r284, %r240;
	{ .reg .b32 tmp; mov.b64 {tmp, %r1474}, %rd930; }
	cvt.u32.u64 	%r286, %rd930;
	@%p236 bra 	$L__BB13_379;
	setp.gt.u64 	%p237, %rd1625, 4294967295;
	@%p237 bra 	$L__BB13_378;
	setp.eq.s64 	%p238, %rd1625, 0;
	@%p238 bra 	$L__BB13_377;
	add.s32 	%r1474, %r286, %r247;
	bra.uni 	$L__BB13_378;
$L__BB13_377:
	add.s32 	%r977, %r284, %r246;
	add.s32 	%r978, %r286, %r1474;
	sub.s32 	%r1474, %r977, %r978;
$L__BB13_378:
	shl.b32 	%r979, %r1474, 2;
	mov.u32 	%r980, _ZZN3cub18CUB_300001_SM_10006detail19three_way_partition29DeviceThreeWayPartitionKernelINS2_10policy_hubIjiE10Policy1000EN6thrust24THRUST_300001_SM_1000_NS17counting_iteratorIjNS8_11use_defaultESA_SA_EEPjSC_NS8_16reverse_iteratorISC_EESC_NS0_13ScanTileStateImLb1EEENS0_21DispatchSegmentedSortILNS0_9SortOrderE0EjNS0_8NullTypeElPmSK_NS1_14segmented_sort10policy_hubIjSJ_EEE22LargeSegmentsSelectorTENSO_22SmallSegmentsSelectorTEiNS2_19streaming_context_tIlEEEEvT0_T1_T2_T3_T4_T5_T6_T7_T8_iT9_E12temp_storage;
	add.s32 	%r981, %r980, %r979;
	st.shared.u32 	[%r981], %r232;
$L__BB13_379:
	add.s64 	%rd931, %rd189, %rd193;
	mad.lo.s32 	%r290, %r248, 11, 9;
	setp.ge.s32 	%p239, %r290, %r240;
	{ .reg .b32 tmp; mov.b64 {tmp, %r1475}, %rd931; }
	cvt.u32.u64 	%r292, %rd931;
	@%p239 bra 	$L__BB13_385;
	setp.gt.u64 	%p240, %rd1626, 4294967295;
	@%p240 bra 	$L__BB13_384;
	setp.eq.s64 	%p241, %rd1626, 0;
	@%p241 bra 	$L__BB13_383;
	add.s32 	%r1475, %r292, %r247;
	bra.uni 	$L__BB13_384;
$L__BB13_383:
	add.s32 	%r982, %r290, %r246;
	add.s32 	%r983, %r292, %r1475;
	sub.s32 	%r1475, %r982, %r983;
$L__BB13_384:
	shl.b32 	%r984, %r1475, 2;
	mov.u32 	%r985, _ZZN3cub18CUB_300001_SM_10006detail19three_way_partition29DeviceThreeWayPartitionKernelINS2_10policy_hubIjiE10Policy1000EN6thrust24THRUST_300001_SM_1000_NS17counting_iteratorIjNS8_11use_defaultESA_SA_EEPjSC_NS8_16reverse_iteratorISC_EESC_NS0_13ScanTileStateImLb1EEENS0_21DispatchSegmentedSortILNS0_9SortOrderE0EjNS0_8NullTypeElPmSK_NS1_14segmented_sort10policy_hubIjSJ_EEE22LargeSegmentsSelectorTENSO_22SmallSegmentsSelectorTEiNS2_19streaming_context_tIlEEEEvT0_T1_T2_T3_T4_T5_T6_T7_T8_iT9_E12temp_storage;
	add.s32 	%r986, %r985, %r984;
	st.shared.u32 	[%r986], %r233;
$L__BB13_385:
	add.s64 	%rd932, %rd190, %rd193;
	mad.lo.s32 	%r296, %r248, 11, 10;
	setp.ge.s32 	%p242, %r296, %r240;
	{ .reg .b32 tmp; mov.b64 {tmp, %r1476}, %rd932; }
	cvt.u32.u64 	%r298, %rd932;
	@%p242 bra 	$L__BB13_391;
	setp.gt.u64 	%p243, %rd1627, 4294967295;
	@%p243 bra 	$L__BB13_390;
	setp.eq.s64 	%p244, %rd1627, 0;
	@%p244 bra 	$L__BB13_389;
	add.s32 	%r1476, %r298, %r247;
	bra.uni 	$L__BB13_390;
$L__BB13_389:
	add.s32 	%r987, %r296, %r246;
	add.s32 	%r988, %r298, %r1476;
	sub.s32 	%r1476, %r987, %r988;
$L__BB13_390:
	shl.b32 	%r989, %r1476, 2;
	mov.u32 	%r990, _ZZN3cub18CUB_300001_SM_10006detail19three_way_partition29DeviceThreeWayPartitionKernelINS2_10policy_hubIjiE10Policy1000EN6thrust24THRUST_300001_SM_1000_NS17counting_iteratorIjNS8_11use_defaultESA_SA_EEPjSC_NS8_16reverse_iteratorISC_EESC_NS0_13ScanTileStateImLb1EEENS0_21DispatchSegmentedSortILNS0_9SortOrderE0EjNS0_8NullTypeElPmSK_NS1_14segmented_sort10policy_hubIjSJ_EEE22LargeSegmentsSelectorTENSO_22SmallSegmentsSelectorTEiNS2_19streaming_context_tIlEEEEvT0_T1_T2_T3_T4_T5_T6_T7_T8_iT9_E12temp_storage;
	add.s32 	%r991, %r990, %r989;
	st.shared.u32 	[%r991], %r234;
$L__BB13_391:
	bar.sync 	0;
	mov.u64 	%rd195, %rd313;
	ld.param.u8 	%rs6, [%rd195];
	setp.ne.s16 	%p245, %rs6, 0;
	mov.b64 	%rd1628, 0;
	@%p245 bra 	$L__BB13_393;
	ld.param.u64 	%rd934, [%rd195+16];
	cvta.to.global.u64 	%rd935, %rd934;
	ld.global.u64 	%rd1628, [%rd935];
$L__BB13_393:
	setp.ne.s16 	%p246, %rs6, 0;
	mov.b64 	%rd1629, 0;
	@%p246 bra 	$L__BB13_395;
	ld.param.u64 	%rd937, [%rd195+16];
	cvta.to.global.u64 	%rd938, %rd937;
	ld.global.u64 	%rd1629, [%rd938+8];
$L__BB13_395:
	setp.ne.s16 	%p247, %rs6, 0;
	mov.b64 	%rd1630, 0;
	@%p247 bra 	$L__BB13_397;
	ld.param.u64 	%rd940, [%rd195+16];
	cvta.to.global.u64 	%rd941, %rd940;
	ld.global.u64 	%rd1630, [%rd941+16];
$L__BB13_397:
	ld.param.u64 	%rd1578, [_ZN3cub18CUB_300001_SM_10006detail19three_way_partition29DeviceThreeWayPartitionKernelINS2_10policy_hubIjiE10Policy1000EN6thrust24THRUST_300001_SM_1000_NS17counting_iteratorIjNS8_11use_defaultESA_SA_EEPjSC_NS8_16reverse_iteratorISC_EESC_NS0_13ScanTileStateImLb1EEENS0_21DispatchSegmentedSortILNS0_9SortOrderE0EjNS0_8NullTypeElPmSK_NS1_14segmented_sort10policy_hubIjSJ_EEE22LargeSegmentsSelectorTENSO_22SmallSegmentsSelectorTEiNS2_19streaming_context_tIlEEEEvT0_T1_T2_T3_T4_T5_T6_T7_T8_iT9__param_2];
	ld.param.u64 	%rd1574, [_ZN3cub18CUB_300001_SM_10006detail19three_way_partition29DeviceThreeWayPartitionKernelINS2_10policy_hubIjiE10Policy1000EN6thrust24THRUST_300001_SM_1000_NS17counting_iteratorIjNS8_11use_defaultESA_SA_EEPjSC_NS8_16reverse_iteratorISC_EESC_NS0_13ScanTileStateImLb1EEENS0_21DispatchSegmentedSortILNS0_9SortOrderE0EjNS0_8NullTypeElPmSK_NS1_14segmented_sort10policy_hubIjSJ_EEE22LargeSegmentsSelectorTENSO_22SmallSegmentsSelectorTEiNS2_19streaming_context_tIlEEEEvT0_T1_T2_T3_T4_T5_T6_T7_T8_iT9__param_1];
	add.s64 	%rd202, %rd3, -4;
	setp.ge.s32 	%p248, %r248, %r240;
	shl.b32 	%r992, %r248, 2;
	mov.u32 	%r993, _ZZN3cub18CUB_300001_SM_10006detail19three_way_partition29DeviceThreeWayPartitionKernelINS2_10policy_hubIjiE10Policy1000EN6thrust24THRUST_300001_SM_1000_NS17counting_iteratorIjNS8_11use_defaultESA_SA_EEPjSC_NS8_16reverse_iteratorISC_EESC_NS0_13ScanTileStateImLb1EEENS0_21DispatchSegmentedSortILNS0_9SortOrderE0EjNS0_8NullTypeElPmSK_NS1_14segmented_sort10policy_hubIjSJ_EEE22LargeSegmentsSelectorTENSO_22SmallSegmentsSelectorTEiNS2_19streaming_context_tIlEEEEvT0_T1_T2_T3_T4_T5_T6_T7_T8_iT9_E12temp_storage;
	add.s32 	%r302, %r993, %r992;
	cvt.u64.u32 	%rd203, %r248;
	add.s64 	%rd942, %rd1628, %rd203;
	cvta.to.global.u64 	%rd943, %rd1574;
	shl.b64 	%rd944, %rd942, 2;
	add.s64 	%rd204, %rd943, %rd944;
	sub.s32 	%r994, %r248, %r247;
	cvt.s64.s32 	%rd945, %r994;
	add.s64 	%rd946, %rd1629, %rd945;
	cvta.to.global.u64 	%rd947, %rd1578;
	shl.b64 	%rd948, %rd946, 2;
	add.s64 	%rd205, %rd947, %rd948;
	@%p248 bra 	$L__BB13_403;
	ld.shared.u32 	%r303, [%r302];
	setp.ge.s32 	%p249, %r248, %r247;
	@%p249 bra 	$L__BB13_400;
	st.global.u32 	[%rd204], %r303;
	bra.uni 	$L__BB13_403;
$L__BB13_400:
	setp.ge.s32 	%p250, %r248, %r246;
	@%p250 bra 	$L__BB13_402;
	st.global.u32 	[%rd205], %r303;
	bra.uni 	$L__BB13_403;
$L__BB13_402:
	shr.s64 	%rd949, %rd1652, 32;
	cvt.s64.s32 	%rd950, %rd192;
	cvt.s64.s32 	%rd951, %r240;
	add.s64 	%rd952, %rd950, %rd951;
	add.s64 	%rd953, %rd952, %rd949;
	add.s64 	%rd954, %rd1630, %rd203;
	sub.s64 	%rd955, %rd953, %rd954;
	shl.b64 	%rd956, %rd955, 2;
	add.s64 	%rd957, %rd202, %rd956;
	st.global.u32 	[%rd957+-22528], %r303;
$L__BB13_403:
	add.s32 	%r304, %r248, 512;
	setp.ge.s32 	%p251, %r304, %r240;
	cvt.s64.s32 	%rd958, %r246;
	add.s64 	%rd959, %rd1630, %rd203;
	sub.s64 	%rd960, %rd958, %rd959;
	shl.b64 	%rd961, %rd960, 2;
	add.s64 	%rd206, %rd202, %rd961;
	@%p251 bra 	$L__BB13_409;
	ld.shared.u32 	%r305, [%r302+2048];
	setp.lt.s32 	%p252, %r304, %r247;
	@%p252 bra 	$L__BB13_408;
	setp.lt.s32 	%p253, %r304, %r246;
	@%p253 bra 	$L__BB13_407;
	st.global.u32 	[%rd206+-2048], %r305;
	bra.uni 	$L__BB13_409;
$L__BB13_407:
	st.global.u32 	[%rd205+2048], %r305;
	bra.uni 	$L__BB13_409;
$L__BB13_408:
	st.global.u32 	[%rd204+2048], %r305;
$L__BB13_409:
	or.b32  	%r306, %r248, 1024;
	setp.ge.s32 	%p254, %r306, %r240;
	@%p254 bra 	$L__BB13_415;
	ld.shared.u32 	%r307, [%r302+4096];
	setp.lt.s32 	%p255, %r306, %r247;
	@%p255 bra 	$L__BB13_414;
	setp.lt.s32 	%p256, %r306, %r246;
	@%p256 bra 	$L__BB13_413;
	st.global.u32 	[%rd206+-4096], %r307;
	bra.uni 	$L__BB13_415;
$L__BB13_413:
	st.global.u32 	[%rd205+4096], %r307;
	bra.uni 	$L__BB13_415;
$L__BB13_414:
	st.global.u32 	[%rd204+4096], %r307;
$L__BB13_415:
	add.s32 	%r308, %r248, 1536;
	setp.ge.s32 	%p257, %r308, %r240;
	@%p257 bra 	$L__BB13_421;
	ld.shared.u32 	%r309, [%r302+6144];
	setp.lt.s32 	%p258, %r308, %r247;
	@%p258 bra 	$L__BB13_420;
	setp.lt.s32 	%p259, %r308, %r246;
	@%p259 bra 	$L__BB13_419;
	st.global.u32 	[%rd206+-6144], %r309;
	bra.uni 	$L__BB13_421;
$L__BB13_419:
	st.global.u32 	[%rd205+6144], %r309;
	bra.uni 	$L__BB13_421;
$L__BB13_420:
	st.global.u32 	[%rd204+6144], %r309;
$L__BB13_421:
	or.b32  	%r310, %r248, 2048;
	setp.ge.s32 	%p260, %r310, %r240;
	@%p260 bra 	$L__BB13_427;
	ld.shared.u32 	%r311, [%r302+8192];
	setp.lt.s32 	%p261, %r310, %r247;
	@%p261 bra 	$L__BB13_426;
	setp.lt.s32 	%p262, %r310, %r246;
	@%p262 bra 	$L__BB13_425;
	st.global.u32 	[%rd206+-8192], %r311;
	bra.uni 	$L__BB13_427;
$L__BB13_425:
	st.global.u32 	[%rd205+8192], %r311;
	bra.uni 	$L__BB13_427;
$L__BB13_426:
	st.global.u32 	[%rd204+8192], %r311;
$L__BB13_427:
	add.s32 	%r312, %r248, 2560;
	setp.ge.s32 	%p263, %r312, %r240;
	@%p263 bra 	$L__BB13_433;
	ld.shared.u32 	%r313, [%r302+10240];
	setp.lt.s32 	%p264, %r312, %r247;
	@%p264 bra 	$L__BB13_432;
	setp.lt.s32 	%p265, %r312, %r246;
	@%p265 bra 	$L__BB13_431;
	st.global.u32 	[%rd206+-10240], %r313;
	bra.uni 	$L__BB13_433;
$L__BB13_431:
	st.global.u32 	[%rd205+10240], %r313;
	bra.uni 	$L__BB13_433;
$L__BB13_432:
	st.global.u32 	[%rd204+10240], %r313;
$L__BB13_433:
	or.b32  	%r314, %r248, 3072;
	setp.ge.s32 	%p266, %r314, %r240;
	@%p266 bra 	$L__BB13_439;
	ld.shared.u32 	%r315, [%r302+12288];
	setp.lt.s32 	%p267, %r314, %r247;
	@%p267 bra 	$L__BB13_438;
	setp.lt.s32 	%p268, %r314, %r246;
	@%p268 bra 	$L__BB13_437;
	st.global.u32 	[%rd206+-12288], %r315;
	bra.uni 	$L__BB13_439;
$L__BB13_437:
	st.global.u32 	[%rd205+12288], %r315;
	bra.uni 	$L__BB13_439;
$L__BB13_438:
	st.global.u32 	[%rd204+12288], %r315;
$L__BB13_439:
	add.s32 	%r316, %r248, 3584;
	setp.ge.s32 	%p269, %r316, %r240;
	@%p269 bra 	$L__BB13_445;
	ld.shared.u32 	%r317, [%r302+14336];
	setp.lt.s32 	%p270, %r316, %r247;
	@%p270 bra 	$L__BB13_444;
	setp.lt.s32 	%p271, %r316, %r246;
	@%p271 bra 	$L__BB13_443;
	st.global.u32 	[%rd206+-14336], %r317;
	bra.uni 	$L__BB13_445;
$L__BB13_443:
	st.global.u32 	[%rd205+14336], %r317;
	bra.uni 	$L__BB13_445;
$L__BB13_444:
	st.global.u32 	[%rd204+14336], %r317;
$L__BB13_445:
	or.b32  	%r318, %r248, 4096;
	setp.ge.s32 	%p272, %r318, %r240;
	@%p272 bra 	$L__BB13_451;
	ld.shared.u32 	%r319, [%r302+16384];
	setp.lt.s32 	%p273, %r318, %r247;
	@%p273 bra 	$L__BB13_450;
	setp.lt.s32 	%p274, %r318, %r246;
	@%p274 bra 	$L__BB13_449;
	st.global.u32 	[%rd206+-16384], %r319;
	bra.uni 	$L__BB13_451;
$L__BB13_449:
	st.global.u32 	[%rd205+16384], %r319;
	bra.uni 	$L__BB13_451;
$L__BB13_450:
	st.global.u32 	[%rd204+16384], %r319;
$L__BB13_451:
	add.s32 	%r320, %r248, 4608;
	setp.ge.s32 	%p275, %r320, %r240;
	@%p275 bra 	$L__BB13_457;
	ld.shared.u32 	%r321, [%r302+18432];
	setp.lt.s32 	%p276, %r320, %r247;
	@%p276 bra 	$L__BB13_456;
	setp.lt.s32 	%p277, %r320, %r246;
	@%p277 bra 	$L__BB13_455;
	st.global.u32 	[%rd206+-18432], %r321;
	bra.uni 	$L__BB13_457;
$L__BB13_455:
	st.global.u32 	[%rd205+18432], %r321;
	bra.uni 	$L__BB13_457;
$L__BB13_456:
	st.global.u32 	[%rd204+18432], %r321;
$L__BB13_457:
	or.b32  	%r322, %r248, 5120;
	setp.ge.s32 	%p278, %r322, %r240;
	@%p278 bra 	$L__BB13_663;
	ld.shared.u32 	%r323, [%r302+20480];
	setp.lt.s32 	%p279, %r322, %r247;
	@%p279 bra 	$L__BB13_462;
	setp.lt.s32 	%p280, %r322, %r246;
	@%p280 bra 	$L__BB13_461;
	st.global.u32 	[%rd206+-20480], %r323;
	bra.uni 	$L__BB13_663;
$L__BB13_461:
	st.global.u32 	[%rd205+20480], %r323;
	bra.uni 	$L__BB13_663;
$L__BB13_462:
	st.global.u32 	[%rd204+20480], %r323;
	bra.uni 	$L__BB13_663;
$L__BB13_463:
	ld.param.u8 	%rs1, [%rd1];
	setp.eq.s16 	%p3, %rs1, 0;
	ld.param.u32 	%r469, [%rd1+8];
	selp.b32 	%r470, %r469, 0, %p3;
	mov.u32 	%r324, %tid.x;
	mul.lo.s32 	%r471, %r324, 11;
	add.s32 	%r472, %r1, %r3;
	add.s32 	%r473, %r472, %r470;
	setp.ge.s32 	%p4, %r471, %r216;
	add.s32 	%r325, %r473, %r471;
	add.s32 	%r326, %r471, 1;
	add.s32 	%r327, %r325, 1;
	add.s32 	%r328, %r471, 2;
	add.s32 	%r329, %r325, 2;
	add.s32 	%r330, %r471, 3;
	add.s32 	%r331, %r325, 3;
	add.s32 	%r332, %r471, 4;
	add.s32 	%r333, %r325, 4;
	add.s32 	%r334, %r325, 5;
	add.s32 	%r335, %r325, 6;
	add.s32 	%r336, %r325, 7;
	add.s32 	%r337, %r325, 8;
	add.s32 	%r338, %r325, 9;
	add.s32 	%r339, %r325, 10;
	mov.b64 	%rd1631, 4294967297;
	@%p4 bra 	$L__BB13_466;
	cvt.u64.u32 	%rd207, %r325;
	add.s64 	%rd317, %rd308, %rd207;
	shl.b64 	%rd318, %rd317, 3;
	add.s64 	%rd319, %rd6, %rd318;
	ld.global.u64 	%rd320, [%rd319];
	add.s64 	%rd321, %rd5, %rd318;
	ld.global.u64 	%rd322, [%rd321];
	sub.s64 	%rd323, %rd320, %rd322;
	setp.gt.s64 	%p5, %rd323, %rd305;
	mov.b64 	%rd1631, 4294967296;
	@%p5 bra 	$L__BB13_466;
	add.s64 	%rd324, %rd312, %rd207;
	shl.b64 	%rd325, %rd324, 3;
	add.s64 	%rd326, %rd10, %rd325;
	ld.global.u64 	%rd327, [%rd326];
	add.s64 	%rd328, %rd9, %rd325;
	ld.global.u64 	%rd329, [%rd328];
	sub.s64 	%rd330, %rd327, %rd329;
	setp.lt.s64 	%p6, %rd330, %rd309;
	selp.u64 	%rd1631, 1, 0, %p6;
$L__BB13_466:
	setp.ge.s32 	%p7, %r326, %r216;
	mov.b64 	%rd1632, 4294967297;
	@%p7 bra 	$L__BB13_469;
	cvt.u64.u32 	%rd210, %r327;
	add.s64 	%rd333, %rd308, %rd210;
	shl.b64 	%rd334, %rd333, 3;
	add.s64 	%rd335, %rd6, %rd334;
	ld.global.u64 	%rd336, [%rd335];
	add.s64 	%rd337, %rd5, %rd334;
	ld.global.u64 	%rd338, [%rd337];
	sub.s64 	%rd339, %rd336, %rd338;
	setp.gt.s64 	%p8, %rd339, %rd305;
	mov.b64 	%rd1632, 4294967296;
	@%p8 bra 	$L__BB13_469;
	add.s64 	%rd340, %rd312, %rd210;
	shl.b64 	%rd341, %rd340, 3;
	add.s64 	%rd342, %rd10, %rd341;
	ld.global.u64 	%rd343, [%rd342];
	add.s64 	%rd344, %rd9, %rd341;
	ld.global.u64 	%rd345, [%rd344];
	sub.s64 	%rd346, %rd343, %rd345;
	setp.lt.s64 	%p9, %rd346, %rd309;
	selp.u64 	%rd1632, 1, 0, %p9;
$L__BB13_469:
	setp.ge.s32 	%p10, %r328, %r216;
	mov.b64 	%rd1633, 4294967297;
	@%p10 bra 	$L__BB13_472;
	cvt.u64.u32 	%rd213, %r329;
	add.s64 	%rd349, %rd308, %rd213;
	shl.b64 	%rd350, %rd349, 3;
	add.s64 	%rd351, %rd6, %rd350;
	ld.global.u64 	%rd352, [%rd351];
	add.s64 	%rd353, %rd5, %rd350;
	ld.global.u64 	%rd354, [%rd353];
	sub.s64 	%rd355, %rd352, %rd354;
	setp.gt.s64 	%p11, %rd355, %rd305;
	mov.b64 	%rd1633, 4294967296;
	@%p11 bra 	$L__BB13_472;
	add.s64 	%rd356, %rd312, %rd213;
	shl.b64 	%rd357, %rd356, 3;
	add.s64 	%rd358, %rd10, %rd357;
	ld.global.u64 	%rd359, [%rd358];
	add.s64 	%rd360, %rd9, %rd357;
	ld.global.u64 	%rd361, [%rd360];
	sub.s64 	%rd362, %rd359, %rd361;
	setp.lt.s64 	%p12, %rd362, %rd309;
	selp.u64 	%rd1633, 1, 0, %p12;
$L__BB13_472:
	setp.ge.s32 	%p13, %r330, %r216;
	mov.b64 	%rd1634, 4294967297;
	@%p13 bra 	$L__BB13_475;
	cvt.u64.u32 	%rd216, %r331;
	add.s64 	%rd365, %rd308, %rd216;
	shl.b64 	%rd366, %rd365, 3;
	add.s64 	%rd367, %rd6, %rd366;
	ld.global.u64 	%rd368, [%rd367];
	add.s64 	%rd369, %rd5, %rd366;
	ld.global.u64 	%rd370, [%rd369];
	sub.s64 	%rd371, %rd368, %rd370;
	setp.gt.s64 	%p14, %rd371, %rd305;
	mov.b64 	%rd1634, 4294967296;
	@%p14 bra 	$L__BB13_475;
	add.s64 	%rd372, %rd312, %rd216;
	shl.b64 	%rd373, %rd372, 3;
	add.s64 	%rd374, %rd10, %rd373;
	ld.global.u64 	%rd375, [%rd374];
	add.s64 	%rd376, %rd9, %rd373;
	ld.global.u64 	%rd377, [%rd376];
	sub.s64 	%rd378, %rd375, %rd377;
	setp.lt.s64 	%p15, %rd378, %rd309;
	selp.u64 	%rd1634, 1, 0, %p15;
$L__BB13_475:
	setp.ge.s32 	%p16, %r332, %r216;
	mov.b64 	%rd1635, 4294967297;
	@%p16 bra 	$L__BB13_478;
	cvt.u64.u32 	%rd219, %r333;
	add.s64 	%rd381, %rd308, %rd219;
	shl.b64 	%rd382, %rd381, 3;
	add.s64 	%rd383, %rd6, %rd382;
	ld.global.u64 	%rd384, [%rd383];
	add.s64 	%rd385, %rd5, %rd382;
	ld.global.u64 	%rd386, [%rd385];
	sub.s64 	%rd387, %rd384, %rd386;
	setp.gt.s64 	%p17, %rd387, %rd305;
	mov.b64 	%rd1635, 4294967296;
	@%p17 bra 	$L__BB13_478;
	add.s64 	%rd388, %rd312, %rd219;
	shl.b64 	%rd389, %rd388, 3;
	add.s64 	%rd390, %rd10, %rd389;
	ld.global.u64 	%rd391, [%rd390];
	add.s64 	%rd392, %rd9, %rd389;
	ld.global.u64 	%rd393, [%rd392];
	sub.s64 	%rd394, %rd391, %rd393;
	setp.lt.s64 	%p18, %rd394, %rd309;
	selp.u64 	%rd1635, 1, 0, %p18;
$L__BB13_478:
	mad.lo.s32 	%r474, %r324, 11, 5;
	setp.ge.s32 	%p19, %r474, %r216;
	mov.b64 	%rd1636, 4294967297;
	@%p19 bra 	$L__BB13_481;
	cvt.u64.u32 	%rd222, %r334;
	add.s64 	%rd397, %rd308, %rd222;
	shl.b64 	%rd398, %rd397, 3;
	add.s64 	%rd399, %rd6, %rd398;
	ld.global.u64 	%rd400, [%rd399];
	add.s64 	%rd401, %rd5, %rd398;
	ld.global.u64 	%rd402, [%rd401];
	sub.s64 	%rd403, %rd400, %rd402;
	setp.gt.s64 	%p20, %rd403, %rd305;
	mov.b64 	%rd1636, 4294967296;
	@%p20 bra 	$L__BB13_481;
	add.s64 	%rd404, %rd312, %rd222;
	shl.b64 	%rd405, %rd404, 3;
	add.s64 	%rd406, %rd10, %rd405;
	ld.global.u64 	%rd407, [%rd406];
	add.s64 	%rd408, %rd9, %rd405;
	ld.global.u64 	%rd409, [%rd408];
	sub.s64 	%rd410, %rd407, %rd409;
	setp.lt.s64 	%p21, %rd410, %rd309;
	selp.u64 	%rd1636, 1, 0, %p21;
$L__BB13_481:
	mad.lo.s32 	%r475, %r324, 11, 6;
	setp.ge.s32 	%p22, %r475, %r216;
	mov.b64 	%rd1637, 4294967297;
	@%p22 bra 	$L__BB13_484;
	cvt.u64.u32 	%rd225, %r335;
	add.s64 	%rd413, %rd308, %rd225;
	shl.b64 	%rd414, %rd413, 3;
	add.s64 	%rd415, %rd6, %rd414;
	ld.global.u64 	%rd416, [%rd415];
	add.s64 	%rd417, %rd5, %rd414;
	ld.global.u64 	%rd418, [%rd417];
	sub.s64 	%rd419, %rd416, %rd418;
	setp.gt.s64 	%p23, %rd419, %rd305;
	mov.b64 	%rd1637, 4294967296;
	@%p23 bra 	$L__BB13_484;
	add.s64 	%rd420, %rd312, %rd225;
	shl.b64 	%rd421, %rd420, 3;
	add.s64 	%rd422, %rd10, %rd421;
	ld.global.u64 	%rd423, [%rd422];
	add.s64 	%rd424, %rd9, %rd421;
	ld.global.u64 	%rd425, [%rd424];
	sub.s64 	%rd426, %rd423, %rd425;
	setp.lt.s64 	%p24, %rd426, %rd309;
	selp.u64 	%rd1637, 1, 0, %p24;
$L__BB13_484:
	mad.lo.s32 	%r476, %r324, 11, 7;
	setp.ge.s32 	%p25, %r476, %r216;
	mov.b64 	%rd1638, 4294967297;
	@%p25 bra 	$L__BB13_487;
	cvt.u64.u32 	%rd228, %r336;
	add.s64 	%rd429, %rd308, %rd228;
	shl.b64 	%rd430, %rd429, 3;
	add.s64 	%rd431, %rd6, %rd430;
	ld.global.u64 	%rd432, [%rd431];
	add.s64 	%rd433, %rd5, %rd430;
	ld.global.u64 	%rd434, [%rd433];
	sub.s64 	%rd435, %rd432, %rd434;
	setp.gt.s64 	%p26, %rd435, %rd305;
	mov.b64 	%rd1638, 4294967296;
	@%p26 bra 	$L__BB13_487;
	add.s64 	%rd436, %rd312, %rd228;
	shl.b64 	%rd437, %rd436, 3;
	add.s64 	%rd438, %rd10, %rd437;
	ld.global.u64 	%rd439, [%rd438];
	add.s64 	%rd440, %rd9, %rd437;
	ld.global.u64 	%rd441, [%rd440];
	sub.s64 	%rd442, %rd439, %rd441;
	setp.lt.s64 	%p27, %rd442, %rd309;
	selp.u64 	%rd1638, 1, 0, %p27;
$L__BB13_487:
	mad.lo.s32 	%r477, %r324, 11, 8;
	setp.ge.s32 	%p28, %r477, %r216;
	mov.b64 	%rd1639, 4294967297;
	@%p28 bra 	$L__BB13_490;
	cvt.u64.u32 	%rd445, %r337;
	add.s64 	%rd446, %rd308, %rd445;
	shl.b64 	%rd447, %rd446, 3;
	add.s64 	%rd448, %rd6, %rd447;
	ld.global.u64 	%rd449, [%rd448];
	add.s64 	%rd450, %rd5, %rd447;
	ld.global.u64 	%rd451, [%rd450];
	sub.s64 	%rd452, %rd449, %rd451;
	setp.gt.s64 	%p29, %rd452, %rd305;
	mov.b64 	%rd1639, 4294967296;
	@%p29 bra 	$L__BB13_490;
	add.s64 	%rd454, %rd312, %rd445;
	shl.b64 	%rd455, %rd454, 3;
	add.s64 	%rd456, %rd10, %rd455;
	ld.global.u64 	%rd457, [%rd456];
	add.s64 	%rd458, %rd9, %rd455;
	ld.global.u64 	%rd459, [%rd458];
	sub.s64 	%rd460, %rd457, %rd459;
	setp.lt.s64 	%p30, %rd460, %rd309;
	selp.u64 	%rd1639, 1, 0, %p30;
$L__BB13_490:
	mad.lo.s32 	%r478, %r324, 11, 9;
	setp.ge.s32 	%p31, %r478, %r216;
	mov.b64 	%rd1640, 4294967297;
	@%p31 bra 	$L__BB13_493;
	cvt.u64.u32 	%rd463, %r338;
	add.s64 	%rd464, %rd308, %rd463;
	shl.b64 	%rd465, %rd464, 3;
	add.s64 	%rd466, %rd6, %rd465;
	ld.global.u64 	%rd467, [%rd466];
	add.s64 	%rd468, %rd5, %rd465;
	ld.global.u64 	%rd469, [%rd468];
	sub.s64 	%rd470, %rd467, %rd469;
	setp.gt.s64 	%p32, %rd470, %rd305;
	mov.b64 	%rd1640, 4294967296;
	@%p32 bra 	$L__BB13_493;
	add.s64 	%rd472, %rd312, %rd463;
	shl.b64 	%rd473, %rd472, 3;
	add.s64 	%rd474, %rd10, %rd473;
	ld.global.u64 	%rd475, [%rd474];
	add.s64 	%rd476, %rd9, %rd473;
	ld.global.u64 	%rd477, [%rd476];
	sub.s64 	%rd478, %rd475, %rd477;
	setp.lt.s64 	%p33, %rd478, %rd309;
	selp.u64 	%rd1640, 1, 0, %p33;
$L__BB13_493:
	mad.lo.s32 	%r479, %r324, 11, 10;
	setp.ge.s32 	%p34, %r479, %r216;
	mov.b64 	%rd1641, 4294967297;
	@%p34 bra 	$L__BB13_496;
	cvt.u64.u32 	%rd235, %r339;
	add.s64 	%rd481, %rd308, %rd235;
	shl.b64 	%rd482, %rd481, 3;
	add.s64 	%rd483, %rd6, %rd482;
	ld.global.u64 	%rd484, [%rd483];
	add.s64 	%rd485, %rd5, %rd482;
	ld.global.u64 	%rd486, [%rd485];
	sub.s64 	%rd487, %rd484, %rd486;
	setp.gt.s64 	%p35, %rd487, %rd305;
	mov.b64 	%rd1641, 4294967296;
	@%p35 bra 	$L__BB13_496;
	add.s64 	%rd488, %rd312, %rd235;
	shl.b64 	%rd489, %rd488, 3;
	add.s64 	%rd490, %rd10, %rd489;
	ld.global.u64 	%rd491, [%rd490];
	add.s64 	%rd492, %rd9, %rd489;
	ld.global.u64 	%rd493, [%rd492];
	sub.s64 	%rd494, %rd491, %rd493;
	setp.lt.s64 	%p36, %rd494, %rd309;
	selp.u64 	%rd1641, 1, 0, %p36;
$L__BB13_496:
	bar.sync 	0;
	add.s64 	%rd238, %rd1632, %rd1631;
	add.s64 	%rd239, %rd1633, %rd238;
	add.s64 	%rd240, %rd1634, %rd239;
	add.s64 	%rd241, %rd1635, %rd240;
	add.s64 	%rd242, %rd1636, %rd241;
	add.s64 	%rd243, %rd1637, %rd242;
	add.s64 	%rd244, %rd1638, %rd243;
	add.s64 	%rd245, %rd1639, %rd244;
	add.s64 	%rd246, %rd1640, %rd245;
	add.s64 	%rd495, %rd1641, %rd246;
	mov.b64 	{%r482, %r487}, %rd495;
	// begin inline asm
	mov.u32 %r480, %laneid;
	// end inline asm
	mov.b32 	%r488, 1;
	mov.b32 	%r529, 0;
	mov.b32 	%r530, -1;
	// begin inline asm
	shfl.sync.up.b32 %r481, %r482, %r488, %r529, %r530;
	// end inline asm
	// begin inline asm
	shfl.sync.up.b32 %r486, %r487, %r488, %r529, %r530;
	// end inline asm
	mov.b64 	%rd496, {%r481, %r486};
	setp.lt.s32 	%p37, %r480, 1;
	selp.b64 	%rd497, 0, %rd496, %p37;
	add.s64 	%rd498, %rd497, %rd495;
	mov.b64 	{%r492, %r497}, %rd498;
	mov.b32 	%r498, 2;
	// begin inline asm
	shfl.sync.up.b32 %r491, %r492, %r498, %r529, %r530;
	// end inline asm
	// begin inline asm
	shfl.sync.up.b32 %r496, %r497, %r498, %r529, %r530;
	// end inline asm
	mov.b64 	%rd499, {%r491, %r496};
	setp.lt.s32 	%p38, %r480, 2;
	selp.b64 	%rd500, 0, %rd499, %p38;
	add.s64 	%rd501, %rd500, %rd498;
	mov.b64 	{%r502, %r507}, %rd501;
	mov.b32 	%r508, 4;
	// begin inline asm
	shfl.sync.up.b32 %r501, %r502, %r508, %r529, %r530;
	// end inline asm
	// begin inline asm
	shfl.sync.up.b32 %r506, %r507, %r508, %r529, %r530;
	// end inline asm
	mov.b64 	%rd502, {%r501, %r506};
	setp.lt.s32 	%p39, %r480, 4;
	selp.b64 	%rd503, 0, %rd502, %p39;
	add.s64 	%rd504, %rd503, %rd501;
	mov.b64 	{%r512, %r517}, %rd504;
	mov.b32 	%r518, 8;
	// begin inline asm
	shfl.sync.up.b32 %r511, %r512, %r518, %r529, %r530;
	// end inline asm
	// begin inline asm
	shfl.sync.up.b32 %r516, %r517, %r518, %r529, %r530;
	// end inline asm
	mov.b64 	%rd505, {%r511, %r516};
	setp.lt.s32 	%p40, %r480, 8;
	selp.b64 	%rd506, 0, %rd505, %p40;
	add.s64 	%rd507, %rd506, %rd504;
	mov.b64 	{%r522, %r527}, %rd507;
	mov.b32 	%r528, 16;
	// begin inline asm
	shfl.sync.up.b32 %r521, %r522, %r528, %r529, %r530;
	// end inline asm
	// begin inline asm
	shfl.sync.up.b32 %r526, %r527, %r528, %r529, %r530;
	// end inline asm
	mov.b64 	%rd508, {%r521, %r526};
	setp.lt.s32 	%p41, %r480, 16;
	selp.b64 	%rd509, 0, %rd508, %p41;
	add.s64 	%rd247, %rd509, %rd507;
	setp.ne.s32 	%p42, %r480, 31;
	@%p42 bra 	$L__BB13_498;
	mov.u32 	%r531, %tid.x;
	shr.u32 	%r532, %r531, 2;
	and.b32  	%r533, %r532, 248;
	mov.u32 	%r534, _ZZN3cub18CUB_300001_SM_10006detail19three_way_partition29DeviceThreeWayPartitionKernelINS2_10policy_hubIjiE10Policy1000EN6thrust24THRUST_300001_SM_1000_NS17counting_iteratorIjNS8_11use_defaultESA_SA_EEPjSC_NS8_16reverse_iteratorISC_EESC_NS0_13ScanTileStateImLb1EEENS0_21DispatchSegmentedSortILNS0_9SortOrderE0EjNS0_8NullTypeElPmSK_NS1_14segmented_sort10policy_hubIjSJ_EEE22LargeSegmentsSelectorTENSO_22SmallSegmentsSelectorTEiNS2_19streaming_context_tIlEEEEvT0_T1_T2_T3_T4_T5_T6_T7_T8_iT9_E12temp_storage;
	add.s32 	%r535, %r534, %r533;
	st.shared.u64 	[%r535], %rd247;
$L__BB13_498:
	add.s64 	%rd510, %rd1641, %rd246;
	sub.s64 	%rd511, %rd247, %rd510;
	bar.sync 	0;
	ld.shared.v2.u64 	{%rd512, %rd513}, [_ZZN3cub18CUB_300001_SM_10006detail19three_way_partition29DeviceThreeWayPartitionKernelINS2_10policy_hubIjiE10Policy1000EN6thrust24THRUST_300001_SM_1000_NS17counting_iteratorIjNS8_11use_defaultESA_SA_EEPjSC_NS8_16reverse_iteratorISC_EESC_NS0_13ScanTileStateImLb1EEENS0_21DispatchSegmentedSortILNS0_9SortOrderE0EjNS0_8NullTypeElPmSK_NS1_14segmented_sort10policy_hubIjSJ_EEE22LargeSegmentsSelectorTENSO_22SmallSegmentsSelectorTEiNS2_19streaming_context_tIlEEEEvT0_T1_T2_T3_T4_T5_T6_T7_T8_iT9_E12temp_storage];
	mov.u32 	%r536, %tid.x;
	shr.u32 	%r537, %r536, 5;
	add.s64 	%rd514, %rd513, %rd512;
	setp.eq.s32 	%p43, %r537, 2;
	selp.b64 	%rd515, %rd514, %rd512, %p43;
	ld.shared.v2.u64 	{%rd516, %rd517}, [_ZZN3cub18CUB_300001_SM_10006detail19three_way_partition29DeviceThreeWayPartitionKernelINS2_10policy_hubIjiE10Policy1000EN6thrust24THRUST_300001_SM_1000_NS17counting_iteratorIjNS8_11use_defaultESA_SA_EEPjSC_NS8_16reverse_iteratorISC_EESC_NS0_13ScanTileStateImLb1EEENS0_21DispatchSegmentedSortILNS0_9SortOrderE0EjNS0_8NullTypeElPmSK_NS1_14segmented_sort10policy_hubIjSJ_EEE22LargeSegmentsSelectorTENSO_22SmallSegmentsSelectorTEiNS2_19streaming_context_tIlEEEEvT0_T1_T2_T3_T4_T5_T6_T7_T8_iT9_E12temp_storage+16];
	add.s64 	%rd518, %rd514, %rd516;
	setp.eq.s32 	%p44, %r537, 3;
	selp.b64 	%rd519, %rd518, %rd515, %p44;
	add.s64 	%rd520, %rd518, %rd517;
	setp.eq.s32 	%p45, %r537, 4;
	selp.b64 	%rd521, %rd520, %rd519, %p45;
	ld.shared.v2.u64 	{%rd522, %rd523}, [_ZZN3cub18CUB_300001_SM_10006detail19three_way_partition29DeviceThreeWayPartitionKernelINS2_10policy_hubIjiE10Policy1000EN6thrust24THRUST_300001_SM_1000_NS17counting_iteratorIjNS8_11use_defaultESA_SA_EEPjSC_NS8_16reverse_iteratorISC_EESC_NS0_13ScanTileStateImLb1EEENS0_21DispatchSegmentedSortILNS0_9SortOrderE0EjNS0_8NullTypeElPmSK_NS1_14segmented_sort10policy_hubIjSJ_EEE22LargeSegmentsSelectorTENSO_22SmallSegmentsSelectorTEiNS2_19streaming_context_tIlEEEEvT0_T1_T2_T3_T4_T5_T6_T7_T8_iT9_E12temp_storage+32];
	add.s64 	%rd524, %rd520, %rd522;
	setp.eq.s32 	%p46, %r537, 5;
	selp.b64 	%rd525, %rd524, %rd521, %p46;
	add.s64 	%rd526, %rd524, %rd523;
	setp.eq.s32 	%p47, %r537, 6;
	selp.b64 	%rd527, %rd526, %rd525, %p47;
	ld.shared.v2.u64 	{%rd528, %rd529}, [_ZZN3cub18CUB_300001_SM_10006detail19three_way_partition29DeviceThreeWayPartitionKernelINS2_10policy_hubIjiE10Policy1000EN6thrust24THRUST_300001_SM_1000_NS17counting_iteratorIjNS8_11use_defaultESA_SA_EEPjSC_NS8_16reverse_iteratorISC_EESC_NS0_13ScanTileStateImLb1EEENS0_21DispatchSegmentedSortILNS0_9SortOrderE0EjNS0_8NullTypeElPmSK_NS1_14segmented_sort10policy_hubIjSJ_EEE22LargeSegmentsSelectorTENSO_22SmallSegmentsSelectorTEiNS2_19streaming_context_tIlEEEEvT0_T1_T2_T3_T4_T5_T6_T7_T8_iT9_E12temp_storage+48];
	add.s64 	%rd530, %rd526, %rd528;
	setp.eq.s32 	%p48, %r537, 7;
	selp.b64 	%rd531, %rd530, %rd527, %p48;
	add.s64 	%rd532, %rd530, %rd529;
	setp.eq.s32 	%p49, %r537, 8;
	selp.b64 	%rd533, %rd532, %rd531, %p49;
	ld.shared.v2.u64 	{%rd534, %rd535}, [_ZZN3cub18CUB_300001_SM_10006detail19three_way_partition29DeviceThreeWayPartitionKernelINS2_10policy_hubIjiE10Policy1000EN6thrust24THRUST_300001_SM_1000_NS17counting_iteratorIjNS8_11use_defaultESA_SA_EEPjSC_NS8_16reverse_iteratorISC_EESC_NS0_13ScanTileStateImLb1EEENS0_21DispatchSegmentedSortILNS0_9SortOrderE0EjNS0_8NullTypeElPmSK_NS1_14segmented_sort10policy_hubIjSJ_EEE22LargeSegmentsSelectorTENSO_22SmallSegmentsSelectorTEiNS2_19streaming_context_tIlEEEEvT0_T1_T2_T3_T4_T5_T6_T7_T8_iT9_E12temp_storage+64];
	add.s64 	%rd536, %rd532, %rd534;
	setp.eq.s32 	%p50, %r537, 9;
	selp.b64 	%rd537, %rd536, %rd533, %p50;
	add.s64 	%rd538, %rd536, %rd535;
	setp.eq.s32 	%p51, %r537, 10;
	selp.b64 	%rd539, %rd538, %rd537, %p51;
	ld.shared.v2.u64 	{%rd540, %rd541}, [_ZZN3cub18CUB_300001_SM_10006detail19three_way_partition29DeviceThreeWayPartitionKernelINS2_10policy_hubIjiE10Policy1000EN6thrust24THRUST_300001_SM_1000_NS17counting_iteratorIjNS8_11use_defaultESA_SA_EEPjSC_NS8_16reverse_iteratorISC_EESC_NS0_13ScanTileStateImLb1EEENS0_21DispatchSegmentedSortILNS0_9SortOrderE0EjNS0_8NullTypeElPmSK_NS1_14segmented_sort10policy_hubIjSJ_EEE22LargeSegmentsSelectorTENSO_22SmallSegmentsSelectorTEiNS2_19streaming_context_tIlEEEEvT0_T1_T2_T3_T4_T5_T6_T7_T8_iT9_E12temp_storage+80];
	add.s64 	%rd542, %rd538, %rd540;
	setp.eq.s32 	%p52, %r537, 11;
	selp.b64 	%rd543, %rd542, %rd539, %p52;
	add.s64 	%rd544, %rd542, %rd541;
	setp.eq.s32 	%p53, %r537, 12;
	selp.b64 	%rd545, %rd544, %rd543, %p53;
	ld.shared.v2.u64 	{%rd546, %rd547}, [_ZZN3cub18CUB_300001_SM_10006detail19three_way_partition29DeviceThreeWayPartitionKernelINS2_10policy_hubIjiE10Policy1000EN6thrust24THRUST_300001_SM_1000_NS17counting_iteratorIjNS8_11use_defaultESA_SA_EEPjSC_NS8_16reverse_iteratorISC_EESC_NS0_13ScanTileStateImLb1EEENS0_21DispatchSegmentedSortILNS0_9SortOrderE0EjNS0_8NullTypeElPmSK_NS1_14segmented_sort10policy_hubIjSJ_EEE22LargeSegmentsSelectorTENSO_22SmallSegmentsSelectorTEiNS2_19streaming_context_tIlEEEEvT0_T1_T2_T3_T4_T5_T6_T7_T8_iT9_E12temp_storage+96];
	add.s64 	%rd548, %rd544, %rd546;
	setp.eq.s32 	%p54, %r537, 13;
	selp.b64 	%rd549, %rd548, %rd545, %p54;
	add.s64 	%rd550, %rd548, %rd547;
	setp.eq.s32 	%p55, %r537, 14;
	selp.b64 	%rd551, %rd550, %rd549, %p55;
	ld.shared.v2.u64 	{%rd552, %rd553}, [_ZZN3cub18CUB_300001_SM_10006detail19three_way_partition29DeviceThreeWayPartitionKernelINS2_10policy_hubIjiE10Policy1000EN6thrust24THRUST_300001_SM_1000_NS17counting_iteratorIjNS8_11use_defaultESA_SA_EEPjSC_NS8_16reverse_iteratorISC_EESC_NS0_13ScanTileStateImLb1EEENS0_21DispatchSegmentedSortILNS0_9SortOrderE0EjNS0_8NullTypeElPmSK_NS1_14segmented_sort10policy_hubIjSJ_EEE22LargeSegmentsSelectorTENSO_22SmallSegmentsSelectorTEiNS2_19streaming_context_tIlEEEEvT0_T1_T2_T3_T4_T5_T6_T7_T8_iT9_E12temp_storage+112];
	add.s64 	%rd554, %rd550, %rd552;
	setp.eq.s32 	%p56, %r537, 15;
	selp.b64 	%rd555, %rd554, %rd551, %p56;
	add.s64 	%rd248, %rd554, %rd553;
	setp.gt.u32 	%p57, %r536, 31;
	setp.lt.u32 	%p58, %r536, 32;
	setp.eq.s32 	%p59, %r480, 0;
	selp.b64 	%rd556, 0, %rd511, %p59;
	add.s64 	%rd1648, %rd555, %rd556;
	selp.b64 	%rd250, %rd511, %rd1648, %p58;
	@%p57 bra 	$L__BB13_514;
	mov.u32 	%r538, %tid.x;
	setp.ne.s32 	%p60, %r538, 0;
	mov.u32 	%r539, %ctaid.x;
	mul.wide.u32 	%rd557, %r539, 16;
	add.s64 	%rd251, %rd2, %rd557;
	@%p60 bra 	$L__BB13_501;
	st.shared.u64 	[_ZZN3cub18CUB_300001_SM_10006detail19three_way_partition29DeviceThreeWayPartitionKernelINS2_10policy_hubIjiE10Policy1000EN6thrust24THRUST_300001_SM_1000_NS17counting_iteratorIjNS8_11use_defaultESA_SA_EEPjSC_NS8_16reverse_iteratorISC_EESC_NS0_13ScanTileStateImLb1EEENS0_21DispatchSegmentedSortILNS0_9SortOrderE0EjNS0_8NullTypeElPmSK_NS1_14segmented_sort10policy_hubIjSJ_EEE22LargeSegmentsSelectorTENSO_22SmallSegmentsSelectorTEiNS2_19streaming_context_tIlEEEEvT0_T1_T2_T3_T4_T5_T6_T7_T8_iT9_E12temp_storage+184], %rd248;
	add.s64 	%rd558, %rd251, 512;
	mov.b64 	%rd559, 100;
	// begin inline asm
	st.relaxed.gpu.v2.u64 [%rd558], {%rd559, %rd248};
	// end inline asm
$L__BB13_501:
	mov.u32 	%r1482, %ctaid.x;
	mov.u32 	%r542, %tid.x;
	mov.b32 	%r540, 840;
	// begin inline asm
	nanosleep.u32 %r540;
	// end inline asm
	mul.wide.u32 	%rd564, %r542, 16;
	xor.b64  	%rd565, %rd564, -16;
	add.s64 	%rd566, %rd251, %rd565;
	add.s64 	%rd563, %rd566, 512;
	// begin inline asm
	ld.relaxed.gpu.v2.u64 {%rd1646, %rd1643}, [%rd563];
	// end inline asm
	mov.b32 	%r1478, 36;
$L__BB13_502:
	setp.eq.s64 	%p61, %rd1646, 99;
	mov.b32 	%r543, -1;
	vote.sync.any.pred 	%p62, %p61, %r543;
	not.pred 	%p63, %p62;
	@%p63 bra 	$L__BB13_504;
	mul.lo.s32 	%r814, %r1482, 16807;
	and.b32  	%r1482, %r814, 2147483647;
	add.s32 	%r815, %r1478, 1;
	rem.u32 	%r813, %r1482, %r815;
	// begin inline asm
	nanosleep.u32 %r813;
	// end inline asm
	shr.u32 	%r1478, %r1478, 1;
	mov.u32 	%r816, %tid.x;
	mul.wide.u32 	%rd660, %r816, 16;
	xor.b64  	%rd661, %rd660, -16;
	add.s64 	%rd662, %rd251, %rd661;
	add.s64 	%rd659, %rd662, 512;
	// begin inline asm
	ld.relaxed.gpu.v2.u64 {%rd1646, %rd1643}, [%rd659];
	// end inline asm
	bra.uni 	$L__BB13_502;
$L__BB13_504:
	setp.eq.s64 	%p64, %rd1646, 101;
	mov.b32 	%r595, -1;
	vote.sync.ballot.b32 	%r597, %p64, %r595;
	// begin inline asm
	mov.u32 %r545, %lanemask_ge;
	// end inline asm
	and.b32  	%r598, %r597, %r545;
	or.b32  	%r599, %r598, -2147483648;
	add.s32 	%r600, %r599, -1;
	not.b32 	%r601, %r599;
	and.b32  	%r602, %r601, %r600;
	popc.b32 	%r549, %r602;
	mov.b64 	{%r547, %r552}, %rd1643;
	mov.b32 	%r553, 1;
	// begin inline asm
	shfl.sync.down.b32 %r546, %r547, %r553, %r549, %r595;
	// end inline asm
	// begin inline asm
	shfl.sync.down.b32 %r551, %r552, %r553, %r549, %r595;
	// end inline asm
	mov.b64 	%rd567, {%r546, %r551};
	setp.lt.s32 	%p66, %r480, %r549;
	selp.b64 	%rd568, %rd567, 0, %p66;
	add.s64 	%rd569, %rd568, %rd1643;
	mov.b64 	{%r557, %r562}, %rd569;
	mov.b32 	%r563, 2;
	// begin inline asm
	shfl.sync.down.b32 %r556, %r557, %r563, %r549, %r595;
	// end inline asm
	// begin inline asm
	shfl.sync.down.b32 %r561, %r562, %r563, %r549, %r595;
	// end inline asm
	mov.b64 	%rd570, {%r556, %r561};
	add.s32 	%r603, %r480, 2;
	setp.gt.s32 	%p67, %r603, %r549;
	selp.b64 	%rd571, 0, %rd570, %p67;
	add.s64 	%rd572, %rd571, %rd569;
	mov.b64 	{%r567, %r572}, %rd572;
	mov.b32 	%r573, 4;
	// begin inline asm
	shfl.sync.down.b32 %r566, %r567, %r573, %r549, %r595;
	// end inline asm
	// begin inline asm
	shfl.sync.down.b32 %r571, %r572, %r573, %r549, %r595;
	// end inline asm
	mov.b64 	%rd573, {%r566, %r571};
	add.s32 	%r604, %r480, 4;
	setp.gt.s32 	%p68, %r604, %r549;
	selp.b64 	%rd574, 0, %rd573, %p68;
	add.s64 	%rd575, %rd574, %rd572;
	mov.b64 	{%r577, %r582}, %rd575;
	mov.b32 	%r583, 8;
	// begin inline asm
	shfl.sync.down.b32 %r576, %r577, %r583, %r549, %r595;
	// end inline asm
	// begin inline asm
	shfl.sync.down.b32 %r581, %r582, %r583, %r549, %r595;
	// end inline asm
	mov.b64 	%rd576, {%r576, %r581};
	add.s32 	%r605, %r480, 8;
	setp.gt.s32 	%p69, %r605, %r549;
	selp.b64 	%rd577, 0, %rd576, %p69;
	add.s64 	%rd578, %rd577, %rd575;
	mov.b64 	{%r587, %r592}, %rd578;
	mov.b32 	%r593, 16;
	// begin inline asm
	shfl.sync.down.b32 %r586, %r587, %r593, %r549, %r595;
	// end inline asm
	// begin inline asm
	shfl.sync.down.b32 %r591, %r592, %r593, %r549, %r595;
	// end inline asm
	mov.b64 	%rd579, {%r586, %r591};
	add.s32 	%r606, %r480, 16;
	setp.gt.s32 	%p70, %r606, %r549;
	selp.b64 	%rd580, 0, %rd579, %p70;
	add.s64 	%rd1644, %rd580, %rd578;
	add.s64 	%rd261, %rd2, 512;
	mov.u32 	%r607, %tid.x;
	not.b32 	%r608, %r607;
	mov.u32 	%r609, %ctaid.x;
	add.s32 	%r1481, %r609, %r608;
	mov.b32 	%r1480, 36;
$L__BB13_505:
	setp.ne.s64 	%p71, %rd1646, 101;
	mov.b32 	%r610, -1;
	vote.sync.all.pred 	%p72, %p71, %r610;
	not.pred 	%p73, %p72;
	@%p73 bra 	$L__BB13_510;
	shr.u32 	%r1480, %r1480, 1;
	mul.wide.s32 	%rd635, %r1481, 16;
	add.s64 	%rd636, %rd261, %rd635;
	add.s64 	%rd634, %rd636, -512;
	// begin inline asm
	ld.relaxed.gpu.v2.u64 {%rd1646, %rd1647}, [%rd634];
	// end inline asm
	mov.u32 	%r1483, %r1480;
$L__BB13_507:
	setp.eq.s64 	%p146, %rd1646, 99;
	mov.b32 	%r748, -1;
	vote.sync.any.pred 	%p147, %p146, %r748;
	not.pred 	%p148, %p147;
	@%p148 bra 	$L__BB13_509;
	mul.lo.s32 	%r811, %r1482, 16807;
	and.b32  	%r1482, %r811, 2147483647;
	add.s32 	%r812, %r1483, 1;
	rem.u32 	%r810, %r1482, %r812;
	// begin inline asm
	nanosleep.u32 %r810;
	// end inline asm
	shr.u32 	%r1483, %r1483, 1;
	mul.wide.s32 	%rd655, %r1481, 16;
	add.s64 	%rd656, %rd261, %rd655;
	add.s64 	%rd654, %rd656, -512;
	// begin inline asm
	ld.relaxed.gpu.v2.u64 {%rd1646, %rd1647}, [%rd654];
	// end inline asm
	bra.uni 	$L__BB13_507;
$L__BB13_509:
	setp.eq.s64 	%p149, %rd1646, 101;
	mov.b32 	%r799, -1;
	vote.sync.ballot.b32 	%r800, %p149, %r799;
	and.b32  	%r801, %r800, %r545;
	or.b32  	%r802, %r801, -2147483648;
	add.s32 	%r803, %r802, -1;
	not.b32 	%r804, %r802;
	and.b32  	%r805, %r804, %r803;
	popc.b32 	%r753, %r805;
	mov.b64 	{%r751, %r756}, %rd1647;
	mov.b32 	%r757, 1;
	// begin inline asm
	shfl.sync.down.b32 %r750, %r751, %r757, %r753, %r799;
	// end inline asm
	// begin inline asm
	shfl.sync.down.b32 %r755, %r756, %r757, %r753, %r799;
	// end inline asm
	mov.b64 	%rd637, {%r750, %r755};
	setp.lt.s32 	%p151, %r480, %r753;
	selp.b64 	%rd638, %rd637, 0, %p151;
	add.s64 	%rd639, %rd638, %rd1647;
	mov.b64 	{%r761, %r766}, %rd639;
	mov.b32 	%r767, 2;
	// begin inline asm
	shfl.sync.down.b32 %r760, %r761, %r767, %r753, %r799;
	// end inline asm
	// begin inline asm
	shfl.sync.down.b32 %r765, %r766, %r767, %r753, %r799;
	// end inline asm
	mov.b64 	%rd640, {%r760, %r765};
	add.s32 	%r806, %r480, 2;
	setp.gt.s32 	%p152, %r806, %r753;
	selp.b64 	%rd641, 0, %rd640, %p152;
	add.s64 	%rd642, %rd639, %rd641;
	mov.b64 	{%r771, %r776}, %rd642;
	mov.b32 	%r777, 4;
	// begin inline asm
	shfl.sync.down.b32 %r770, %r771, %r777, %r753, %r799;
	// end inline asm
	// begin inline asm
	shfl.sync.down.b32 %r775, %r776, %r777, %r753, %r799;
	// end inline asm
	mov.b64 	%rd643, {%r770, %r775};
	add.s32 	%r807, %r480, 4;
	setp.gt.s32 	%p153, %r807, %r753;
	selp.b64 	%rd644, 0, %rd643, %p153;
	add.s64 	%rd645, %rd644, %rd642;
	mov.b64 	{%r781, %r786}, %rd645;
	mov.b32 	%r787, 8;
	// begin inline asm
	shfl.sync.down.b32 %r780, %r781, %r787, %r753, %r799;
	// end inline asm
	// begin inline asm
	shfl.sync.down.b32 %r785, %r786, %r787, %r753, %r799;
	// end inline asm
	mov.b64 	%rd646, {%r780, %r785};
	add.s32 	%r808, %r480, 8;
	setp.gt.s32 	%p154, %r808, %r753;
	selp.b64 	%rd647, 0, %rd646, %p154;
	add.s64 	%rd648, %rd647, %rd645;
	mov.b64 	{%r791, %r796}, %rd648;
	mov.b32 	%r797, 16;
	// begin inline asm
	shfl.sync.down.b32 %r790, %r791, %r797, %r753, %r799;
	// end inline asm
	// begin inline asm
	shfl.sync.down.b32 %r795, %r796, %r797, %r753, %r799;
	// end inline asm
	mov.b64 	%rd649, {%r790, %r795};
	add.s32 	%r809, %r480, 16;
	setp.gt.s32 	%p155, %r809, %r753;
	selp.b64 	%rd650, 0, %rd649, %p155;
	add.s64 	%rd651, %rd648, %rd1644;
	add.s64 	%rd1644, %rd651, %rd650;
	add.s32 	%r1481, %r1481, -32;
	bra.uni 	$L__BB13_505;
$L__BB13_510:
	mov.u32 	%r612, %tid.x;
	setp.ne.s32 	%p74, %r612, 0;
	@%p74 bra 	$L__BB13_512;
	add.s64 	%rd583, %rd1644, %rd248;
	add.s64 	%rd581, %rd251, 512;
	mov.b64 	%rd582, 101;
	// begin inline asm
	st.relaxed.gpu.v2.u64 [%rd581], {%rd582, %rd583};
	// end inline asm
	st.shared.u64 	[_ZZN3cub18CUB_300001_SM_10006detail19three_way_partition29DeviceThreeWayPartitionKernelINS2_10policy_hubIjiE10Policy1000EN6thrust24THRUST_300001_SM_1000_NS17counting_iteratorIjNS8_11use_defaultESA_SA_EEPjSC_NS8_16reverse_iteratorISC_EESC_NS0_13ScanTileStateImLb1EEENS0_21DispatchSegmentedSortILNS0_9SortOrderE0EjNS0_8NullTypeElPmSK_NS1_14segmented_sort10policy_hubIjSJ_EEE22LargeSegmentsSelectorTENSO_22SmallSegmentsSelectorTEiNS2_19streaming_context_tIlEEEEvT0_T1_T2_T3_T4_T5_T6_T7_T8_iT9_E12temp_storage+168], %rd1644;
	st.shared.u64 	[_ZZN3cub18CUB_300001_SM_10006detail19three_way_partition29DeviceThreeWayPartitionKernelINS2_10policy_hubIjiE10Policy1000EN6thrust24THRUST_300001_SM_1000_NS17counting_iteratorIjNS8_11use_defaultESA_SA_EEPjSC_NS8_16reverse_iteratorISC_EESC_NS0_13ScanTileStateImLb1EEENS0_21DispatchSegmentedSortILNS0_9SortOrderE0EjNS0_8NullTypeElPmSK_NS1_14segmented_sort10policy_hubIjSJ_EEE22LargeSegmentsSelectorTENSO_22SmallSegmentsSelectorTEiNS2_19streaming_context_tIlEEEEvT0_T1_T2_T3_T4_T5_T6_T7_T8_iT9_E12temp_storage+176], %rd583;
$L__BB13_512:
	setp.ne.s32 	%p75, %r480, 0;
	mov.u64 	%rd1648, %rd250;
	@%p75 bra 	$L__BB13_514;
	st.shared.u64 	[_ZZN3cub18CUB_300001_SM_10006detail19three_way_partition29DeviceThreeWayPartitionKernelINS2_10policy_hubIjiE10Policy1000EN6thrust24THRUST_300001_SM_1000_NS17counting_iteratorIjNS8_11use_defaultESA_SA_EEPjSC_NS8_16reverse_iteratorISC_EESC_NS0_13ScanTileStateImLb1EEENS0_21DispatchSegmentedSortILNS0_9SortOrderE0EjNS0_8NullTypeElPmSK_NS1_14segmented_sort10policy_hubIjSJ_EEE22LargeSegmentsSelectorTENSO_22SmallSegmentsSelectorTEiNS2_19streaming_context_tIlEEEEvT0_T1_T2_T3_T4_T5_T6_T7_T8_iT9_E12temp_storage+144], %rd1644;
	mov.u64 	%rd1648, %rd1644;
$L__BB13_514:
	ld.param.u32 	%r1427, [_ZN3cub18CUB_300001_SM_10006detail19three_way_partition29DeviceThreeWayPartitionKernelINS2_10policy_hubIjiE10Policy1000EN6thrust24THRUST_300001_SM_1000_NS17counting_iteratorIjNS8_11use_defaultESA_SA_EEPjSC_NS8_16reverse_iteratorISC_EESC_NS0_13ScanTileStateImLb1EEENS0_21DispatchSegmentedSortILNS0_9SortOrderE0EjNS0_8NullTypeElPmSK_NS1_14segmented_sort10policy_hubIjSJ_EEE22LargeSegmentsSelectorTENSO_22SmallSegmentsSelectorTEiNS2_19streaming_context_tIlEEEEvT0_T1_T2_T3_T4_T5_T6_T7_T8_iT9__param_8];
	mov.u32 	%r613, %tid.x;
	mul.lo.s32 	%r614, %r613, 11;
	mov.u32 	%r615, %ctaid.x;
	mul.lo.s32 	%r616, %r615, 5632;
	sub.s32 	%r617, %r1427, %r616;
	setp.ge.s32 	%p76, %r614, %r617;
	bar.sync 	0;
	setp.eq.s32 	%p77, %r613, 0;
	ld.shared.u64 	%rd584, [_ZZN3cub18CUB_300001_SM_10006detail19three_way_partition29DeviceThreeWayPartitionKernelINS2_10policy_hubIjiE10Policy1000EN6thrust24THRUST_300001_SM_1000_NS17counting_iteratorIjNS8_11use_defaultESA_SA_EEPjSC_NS8_16reverse_iteratorISC_EESC_NS0_13ScanTileStateImLb1EEENS0_21DispatchSegmentedSortILNS0_9SortOrderE0EjNS0_8NullTypeElPmSK_NS1_14segmented_sort10policy_hubIjSJ_EEE22LargeSegmentsSelectorTENSO_22SmallSegmentsSelectorTEiNS2_19streaming_context_tIlEEEEvT0_T1_T2_T3_T4_T5_T6_T7_T8_iT9_E12temp_storage+144];
	selp.b64 	%rd585, 0, %rd584, %p77;
	add.s64 	%rd274, %rd585, %rd1648;
	ld.shared.u64 	%rd275, [_ZZN3cub18CUB_300001_SM_10006detail19three_way_partition29DeviceThreeWayPartitionKernelINS2_10policy_hubIjiE10Policy1000EN6thrust24THRUST_300001_SM_1000_NS17counting_iteratorIjNS8_11use_defaultESA_SA_EEPjSC_NS8_16reverse_iteratorISC_EESC_NS0_13ScanTileStateImLb1EEENS0_21DispatchSegmentedSortILNS0_9SortOrderE0EjNS0_8NullTypeElPmSK_NS1_14segmented_sort10policy_hubIjSJ_EEE22LargeSegmentsSelectorTENSO_22SmallSegmentsSelectorTEiNS2_19streaming_context_tIlEEEEvT0_T1_T2_T3_T4_T5_T6_T7_T8_iT9_E12temp_storage+168];
	ld.shared.v4.u32 	{%r618, %r619, %r359, %r620}, [_ZZN3cub18CUB_300001_SM_10006detail19three_way_partition29DeviceThreeWayPartitionKernelINS2_10policy_hubIjiE10Policy1000EN6thrust24THRUST_300001_SM_1000_NS17counting_iteratorIjNS8_11use_defaultESA_SA_EEPjSC_NS8_16reverse_iteratorISC_EESC_NS0_13ScanTileStateImLb1EEENS0_21DispatchSegmentedSortILNS0_9SortOrderE0EjNS0_8NullTypeElPmSK_NS1_14segmented_sort10policy_hubIjSJ_EEE22LargeSegmentsSelectorTENSO_22SmallSegmentsSelectorTEiNS2_19streaming_context_tIlEEEEvT0_T1_T2_T3_T4_T5_T6_T7_T8_iT9_E12temp_storage+176];
	bar.sync 	0;
	sub.s32 	%r621, 5632, %r617;
	sub.s32 	%r357, %r619, %r621;
	sub.s32 	%r358, %r618, %r621;
	sub.s32 	%r622, %r620, %r621;
	sub.s32 	%r623, %r359, %r621;
	bar.sync 	0;
	shr.s32 	%r624, %r623, 31;
	or.b32  	%r360, %r624, %r622;
	@%p76 bra 	$L__BB13_521;
	setp.lt.u64 	%p78, %rd1631, 4294967296;
	@%p78 bra 	$L__BB13_517;
	{ .reg .b32 tmp; mov.b64 {tmp, %r625}, %rd274; }
	{ .reg .b32 tmp; mov.b64 {tmp, %r626}, %rd275; }
	sub.s32 	%r1484, %r625, %r626;
	bra.uni 	$L__BB13_520;
$L__BB13_517:
	setp.eq.s64 	%p79, %rd1631, 0;
	@%p79 bra 	$L__BB13_519;
	cvt.u32.u64 	%r627, %rd274;
	cvt.u32.u64 	%r628, %rd275;
	sub.s32 	%r629, %r360, %r628;
	add.s32 	%r1484, %r629, %r627;
	bra.uni 	$L__BB13_520;
$L__BB13_519:
	ld.param.u32 	%r1428, [_ZN3cub18CUB_300001_SM_10006detail19three_way_partition29DeviceThreeWayPartitionKernelINS2_10policy_hubIjiE10Policy1000EN6thrust24THRUST_300001_SM_1000_NS17counting_iteratorIjNS8_11use_defaultESA_SA_EEPjSC_NS8_16reverse_iteratorISC_EESC_NS0_13ScanTileStateImLb1EEENS0_21DispatchSegmentedSortILNS0_9SortOrderE0EjNS0_8NullTypeElPmSK_NS1_14segmented_sort10policy_hubIjSJ_EEE22LargeSegmentsSelectorTENSO_22SmallSegmentsSelectorTEiNS2_19streaming_context_tIlEEEEvT0_T1_T2_T3_T4_T5_T6_T7_T8_iT9__param_8];
	mov.u32 	%r630, %tid.x;
	cvt.u32.u64 	%r631, %rd275;
	{ .reg .b32 tmp; mov.b64 {tmp, %r632}, %rd275; }
	add.s32 	%r633, %r631, %r632;
	mov.u32 	%r634, %ctaid.x;
	mul.lo.s32 	%r635, %r634, 5632;
	sub.s32 	%r636, %r1428, %r635;
	add.s32 	%r637, %r636, %r359;
	add.s32 	%r638, %r637, %r360;
	add.s32 	%r639, %r638, %r633;
	mad.lo.s32 	%r640, %r630, 11, %r639;
	cvt.u32.u64 	%r641, %rd274;
	{ .reg .b32 tmp; mov.b64 {tmp, %r642}, %rd274; }
	add.s32 	%r643, %r641, %r642;
	sub.s32 	%r644, %r640, %r643;
	add.s32 	%r1484, %r644, -5632;
$L__BB13_520:
	shl.b32 	%r645, %r1484, 2;
	mov.u32 	%r646, _ZZN3cub18CUB_300001_SM_10006detail19three_way_partition29DeviceThreeWayPartitionKernelINS2_10policy_hubIjiE10Policy1000EN6thrust24THRUST_300001_SM_1000_NS17counting_iteratorIjNS8_11use_defaultESA_SA_EEPjSC_NS8_16reverse_iteratorISC_EESC_NS0_13ScanTileStateImLb1EEENS0_21DispatchSegmentedSortILNS0_9SortOrderE0EjNS0_8NullTypeElPmSK_NS1_14segmented_sort10policy_hubIjSJ_EEE22LargeSegmentsSelectorTENSO_22SmallSegmentsSelectorTEiNS2_19streaming_context_tIlEEEEvT0_T1_T2_T3_T4_T5_T6_T7_T8_iT9_E12temp_storage;
	add.s32 	%r647, %r646, %r645;
	st.shared.u32 	[%r647], %r325;
$L__BB13_521:
	ld.param.u32 	%r1429, [_ZN3cub18CUB_300001_SM_10006detail19three_way_partition29DeviceThreeWayPartitionKernelINS2_10policy_hubIjiE10Policy1000EN6thrust24THRUST_300001_SM_1000_NS17counting_iteratorIjNS8_11use_defaultESA_SA_EEPjSC_NS8_16reverse_iteratorISC_EESC_NS0_13ScanTileStateImLb1EEENS0_21DispatchSegmentedSortILNS0_9SortOrderE0EjNS0_8NullTypeElPmSK_NS1_14segmented_sort10policy_hubIjSJ_EEE22LargeSegmentsSelectorTENSO_22SmallSegmentsSelectorTEiNS2_19streaming_context_tIlEEEEvT0_T1_T2_T3_T4_T5_T6_T7_T8_iT9__param_8];
	add.s64 	%rd586, %rd274, %rd1631;
	mov.u32 	%r648, %tid.x;
	mad.lo.s32 	%r649, %r648, 11, 1;
	mov.u32 	%r650, %ctaid.x;
	mul.lo.s32 	%r651, %r650, 5632;
	sub.s32 	%r652, %r1429, %r651;
	setp.ge.s32 	%p80, %r649, %r652;
	{ .reg .b32 tmp; mov.b64 {tmp, %r365}, %rd586; }
	cvt.u32.u64 	%r366, %rd586;
	@%p80 bra 	$L__BB13_528;
	setp.lt.u64 	%p81, %rd1632, 4294967296;
	@%p81 bra 	$L__BB13_524;
	{ .reg .b32 tmp; mov.b64 {tmp, %r653}, %rd275; }
	sub.s32 	%r1485, %r365, %r653;
	bra.uni 	$L__BB13_527;
$L__BB13_524:
	setp.eq.s64 	%p82, %rd1632, 0;
	@%p82 bra 	$L__BB13_526;
	cvt.u32.u64 	%r654, %rd275;
	sub.s32 	%r655, %r360, %r654;
	add.s32 	%r1485, %r655, %r366;
	bra.uni 	$L__BB13_527;
$L__BB13_526:
	ld.param.u32 	%r1430, [_ZN3cub18CUB_300001_SM_10006detail19three_way_partition29DeviceThreeWayPartitionKernelINS2_10policy_hubIjiE10Policy1000EN6thrust24THRUST_300001_SM_1000_NS17counting_iteratorIjNS8_11use_defaultESA_SA_EEPjSC_NS8_16reverse_iteratorISC_EESC_NS0_13ScanTileStateImLb1EEENS0_21DispatchSegmentedSortILNS0_9SortOrderE0EjNS0_8NullTypeElPmSK_NS1_14segmented_sort10policy_hubIjSJ_EEE22LargeSegmentsSelectorTENSO_22SmallSegmentsSelectorTEiNS2_19streaming_context_tIlEEEEvT0_T1_T2_T3_T4_T5_T6_T7_T8_iT9__param_8];
	mov.u32 	%r656, %tid.x;
	cvt.u32.u64 	%r657, %rd275;
	{ .reg .b32 tmp; mov.b64 {tmp, %r658}, %rd275; }
	add.s32 	%r659, %r657, %r658;
	mov.u32 	%r660, %ctaid.x;
	mul.lo.s32 	%r661, %r660, 5632;
	sub.s32 	%r662, %r1430, %r661;
	add.s32 	%r663, %r662, %r359;
	add.s32 	%r664, %r663, %r360;
	add.s32 	%r665, %r664, %r659;
	mad.lo.s32 	%r666, %r656, 11, %r665;
	add.s32 	%r667, %r366, %r365;
	sub.s32 	%r668, %r666, %r667;
	add.s32 	%r1485, %r668, -5631;
$L__BB13_527:
	shl.b32 	%r669, %r1485, 2;
	mov.u32 	%r670, _ZZN3cub18CUB_300001_SM_10006detail19three_way_partition29DeviceThreeWayPartitionKernelINS2_10policy_hubIjiE10Policy1000EN6thrust24THRUST_300001_SM_1000_NS17counting_iteratorIjNS8_11use_defaultESA_SA_EEPjSC_NS8_16reverse_iteratorISC_EESC_NS0_13ScanTileStateImLb1EEENS0_21DispatchSegmentedSortILNS0_9SortOrderE0EjNS0_8NullTypeElPmSK_NS1_14segmented_sort10policy_hubIjSJ_EEE22LargeSegmentsSelectorTENSO_22SmallSegmentsSelectorTEiNS2_19streaming_context_tIlEEEEvT0_T1_T2_T3_T4_T5_T6_T7_T8_iT9_E12temp_storage;
	add.s32 	%r671, %r670, %r669;
	st.shared.u32 	[%r671], %r327;
$L__BB13_528:
	ld.param.u32 	%r1431, [_ZN3cub18CUB_300001_SM_10006detail19three_way_partition29DeviceThreeWayPartitionKernelINS2_10policy_hubIjiE10Policy1000EN6thrust24THRUST_300001_SM_1000_NS17counting_iteratorIjNS8_11use_defaultESA_SA_EEPjSC_NS8_16reverse_iteratorISC_EESC_NS0_13ScanTileStateImLb1EEENS0_21DispatchSegmentedSortILNS0_9SortOrderE0EjNS0_8NullTypeElPmSK_NS1_14segmented_sort10policy_hubIjSJ_EEE22LargeSegmentsSelectorTENSO_22SmallSegmentsSelectorTEiNS2_19streaming_context_tIlEEEEvT0_T1_T2_T3_T4_T5_T6_T7_T8_iT9__param_8];
	mov.u32 	%r672, %ctaid.x;
	mul.lo.s32 	%r673, %r672, 5632;
	sub.s32 	%r371, %r1431, %r673;
	add.s32 	%r674, %r371, %r359;
	add.s32 	%r675, %r674, %r360;
	add.s32 	%r372, %r675, -5632;
	add.s64 	%rd587, %rd238, %rd274;
	mov.u32 	%r676, %tid.x;
	mad.lo.s32 	%r677, %r676, 11, 2;
	setp.ge.s32 	%p83, %r677, %r371;
	{ .reg .b32 tmp; mov.b64 {tmp, %r373}, %rd587; }
	cvt.u32.u64 	%r374, %rd587;
	@%p83 bra 	$L__BB13_535;
	setp.lt.u64 	%p84, %rd1633, 4294967296;
	@%p84 bra 	$L__BB13_531;
	{ .reg .b32 tmp; mov.b64 {tmp, %r678}, %rd275; }
	sub.s32 	%r1486, %r373, %r678;
	bra.uni 	$L__BB13_534;
$L__BB13_531:
	setp.eq.s64 	%p85, %rd1633, 0;
	@%p85 bra 	$L__BB13_533;
	cvt.u32.u64 	%r679, %rd275;
	sub.s32 	%r680, %r360, %r679;
	add.s32 	%r1486, %r680, %r374;
	bra.uni 	$L__BB13_534;
$L__BB13_533:
	cvt.u32.u64 	%r682, %rd275;
	{ .reg .b32 tmp; mov.b64 {tmp, %r683}, %rd275; }
	add.s32 	%r684, %r682, %r683;
	add.s32 	%r685, %r684, %r372;
	mad.lo.s32 	%r686, %r676, 11, %r685;
	add.s32 	%r687, %r374, %r373;
	sub.s32 	%r688, %r686, %r687;
	add.s32 	%r1486, %r688, 2;
$L__BB13_534:
	shl.b32 	%r689, %r1486, 2;
	mov.u32 	%r690, _ZZN3cub18CUB_300001_SM_10006detail19three_way_partition29DeviceThreeWayPartitionKernelINS2_10policy_hubIjiE10Policy1000EN6thrust24THRUST_300001_SM_1000_NS17counting_iteratorIjNS8_11use_defaultESA_SA_EEPjSC_NS8_16reverse_iteratorISC_EESC_NS0_13ScanTileStateImLb1EEENS0_21DispatchSegmentedSortILNS0_9SortOrderE0EjNS0_8NullTypeElPmSK_NS1_14segmented_sort10policy_hubIjSJ_EEE22LargeSegmentsSelectorTENSO_22SmallSegmentsSelectorTEiNS2_19streaming_context_tIlEEEEvT0_T1_T2_T3_T4_T5_T6_T7_T8_iT9_E12temp_storage;
	add.s32 	%r691, %r690, %r689;
	st.shared.u32 	[%r691], %r329;
$L__BB13_535:
	cvt.u32.u64 	%r692, %rd275;
	{ .reg .b32 tmp; mov.b64 {tmp, %r379}, %rd275; }
	add.s32 	%r693, %r692, %r379;
	add.s32 	%r380, %r693, %r372;
	add.s64 	%rd588, %rd239, %rd274;
	mad.lo.s32 	%r694, %r676, 11, 3;
	setp.ge.s32 	%p86, %r694, %r371;
	{ .reg .b32 tmp; mov.b64 {tmp, %r382}, %rd588; }
	cvt.u32.u64 	%r383, %rd588;
	@%p86 bra 	$L__BB13_542;
	setp.lt.u64 	%p87, %rd1634, 4294967296;
	@%p87 bra 	$L__BB13_538;
	sub.s32 	%r1487, %r382, %r379;
	bra.uni 	$L__BB13_541;
$L__BB13_538:
	setp.eq.s64 	%p88, %rd1634, 0;
	@%p88 bra 	$L__BB13_540;
	sub.s32 	%r696, %r360, %r692;
	add.s32 	%r1487, %r696, %r383;
	bra.uni 	$L__BB13_541;
$L__BB13_540:
	mad.lo.s32 	%r697, %r676, 11, %r380;
	add.s32 	%r698, %r383, %r382;
	sub.s32 	%r699, %r697, %r698;
	add.s32 	%r1487, %r699, 3;
$L__BB13_541:
	shl.b32 	%r700, %r1487, 2;
	mov.u32 	%r701, _ZZN3cub18CUB_300001_SM_10006detail19three_way_partition29DeviceThreeWayPartitionKernelINS2_10policy_hubIjiE10Policy1000EN6thrust24THRUST_300001_SM_1000_NS17counting_iteratorIjNS8_11use_defaultESA_SA_EEPjSC_NS8_16reverse_iteratorISC_EESC_NS0_13ScanTileStateImLb1EEENS0_21DispatchSegmentedSortILNS0_9SortOrderE0EjNS0_8NullTypeElPmSK_NS1_14segmented_sort10policy_hubIjSJ_EEE22LargeSegmentsSelectorTENSO_22SmallSegmentsSelectorTEiNS2_19streaming_context_tIlEEEEvT0_T1_T2_T3_T4_T5_T6_T7_T8_iT9_E12temp_storage;
	add.s32 	%r702, %r701, %r700;
	st.shared.u32 	[%r702], %r331;
$L__BB13_542:
	sub.s32 	%r388, %r360, %r692;
	add.s64 	%rd589, %rd240, %rd274;
	mad.lo.s32 	%r389, %r676, 11, 4;
	setp.ge.s32 	%p89, %r389, %r371;
	{ .reg .b32 tmp; mov.b64 {tmp, %r390}, %rd589; }
	cvt.u32.u64 	%r391, %rd589;
	@%p89 bra 	$L__BB13_549;
	setp.lt.u64 	%p90, %rd1635, 4294967296;
	@%p90 bra 	$L__BB13_545;
	sub.s32 	%r1488, %r390, %r379;
	bra.uni 	$L__BB13_548;
$L__BB13_545:
	setp.eq.s64 	%p91, %rd1635, 0;
	@%p91 bra 	$L__BB13_547;
	add.s32 	%r1488, %r388, %r391;
	bra.uni 	$L__BB13_548;
$L__BB13_547:
	add.s32 	%r704, %r380, %r389;
	add.s32 	%r705, %r391, %r390;
	sub.s32 	%r1488, %r704, %r705;
$L__BB13_548:
	shl.b32 	%r706, %r1488, 2;
	mov.u32 	%r707, _ZZN3cub18CUB_300001_SM_10006detail19three_way_partition29DeviceThreeWayPartitionKernelINS2_10policy_hubIjiE10Policy1000EN6thrust24THRUST_300001_SM_1000_NS17counting_iteratorIjNS8_11use_defaultESA_SA_EEPjSC_NS8_16reverse_iteratorISC_EESC_NS0_13ScanTileStateImLb1EEENS0_21DispatchSegmentedSortILNS0_9SortOrderE0EjNS0_8NullTypeElPmSK_NS1_14segmented_sort10policy_hubIjSJ_EEE22LargeSegmentsSelectorTENSO_22SmallSegmentsSelectorTEiNS2_19streaming_context_tIlEEEEvT0_T1_T2_T3_T4_T5_T6_T7_T8_iT9_E12temp_storage;
	add.s32 	%r708, %r707, %r706;
	st.shared.u32 	[%r708], %r333;
$L__BB13_549:
	add.s64 	%rd590, %rd241, %rd274;
	mad.lo.s32 	%r396, %r676, 11, 5;
	setp.ge.s32 	%p92, %r396, %r371;
	{ .reg .b32 tmp; mov.b64 {tmp, %r397}, %rd590; }
	cvt.u32.u64 	%r398, %rd590;
	@%p92 bra 	$L__BB13_556;
	setp.lt.u64 	%p93, %rd1636, 4294967296;
	@%p93 bra 	$L__BB13_552;
	sub.s32 	%r1489, %r397, %r379;
	bra.uni 	$L__BB13_555;
$L__BB13_552:
	setp.eq.s64 	%p94, %rd1636, 0;
	@%p94 bra 	$L__BB13_554;
	add.s32 	%r1489, %r388, %r398;
	bra.uni 	$L__BB13_555;
$L__BB13_554:
	add.s32 	%r709, %r380, %r396;
	add.s32 	%r710, %r398, %r397;
	sub.s32 	%r1489, %r709, %r710;
$L__BB13_555:
	shl.b32 	%r711, %r1489, 2;
	mov.u32 	%r712, _ZZN3cub18CUB_300001_SM_10006detail19three_way_partition29DeviceThreeWayPartitionKernelINS2_10policy_hubIjiE10Policy1000EN6thrust24THRUST_300001_SM_1000_NS17counting_iteratorIjNS8_11use_defaultESA_SA_EEPjSC_NS8_16reverse_iteratorISC_EESC_NS0_13ScanTileStateImLb1EEENS0_21DispatchSegmentedSortILNS0_9SortOrderE0EjNS0_8NullTypeElPmSK_NS1_14segmented_sort10policy_hubIjSJ_EEE22LargeSegmentsSelectorTENSO_22SmallSegmentsSelectorTEiNS2_19streaming_context_tIlEEEEvT0_T1_T2_T3_T4_T5_T6_T7_T8_iT9_E12temp_storage;
	add.s32 	%r713, %r712, %r711;
	st.shared.u32 	[%r713], %r334;
$L__BB13_556:
	add.s64 	%rd591, %rd242, %rd274;
	mad.lo.s32 	%r403, %r676, 11, 6;
	setp.ge.s32 	%p95, %r403, %r371;
	{ .reg .b32 tmp; mov.b64 {tmp, %r404}, %rd591; }
	cvt.u32.u64 	%r405, %rd591;
	@%p95 bra 	$L__BB13_563;
	setp.lt.u64 	%p96, %rd1637, 4294967296;
	@%p96 bra 	$L__BB13_559;
	sub.s32 	%r1490, %r404, %r379;
	bra.uni 	$L__BB13_562;
$L__BB13_559:
	setp.eq.s64 	%p97, %rd1637, 0;
	@%p97 bra 	$L__BB13_561;
	add.s32 	%r1490, %r388, %r405;
	bra.uni 	$L__BB13_562;
$L__BB13_561:
	add.s32 	%r714, %r380, %r403;
	add.s32 	%r715, %r405, %r404;
	sub.s32 	%r1490, %r714, %r715;
$L__BB13_562:
	shl.b32 	%r716, %r1490, 2;
	mov.u32 	%r717, _ZZN3cub18CUB_300001_SM_10006detail19three_way_partition29DeviceThreeWayPartitionKernelINS2_10policy_hubIjiE10Policy1000EN6thrust24THRUST_300001_SM_1000_NS17counting_iteratorIjNS8_11use_defaultESA_SA_EEPjSC_NS8_16reverse_iteratorISC_EESC_NS0_13ScanTileStateImLb1EEENS0_21DispatchSegmentedSortILNS0_9SortOrderE0EjNS0_8NullTypeElPmSK_NS1_14segmented_sort10policy_hubIjSJ_EEE22LargeSegmentsSelectorTENSO_22SmallSegmentsSelectorTEiNS2_19streaming_context_tIlEEEEvT0_T1_T2_T3_T4_T5_T6_T7_T8_iT9_E12temp_storage;
	add.s32 	%r718, %r717, %r716;
	st.shared.u32 	[%r718], %r335;
$L__BB13_563:
	add.s64 	%rd592, %rd243, %rd274;
	mad.lo.s32 	%r410, %r676, 11, 7;
	setp.ge.s32 	%p98, %r410, %r371;
	{ .reg .b32 tmp; mov.b64 {tmp, %r411}, %rd592; }
	cvt.u32.u64 	%r412, %rd592;
	@%p98 bra 	$L__BB13_570;
	setp.lt.u64 	%p99, %rd1638, 4294967296;
	@%p99 bra 	$L__BB13_566;
	sub.s32 	%r1491, %r411, %r379;
	bra.uni 	$L__BB13_569;
$L__BB13_566:
	setp.eq.s64 	%p100, %rd1638, 0;
	@%p100 bra 	$L__BB13_568;
	add.s32 	%r1491, %r388, %r412;
	bra.uni 	$L__BB13_569;
$L__BB13_568:
	add.s32 	%r719, %r380, %r410;
	add.s32 	%r720, %r412, %r411;
	sub.s32 	%r1491, %r719, %r720;
$L__BB13_569:
	shl.b32 	%r721, %r1491, 2;
	mov.u32 	%r722, _ZZN3cub18CUB_300001_SM_10006detail19three_way_partition29DeviceThreeWayPartitionKernelINS2_10policy_hubIjiE10Policy1000EN6thrust24THRUST_300001_SM_1000_NS17counting_iteratorIjNS8_11use_defaultESA_SA_EEPjSC_NS8_16reverse_iteratorISC_EESC_NS0_13ScanTileStateImLb1EEENS0_21DispatchSegmentedSortILNS0_9SortOrderE0EjNS0_8NullTypeElPmSK_NS1_14segmented_sort10policy_hubIjSJ_EEE22LargeSegmentsSelectorTENSO_22SmallSegmentsSelectorTEiNS2_19streaming_context_tIlEEEEvT0_T1_T2_T3_T4_T5_T6_T7_T8_iT9_E12temp_storage;
	add.s32 	%r723, %r722, %r721;
	st.shared.u32 	[%r723], %r336;
$L__BB13_570:
	add.s64 	%rd593, %rd244, %rd274;
	mad.lo.s32 	%r417, %r676, 11, 8;
	setp.ge.s32 	%p101, %r417, %r371;
	{ .reg .b32 tmp; mov.b64 {tmp, %r418}, %rd593; }
	cvt.u32.u64 	%r419, %rd593;
	@%p101 bra 	$L__BB13_577;
	setp.lt.u64 	%p102, %rd1639, 4294967296;
	@%p102 bra 	$L__BB13_573;
	sub.s32 	%r1492, %r418, %r379;
	bra.uni 	$L__BB13_576;
$L__BB13_573:
	setp.eq.s64 	%p103, %rd1639, 0;
	@%p103 bra 	$L__BB13_575;
	add.s32 	%r1492, %r388, %r419;
	bra.uni 	$L__BB13_576;
$L__BB13_575:
	add.s32 	%r724, %r380, %r417;
	add.s32 	%r725, %r419, %r418;
	sub.s32 	%r1492, %r724, %r725;
$L__BB13_576:
	shl.b32 	%r726, %r1492, 2;
	mov.u32 	%r727, _ZZN3cub18CUB_300001_SM_10006detail19three_way_partition29DeviceThreeWayPartitionKernelINS2_10policy_hubIjiE10Policy1000EN6thrust24THRUST_300001_SM_1000_NS17counting_iteratorIjNS8_11use_defaultESA_SA_EEPjSC_NS8_16reverse_iteratorISC_EESC_NS0_13ScanTileStateImLb1EEENS0_21DispatchSegmentedSortILNS0_9SortOrderE0EjNS0_8NullTypeElPmSK_NS1_14segmented_sort10policy_hubIjSJ_EEE22LargeSegmentsSelectorTENSO_22SmallSegmentsSelectorTEiNS2_19streaming_context_tIlEEEEvT0_T1_T2_T3_T4_T5_T6_T7_T8_iT9_E12temp_storage;
	add.s32 	%r728, %r727, %r726;
	st.shared.u32 	[%r728], %r337;
$L__BB13_577:
	add.s64 	%rd594, %rd245, %rd274;
	mad.lo.s32 	%r424, %r676, 11, 9;
	setp.ge.s32 	%p104, %r424, %r371;
	{ .reg .b32 tmp; mov.b64 {tmp, %r425}, %rd594; }
	cvt.u32.u64 	%r426, %rd594;
	@%p104 bra 	$L__BB13_584;
	setp.lt.u64 	%p105, %rd1640, 4294967296;
	@%p105 bra 	$L__BB13_580;
	sub.s32 	%r1493, %r425, %r379;
	bra.uni 	$L__BB13_583;
$L__BB13_580:
	setp.eq.s64 	%p106, %rd1640, 0;
	@%p106 bra 	$L__BB13_582;
	add.s32 	%r1493, %r388, %r426;
	bra.uni 	$L__BB13_583;
$L__BB13_582:
	add.s32 	%r729, %r380, %r424;
	add.s32 	%r730, %r426, %r425;
	sub.s32 	%r1493, %r729, %r730;
$L__BB13_583:
	shl.b32 	%r731, %r1493, 2;
	mov.u32 	%r732, _ZZN3cub18CUB_300001_SM_10006detail19three_way_partition29DeviceThreeWayPartitionKernelINS2_10policy_hubIjiE10Policy1000EN6thrust24THRUST_300001_SM_1000_NS17counting_iteratorIjNS8_11use_defaultESA_SA_EEPjSC_NS8_16reverse_iteratorISC_EESC_NS0_13ScanTileStateImLb1EEENS0_21DispatchSegmentedSortILNS0_9SortOrderE0EjNS0_8NullTypeElPmSK_NS1_14segmented_sort10policy_hubIjSJ_EEE22LargeSegmentsSelectorTENSO_22SmallSegmentsSelectorTEiNS2_19streaming_context_tIlEEEEvT0_T1_T2_T3_T4_T5_T6_T7_T8_iT9_E12temp_storage;
	add.s32 	%r733, %r732, %r731;
	st.shared.u32 	[%r733], %r338;
$L__BB13_584:
	add.s64 	%rd595, %rd246, %rd274;
	mad.lo.s32 	%r431, %r676, 11, 10;
	setp.ge.s32 	%p107, %r431, %r371;
	{ .reg .b32 tmp; mov.b64 {tmp, %r432}, %rd595; }
	cvt.u32.u64 	%r433, %rd595;
	@%p107 bra 	$L__BB13_591;
	setp.lt.u64 	%p108, %rd1641, 4294967296;
	@%p108 bra 	$L__BB13_587;
	sub.s32 	%r1494, %r432, %r379;
	bra.uni 	$L__BB13_590;
$L__BB13_587:
	setp.eq.s64 	%p109, %rd1641, 0;
	@%p109 bra 	$L__BB13_589;
	add.s32 	%r1494, %r388, %r433;
	bra.uni 	$L__BB13_590;
$L__BB13_589:
	add.s32 	%r734, %r380, %r431;
	add.s32 	%r735, %r433, %r432;
	sub.s32 	%r1494, %r734, %r735;
$L__BB13_590:
	shl.b32 	%r736, %r1494, 2;
	mov.u32 	%r737, _ZZN3cub18CUB_300001_SM_10006detail19three_way_partition29DeviceThreeWayPartitionKernelINS2_10policy_hubIjiE10Policy1000EN6thrust24THRUST_300001_SM_1000_NS17counting_iteratorIjNS8_11use_defaultESA_SA_EEPjSC_NS8_16reverse_iteratorISC_EESC_NS0_13ScanTileStateImLb1EEENS0_21DispatchSegmentedSortILNS0_9SortOrderE0EjNS0_8NullTypeElPmSK_NS1_14segmented_sort10policy_hubIjSJ_EEE22LargeSegmentsSelectorTENSO_22SmallSegmentsSelectorTEiNS2_19streaming_context_tIlEEEEvT0_T1_T2_T3_T4_T5_T6_T7_T8_iT9_E12temp_storage;
	add.s32 	%r738, %r737, %r736;
	st.shared.u32 	[%r738], %r339;
$L__BB13_591:
	bar.sync 	0;
	mov.u64 	%rd276, %rd313;
	ld.param.u8 	%rs2, [%rd276];
	setp.ne.s16 	%p110, %rs2, 0;
	mov.b64 	%rd1649, 0;
	@%p110 bra 	$L__BB13_593;
	ld.param.u64 	%rd597, [%rd276+16];
	cvta.to.global.u64 	%rd598, %rd597;
	ld.global.u64 	%rd1649, [%rd598];
$L__BB13_593:
	setp.ne.s16 	%p111, %rs2, 0;
	mov.b64 	%rd1650, 0;
	@%p111 bra 	$L__BB13_595;
	ld.param.u64 	%rd600, [%rd276+16];
	cvta.to.global.u64 	%rd601, %rd600;
	ld.global.u64 	%rd1650, [%rd601+8];
$L__BB13_595:
	cvt.s64.s32 	%rd603, %rd275;
	add.s64 	%rd281, %rd1650, %rd603;
	setp.ne.s16 	%p112, %rs2, 0;
	mov.b64 	%rd1651, 0;
	@%p112 bra 	$L__BB13_597;
	ld.param.u64 	%rd604, [%rd276+16];
	cvta.to.global.u64 	%rd605, %rd604;
	ld.global.u64 	%rd1651, [%rd605+16];
$L__BB13_597:
	ld.param.u64 	%rd1577, [_ZN3cub18CUB_300001_SM_10006detail19three_way_partition29DeviceThreeWayPartitionKernelINS2_10policy_hubIjiE10Policy1000EN6thrust24THRUST_300001_SM_1000_NS17counting_iteratorIjNS8_11use_defaultESA_SA_EEPjSC_NS8_16reverse_iteratorISC_EESC_NS0_13ScanTileStateImLb1EEENS0_21DispatchSegmentedSortILNS0_9SortOrderE0EjNS0_8NullTypeElPmSK_NS1_14segmented_sort10policy_hubIjSJ_EEE22LargeSegmentsSelectorTENSO_22SmallSegmentsSelectorTEiNS2_19streaming_context_tIlEEEEvT0_T1_T2_T3_T4_T5_T6_T7_T8_iT9__param_2];
	ld.param.u64 	%rd1573, [_ZN3cub18CUB_300001_SM_10006detail19three_way_partition29DeviceThreeWayPartitionKernelINS2_10policy_hubIjiE10Policy1000EN6thrust24THRUST_300001_SM_1000_NS17counting_iteratorIjNS8_11use_defaultESA_SA_EEPjSC_NS8_16reverse_iteratorISC_EESC_NS0_13ScanTileStateImLb1EEENS0_21DispatchSegmentedSortILNS0_9SortOrderE0EjNS0_8NullTypeElPmSK_NS1_14segmented_sort10policy_hubIjSJ_EEE22LargeSegmentsSelectorTENSO_22SmallSegmentsSelectorTEiNS2_19streaming_context_tIlEEEEvT0_T1_T2_T3_T4_T5_T6_T7_T8_iT9__param_1];
	sub.s32 	%r744, %r673, %r693;
	cvt.s64.s32 	%rd606, %r744;
	add.s64 	%rd284, %rd1651, %rd606;
	add.s64 	%rd285, %rd3, -4;
	setp.ge.s32 	%p113, %r676, %r371;
	shl.b32 	%r745, %r676, 2;
	mov.u32 	%r746, _ZZN3cub18CUB_300001_SM_10006detail19three_way_partition29DeviceThreeWayPartitionKernelINS2_10policy_hubIjiE10Policy1000EN6thrust24THRUST_300001_SM_1000_NS17counting_iteratorIjNS8_11use_defaultESA_SA_EEPjSC_NS8_16reverse_iteratorISC_EESC_NS0_13ScanTileStateImLb1EEENS0_21DispatchSegmentedSortILNS0_9SortOrderE0EjNS0_8NullTypeElPmSK_NS1_14segmented_sort10policy_hubIjSJ_EEE22LargeSegmentsSelectorTENSO_22SmallSegmentsSelectorTEiNS2_19streaming_context_tIlEEEEvT0_T1_T2_T3_T4_T5_T6_T7_T8_iT9_E12temp_storage;
	add.s32 	%r438, %r746, %r745;
	cvt.u64.u32 	%rd286, %r676;
	shr.s64 	%rd607, %rd275, 32;
	add.s64 	%rd608, %rd1649, %rd607;
	add.s64 	%rd609, %rd608, %rd286;
	cvta.to.global.u64 	%rd610, %rd1573;
	shl.b64 	%rd611, %rd609, 2;
	add.s64 	%rd287, %rd610, %rd611;
	sub.s32 	%r747, %r676, %r360;
	cvt.s64.s32 	%rd612, %r747;
	add.s64 	%rd613, %rd281, %rd612;
	cvta.to.global.u64 	%rd614, %rd1577;
	shl.b64 	%rd615, %rd613, 2;
	add.s64 	%rd288, %rd614, %rd615;
	@%p113 bra 	$L__BB13_603;
	ld.shared.u32 	%r439, [%r438];
	setp.ge.s32 	%p114, %r676, %r360;
	@%p114 bra 	$L__BB13_600;
	st.global.u32 	[%rd287], %r439;
	bra.uni 	$L__BB13_603;
$L__BB13_600:
	setp.ge.s32 	%p115, %r676, %r372;
	@%p115 bra 	$L__BB13_602;
	st.global.u32 	[%rd288], %r439;
	bra.uni 	$L__BB13_603;
$L__BB13_602:
	cvt.s64.s32 	%rd616, %r360;
	cvt.s64.s32 	%rd617, %r359;
	cvt.s64.s32 	%rd618, %r371;
	add.s64 	%rd619, %rd617, %rd618;
	add.s64 	%rd620, %rd619, %rd616;
	add.s64 	%rd621, %rd284, %rd286;
	sub.s64 	%rd622, %rd620, %rd621;
	shl.b64 	%rd623, %rd622, 2;
	add.s64 	%rd624, %rd285, %rd623;
	st.global.u32 	[%rd624+-22528], %r439;
$L__BB13_603:
	add.s32 	%r440, %r676, 512;
	setp.ge.s32 	%p116, %r440, %r371;
	cvt.s64.s32 	%rd625, %r372;
	add.s64 	%rd626, %rd284, %rd286;
	sub.s64 	%rd627, %rd625, %rd626;
	shl.b64 	%rd628, %rd627, 2;
	add.s64 	%rd289, %rd285, %rd628;
	@%p116 bra 	$L__BB13_609;
	ld.shared.u32 	%r441, [%r438+2048];
	setp.lt.s32 	%p117, %r440, %r360;
	@%p117 bra 	$L__BB13_608;
	setp.lt.s32 	%p118, %r440, %r372;
	@%p118 bra 	$L__BB13_607;
	st.global.u32 	[%rd289+-2048], %r441;
	bra.uni 	$L__BB13_609;
$L__BB13_607:
	st.global.u32 	[%rd288+2048], %r441;
	bra.uni 	$L__BB13_609;
$L__BB13_608:
	st.global.u32 	[%rd287+2048], %r441;
$L__BB13_609:
	or.b32  	%r442, %r676, 1024;
	setp.ge.s32 	%p119, %r442, %r371;
	@%p119 bra 	$L__BB13_615;
	ld.shared.u32 	%r443, [%r438+4096];
	setp.lt.s32 	%p120, %r442, %r360;
	@%p120 bra 	$L__BB13_614;
	setp.lt.s32 	%p121, %r442, %r372;
	@%p121 bra 	$L__BB13_613;
	st.global.u32 	[%rd289+-4096], %r443;
	bra.uni 	$L__BB13_615;
$L__BB13_613:
	st.global.u32 	[%rd288+4096], %r443;
	bra.uni 	$L__BB13_615;
$L__BB13_614:
	st.global.u32 	[%rd287+4096], %r443;
$L__BB13_615:
	add.s32 	%r444, %r676, 1536;
	setp.ge.s32 	%p122, %r444, %r371;
	@%p122 bra 	$L__BB13_621;
	ld.shared.u32 	%r445, [%r438+6144];
	setp.lt.s32 	%p123, %r444, %r360;
	@%p123 bra 	$L__BB13_620;
	setp.lt.s32 	%p124, %r444, %r372;
	@%p124 bra 	$L__BB13_619;
	st.global.u32 	[%rd289+-6144], %r445;
	bra.uni 	$L__BB13_621;
$L__BB13_619:
	st.global.u32 	[%rd288+6144], %r445;
	bra.uni 	$L__BB13_621;
$L__BB13_620:
	st.global.u32 	[%rd287+6144], %r445;
$L__BB13_621:
	or.b32  	%r446, %r676, 2048;
	setp.ge.s32 	%p125, %r446, %r371;
	@%p125 bra 	$L__BB13_627;
	ld.shared.u32 	%r447, [%r438+8192];
	setp.lt.s32 	%p126, %r446, %r360;
	@%p126 bra 	$L__BB13_626;
	setp.lt.s32 	%p127, %r446, %r372;
	@%p127 bra 	$L__BB13_625;
	st.global.u32 	[%rd289+-8192], %r447;
	bra.uni 	$L__BB13_627;
$L__BB13_625:
	st.global.u32 	[%rd288+8192], %r447;
	bra.uni 	$L__BB13_627;
$L__BB13_626:
	st.global.u32 	[%rd287+8192], %r447;
$L__BB13_627:
	add.s32 	%r448, %r676, 2560;
	setp.ge.s32 	%p128, %r448, %r371;
	@%p128 bra 	$L__BB13_633;
	ld.shared.u32 	%r449, [%r438+10240];
	setp.lt.s32 	%p129, %r448, %r360;
	@%p129 bra 	$L__BB13_632;
	setp.lt.s32 	%p130, %r448, %r372;
	@%p130 bra 	$L__BB13_631;
	st.global.u32 	[%rd289+-10240], %r449;
	bra.uni 	$L__BB13_633;
$L__BB13_631:
	st.global.u32 	[%rd288+10240], %r449;
	bra.uni 	$L__BB13_633;
$L__BB13_632:
	st.global.u32 	[%rd287+10240], %r449;
$L__BB13_633:
	or.b32  	%r450, %r676, 3072;
	setp.ge.s32 	%p131, %r450, %r371;
	@%p131 bra 	$L__BB13_639;
	ld.shared.u32 	%r451, [%r438+12288];
	setp.lt.s32 	%p132, %r450, %r360;
	@%p132 bra 	$L__BB13_638;
	setp.lt.s32 	%p133, %r450, %r372;
	@%p133 bra 	$L__BB13_637;
	st.global.u32 	[%rd289+-12288], %r451;
	bra.uni 	$L__BB13_639;
$L__BB13_637:
	st.global.u32 	[%rd288+12288], %r451;
	bra.uni 	$L__BB13_639;
$L__BB13_638:
	st.global.u32 	[%rd287+12288], %r451;
$L__BB13_639:
	add.s32 	%r452, %r676, 3584;
	setp.ge.s32 	%p134, %r452, %r371;
	@%p134 bra 	$L__BB13_645;
	ld.shared.u32 	%r453, [%r438+14336];
	setp.lt.s32 	%p135, %r452, %r360;
	@%p135 bra 	$L__BB13_644;
	setp.lt.s32 	%p136, %r452, %r372;
	@%p136 bra 	$L__BB13_643;
	st.global.u32 	[%rd289+-14336], %r453;
	bra.uni 	$L__BB13_645;
$L__BB13_643:
	st.global.u32 	[%rd288+14336], %r453;
	bra.uni 	$L__BB13_645;
$L__BB13_644:
	st.global.u32 	[%rd287+14336], %r453;
$L__BB13_645:
	or.b32  	%r454, %r676, 4096;
	setp.ge.s32 	%p137, %r454, %r371;
	@%p137 bra 	$L__BB13_651;
	ld.shared.u32 	%r455, [%r438+16384];
	setp.lt.s32 	%p138, %r454, %r360;
	@%p138 bra 	$L__BB13_650;
	setp.lt.s32 	%p139, %r454, %r372;
	@%p139 bra 	$L__BB13_649;
	st.global.u32 	[%rd289+-16384], %r455;
	bra.uni 	$L__BB13_651;
$L__BB13_649:
	st.global.u32 	[%rd288+16384], %r455;
	bra.uni 	$L__BB13_651;
$L__BB13_650:
	st.global.u32 	[%rd287+16384], %r455;
$L__BB13_651:
	add.s32 	%r456, %r676, 4608;
	setp.ge.s32 	%p140, %r456, %r371;
	@%p140 bra 	$L__BB13_657;
	ld.shared.u32 	%r457, [%r438+18432];
	setp.lt.s32 	%p141, %r456, %r360;
	@%p141 bra 	$L__BB13_656;
	setp.lt.s32 	%p142, %r456, %r372;
	@%p142 bra 	$L__BB13_655;
	st.global.u32 	[%rd289+-18432], %r457;
	bra.uni 	$L__BB13_657;
$L__BB13_655:
	st.global.u32 	[%rd288+18432], %r457;
	bra.uni 	$L__BB13_657;
$L__BB13_656:
	st.global.u32 	[%rd287+18432], %r457;
$L__BB13_657:
	cvt.s64.s32 	%rd629, %r358;
	cvt.u64.u32 	%rd630, %r357;
	shl.b64 	%rd631, %rd630, 32;
	or.b64  	%rd1652, %rd631, %rd629;
	or.b32  	%r458, %r676, 5120;
	setp.ge.s32 	%p143, %r458, %r371;
	@%p143 bra 	$L__BB13_663;
	ld.shared.u32 	%r459, [%r438+20480];
	setp.lt.s32 	%p144, %r458, %r360;
	@%p144 bra 	$L__BB13_662;
	setp.lt.s32 	%p145, %r458, %r372;
	@%p145 bra 	$L__BB13_661;
	st.global.u32 	[%rd289+-20480], %r459;
	bra.uni 	$L__BB13_663;
$L__BB13_661:
	st.global.u32 	[%rd288+20480], %r459;
	bra.uni 	$L__BB13_663;
$L__BB13_662:
	st.global.u32 	[%rd287+20480], %r459;
$L__BB13_663:
	mov.u32 	%r995, %tid.x;
	setp.ne.s32 	%p281, %r995, 0;
	@%p281 bra 	$L__BB13_677;
	{ .reg .b32 tmp; mov.b64 {tmp, %r460}, %rd1652; }
	shr.s64 	%rd292, %rd1652, 32;
	cvt.u32.u64 	%r461, %rd1652;
	cvt.s64.s32 	%rd293, %rd1652;
	mov.u64 	%rd294, %rd313;
	ld.param.u8 	%rs9, [%rd294+1];
	setp.eq.s16 	%p282, %rs9, 0;
	@%p282 bra 	$L__BB13_670;
	ld.param.u8 	%rs10, [%rd294];
	setp.ne.s16 	%p283, %rs10, 0;
	mov.b32 	%r1495, 0;
	@%p283 bra 	$L__BB13_667;
	ld.param.u64 	%rd962, [%rd294+16];
	cvta.to.global.u64 	%rd963, %rd962;
	ld.global.u32 	%r1495, [%rd963];
$L__BB13_667:
	ld.param.u64 	%rd1581, [_ZN3cub18CUB_300001_SM_10006detail19three_way_partition29DeviceThreeWayPartitionKernelINS2_10policy_hubIjiE10Policy1000EN6thrust24THRUST_300001_SM_1000_NS17counting_iteratorIjNS8_11use_defaultESA_SA_EEPjSC_NS8_16reverse_iteratorISC_EESC_NS0_13ScanTileStateImLb1EEENS0_21DispatchSegmentedSortILNS0_9SortOrderE0EjNS0_8NullTypeElPmSK_NS1_14segmented_sort10policy_hubIjSJ_EEE22LargeSegmentsSelectorTENSO_22SmallSegmentsSelectorTEiNS2_19streaming_context_tIlEEEEvT0_T1_T2_T3_T4_T5_T6_T7_T8_iT9__param_4];
	add.s32 	%r998, %r1495, %r460;
	cvta.to.global.u64 	%rd295, %rd1581;
	st.global.u32 	[%rd295], %r998;
	setp.ne.s16 	%p284, %rs10, 0;
	mov.b32 	%r1496, 0;
	@%p284 bra 	$L__BB13_669;
	ld.param.u64 	%rd964, [%rd294+16];
	cvta.to.global.u64 	%rd965, %rd964;
	ld.global.u32 	%r1496, [%rd965+8];
$L__BB13_669:
	add.s32 	%r999, %r1496, %r461;
	st.global.u32 	[%rd295+4], %r999;
	bra.uni 	$L__BB13_677;
$L__BB13_670:
	ld.param.u8 	%rs12, [%rd294];
	setp.ne.s16 	%p285, %rs12, 0;
	mov.b64 	%rd1653, 0;
	@%p285 bra 	$L__BB13_672;
	ld.param.u64 	%rd967, [%rd294+16];
	cvta.to.global.u64 	%rd968, %rd967;
	ld.global.u64 	%rd1653, [%rd968];
$L__BB13_672:
	add.s64 	%rd970, %rd1653, %rd292;
	ld.param.u64 	%rd971, [%rd294+24];
	cvta.to.global.u64 	%rd972, %rd971;
	st.global.u64 	[%rd972], %rd970;
	setp.ne.s16 	%p286, %rs12, 0;
	mov.b64 	%rd1654, 0;
	@%p286 bra 	$L__BB13_674;
	ld.param.u64 	%rd973, [%rd294+16];
	cvta.to.global.u64 	%rd974, %rd973;
	ld.global.u64 	%rd1654, [%rd974+8];
$L__BB13_674:
	add.s64 	%rd976, %rd1654, %rd293;
	cvta.to.global.u64 	%rd978, %rd971;
	st.global.u64 	[%rd978+8], %rd976;
	setp.ne.s16 	%p287, %rs12, 0;
	mov.b64 	%rd1655, 0;
	@%p287 bra 	$L__BB13_676;
	ld.param.u64 	%rd979, [%rd294+16];
	cvta.to.global.u64 	%rd980, %rd979;
	ld.global.u64 	%rd1655, [%rd980+16];
$L__BB13_676:
	ld.param.u32 	%r1436, [_ZN3cub18CUB_300001_SM_10006detail19three_way_partition29DeviceThreeWayPartitionKernelINS2_10policy_hubIjiE10Policy1000EN6thrust24THRUST_300001_SM_1000_NS17counting_iteratorIjNS8_11use_defaultESA_SA_EEPjSC_NS8_16reverse_iteratorISC_EESC_NS0_13ScanTileStateImLb1EEENS0_21DispatchSegmentedSortILNS0_9SortOrderE0EjNS0_8NullTypeElPmSK_NS1_14segmented_sort10policy_hubIjSJ_EEE22LargeSegmentsSelectorTENSO_22SmallSegmentsSelectorTEiNS2_19streaming_context_tIlEEEEvT0_T1_T2_T3_T4_T5_T6_T7_T8_iT9__param_8];
	add.s64 	%rd981, %rd292, %rd293;
	cvt.s64.s32 	%rd982, %r1436;
	sub.s64 	%rd983, %rd982, %rd981;
	add.s64 	%rd984, %rd983, %rd1655;
	cvta.to.global.u64 	%rd986, %rd971;
	st.global.u64 	[%rd986+16], %rd984;
$L__BB13_677:
	ret;

}
	// .globl	_ZN3cub18CUB_300001_SM_10006detail14segmented_sort30DeviceSegmentedSortKernelLargeILNS0_9SortOrderE0ENS2_10policy_hubIjNS0_8NullTypeEE9Policy860EjS6_PmS9_lEEvPKjPKT1_PSC_NS1_20device_double_bufferISC_EEPKT2_PSI_NSG_ISI_EET3_T4_
.visible .entry _ZN3cub18CUB_300001_SM_10006detail14segmented_sort30DeviceSegmentedSortKernelLargeILNS0_9SortOrderE0ENS2_10policy_hubIjNS0_8NullTypeEE9Policy860EjS6_PmS9_lEEvPKjPKT1_PSC_NS1_20device_double_bufferISC_EEPKT2_PSI_NSG_ISI_EET3_T4_(
	.param .u64 .ptr .align 1 _ZN3cub18CUB_300001_SM_10006detail14segmented_sort30DeviceSegmentedSortKernelLargeILNS0_9SortOrderE0ENS2_10policy_hubIjNS0_8NullTypeEE9Policy860EjS6_PmS9_lEEvPKjPKT1_PSC_NS1_20device_double_bufferISC_EEPKT2_PSI_NSG_ISI_EET3_T4__param_0,
	.param .u64 .ptr .align 1 _ZN3cub18CUB_300001_SM_10006detail14segmented_sort30DeviceSegmentedSortKernelLargeILNS0_9SortOrderE0ENS2_10policy_hubIjNS0_8NullTypeEE9Policy860EjS6_PmS9_lEEvPKjPKT1_PSC_NS1_20device_double_bufferISC_EEPKT2_PSI_NSG_ISI_EET3_T4__param_1,
	.param .u64 .ptr .align 1 _ZN3cub18CUB_300001_SM_10006detail14segmented_sort30DeviceSegmentedSortKernelLargeILNS0_9SortOrderE0ENS2_10policy_hubIjNS0_8NullTypeEE9Policy860EjS6_PmS9_lEEvPKjPKT1_PSC_NS1_20device_double_bufferISC_EEPKT2_PSI_NSG_ISI_EET3_T4__param_2,
	.param .align 8 .b8 _ZN3cub18CUB_300001_SM_10006detail14segmented_sort30DeviceSegmentedSortKernelLargeILNS0_9SortOrderE0ENS2_10policy_hubIjNS0_8NullTypeEE9Policy860EjS6_PmS9_lEEvPKjPKT1_PSC_NS1_20device_double_bufferISC_EEPKT2_PSI_NSG_ISI_EET3_T4__param_3[16],
	.param .u64 .ptr .align 1 _ZN3cub18CUB_300001_SM_10006detail14segmented_sort30DeviceSegmentedSortKernelLargeILNS0_9SortOrderE0ENS2_10policy_hubIjNS0_8NullTypeEE9Policy860EjS6_PmS9_lEEvPKjPKT1_PSC_NS1_20device_double_bufferISC_EEPKT2_PSI_NSG_ISI_EET3_T4__param_4,
	.param .u64 .ptr .align 1 _ZN3cub18CUB_300001_SM_10006detail14segmented_sort30DeviceSegmentedSortKernelLargeILNS0_9SortOrderE0ENS2_10policy_hubIjNS0_8NullTypeEE9Policy860EjS6_PmS9_lEEvPKjPKT1_PSC_NS1_20device_double_bufferISC_EEPKT2_PSI_NSG_ISI_EET3_T4__param_5,
	.param .align 8 .b8 _ZN3cub18CUB_300001_SM_10006detail14segmented_sort30DeviceSegmentedSortKernelLargeILNS0_9SortOrderE0ENS2_10policy_hubIjNS0_8NullTypeEE9Policy860EjS6_PmS9_lEEvPKjPKT1_PSC_NS1_20device_double_bufferISC_EEPKT2_PSI_NSG_ISI_EET3_T4__param_6[16],
	.param .u64 .ptr .align 1 _ZN3cub18CUB_300001_SM_10006detail14segmented_sort30DeviceSegmentedSortKernelLargeILNS0_9SortOrderE0ENS2_10policy_hubIjNS0_8NullTypeEE9Policy860EjS6_PmS9_lEEvPKjPKT1_PSC_NS1_20device_double_bufferISC_EEPKT2_PSI_NSG_ISI_EET3_T4__param_7,
	.param .u64 .ptr .align 1 _ZN3cub18CUB_300001_SM_10006detail14segmented_sort30DeviceSegmentedSortKernelLargeILNS0_9SortOrderE0ENS2_10policy_hubIjNS0_8NullTypeEE9Policy860EjS6_PmS9_lEEvPKjPKT1_PSC_NS1_20device_double_bufferISC_EEPKT2_PSI_NSG_ISI_EET3_T4__param_8
)
.maxntid 256
{
	.reg .pred 	%p<376>;
	.reg .b16 	%rs<427>;
	.reg .b32 	%r<6104>;
	.reg .b64 	%rd<1752>;
	// demoted variable
	.shared .align 16 .b8 _ZZN3cub18CUB_300001_SM_10006detail14segmented_sort30DeviceSegmentedSortKernelLargeILNS0_9SortOrderE0ENS2_10policy_hubIjNS0_8NullTypeEE9Policy860EjS6_PmS9_lEEvPKjPKT1_PSC_NS1_20device_double_bufferISC_EEPKT2_PSI_NSG_ISI_EET3_T4_E7storage[33856];
	ld.param.u64 	%rd208, [_ZN3cub18CUB_300001_SM_10006detail14segmented_sort30DeviceSegmentedSortKernelLargeILNS0_9SortOrderE0ENS2_10policy_hubIjNS0_8NullTypeEE9Policy860EjS6_PmS9_lEEvPKjPKT1_PSC_NS1_20device_double_bufferISC_EEPKT2_PSI_NSG_ISI_EET3_T4__param_3+8];
	ld.param.u64 	%rd207, [_ZN3cub18CUB_300001_SM_10006detail14segmented_sort30DeviceSegmentedSortKernelLargeILNS0_9SortOrderE0ENS2_10policy_hubIjNS0_8NullTypeEE9Policy860EjS6_PmS9_lEEvPKjPKT1_PSC_NS1_20device_double_bufferISC_EEPKT2_PSI_NSG_ISI_EET3_T4__param_3];
	ld.param.u64 	%rd209, [_ZN3cub18CUB_300001_SM_10006detail14segmented_sort30DeviceSegmentedSortKernelLargeILNS0_9SortOrderE0ENS2_10policy_hubIjNS0_8NullTypeEE9Policy860EjS6_PmS9_lEEvPKjPKT1_PSC_NS1_20device_double_bufferISC_EEPKT2_PSI_NSG_ISI_EET3_T4__param_0];
	ld.param.u64 	%rd210, [_ZN3cub18CUB_300001_SM_10006detail14segmented_sort30DeviceSegmentedSortKernelLargeILNS0_9SortOrderE0ENS2_10policy_hubIjNS0_8NullTypeEE9Policy860EjS6_PmS9_lEEvPKjPKT1_PSC_NS1_20device_double_bufferISC_EEPKT2_PSI_NSG_ISI_EET3_T4__param_1];
	ld.param.u64 	%rd211, [_ZN3cub18CUB_300001_SM_10006detail14segmented_sort30DeviceSegmentedSortKernelLargeILNS0_9SortOrderE0ENS2_10policy_hubIjNS0_8NullTypeEE9Policy860EjS6_PmS9_lEEvPKjPKT1_PSC_NS1_20device_double_bufferISC_EEPKT2_PSI_NSG_ISI_EET3_T4__param_7];
	ld.param.u64 	%rd212, [_ZN3cub18CUB_300001_SM_10006detail14segmented_sort30DeviceSegmentedSortKernelLargeILNS0_9SortOrderE0ENS2_10policy_hubIjNS0_8NullTypeEE9Policy860EjS6_PmS9_lEEvPKjPKT1_PSC_NS1_20device_double_bufferISC_EEPKT2_PSI_NSG_ISI_EET3_T4__param_8];
	cvta.to.global.u64 	%rd213, %rd210;
	cvta.to.global.u64 	%rd214, %rd212;
	cvta.to.global.u64 	%rd215, %rd211;
	cvta.to.global.u64 	%rd216, %rd209;
	mov.u32 	%r1074, %ctaid.x;
	mul.wide.u32 	%rd217, %r1074, 4;
	add.s64 	%rd218, %rd216, %rd217;
	ld.global.u32 	%r1075, [%rd218];
	mul.wide.u32 	%rd219, %r1075, 8;
	add.s64 	%rd220, %rd215, %rd219;
	ld.global.u64 	%rd1, [%rd220];
	add.s64 	%rd221, %rd214, %rd219;
	ld.global.u64 	%rd222, [%rd221];
	sub.s64 	%rd2, %rd222, %rd1;
	shl.b64 	%rd223, %rd1, 2;
	add.s64 	%rd3, %rd213, %rd223;
	setp.gt.s64 	%p1, %rd2, 5887;
	@%p1 bra 	$L__BB14_99;
	cvt.u32.u64 	%r1, %rd2;
	mov.u32 	%r2, %tid.x;
	setp.ge.s32 	%p317, %r2, %r1;
	shl.b32 	%r5301, %r2, 2;
	cvt.u64.u32 	%rd1649, %r5301;
	add.s64 	%rd4, %rd3, %rd1649;
	mov.b32 	%r5886, -1;
	@%p317 bra 	$L__BB14_3;
	ld.global.u32 	%r5886, [%rd4];
$L__BB14_3:
	add.s32 	%r5303, %r2, 256;
	setp.ge.s32 	%p318, %r5303, %r1;
	mov.b32 	%r5887, -1;
	@%p318 bra 	$L__BB14_5;
	ld.global.u32 	%r5887, [%rd4+1024];
$L__BB14_5:
	add.s32 	%r5305, %r2, 512;
	setp.ge.s32 	%p319, %r5305, %r1;
	mov.b32 	%r5888, -1;
	@%p319 bra 	$L__BB14_7;
	ld.global.u32 	%r5888, [%rd4+2048];
$L__BB14_7:
	add.s32 	%r5307, %r2, 768;
	setp.ge.s32 	%p320, %r5307, %r1;
	mov.b32 	%r5889, -1;
	@%p320 bra 	$L__BB14_9;
	ld.global.u32 	%r5889, [%rd4+3072];
$L__BB14_9:
	or.b32  	%r5309, %r2, 1024;
	setp.ge.s32 	%p321, %r5309, %r1;
	mov.b32 	%r5890, -1;
	@%p321 bra 	$L__BB14_11;
	ld.global.u32 	%r5890, [%rd4+4096];
$L__BB14_11:
	add.s32 	%r5311, %r2, 1280;
	setp.ge.s32 	%p322, %r5311, %r1;
	mov.b32 	%r5891, -1;
	@%p322 bra 	$L__BB14_13;
	ld.global.u32 	%r5891, [%rd4+5120];
$L__BB14_13:
	add.s32 	%r5313, %r2, 1536;
	setp.ge.s32 	%p323, %r5313, %r1;
	mov.b32 	%r5892, -1;
	@%p323 bra 	$L__BB14_15;
	ld.global.u32 	%r5892, [%rd4+6144];
$L__BB14_15:
	add.s32 	%r5315, %r2, 1792;
	setp.ge.s32 	%p324, %r5315, %r1;
	mov.b32 	%r5893, -1;
	@%p324 bra 	$L__BB14_17;
	ld.global.u32 	%r5893, [%rd4+7168];
$L__BB14_17:
	or.b32  	%r5317, %r2, 2048;
	setp.ge.s32 	%p325, %r5317, %r1;
	mov.b32 	%r5894, -1;
	@%p325 bra 	$L__BB14_19;
	ld.global.u32 	%r5894, [%rd4+8192];
$L__BB14_19:
	add.s32 	%r5319, %r2, 2304;
	setp.ge.s32 	%p326, %r5319, %r1;
	mov.b32 	%r5895, -1;
	@%p326 bra 	$L__BB14_21;
	ld.global.u32 	%r5895, [%rd4+9216];
$L__BB14_21:
	add.s32 	%r5321, %r2, 2560;
	setp.ge.s32 	%p327, %r5321, %r1;
	mov.b32 	%r5896, -1;
	@%p327 bra 	$L__BB14_23;
	ld.global.u32 	%r5896, [%rd4+10240];
$L__BB14_23:
	add.s32 	%r5323, %r2, 2816;
	setp.ge.s32 	%p328, %r5323, %r1;
	mov.b32 	%r5897, -1;
	@%p328 bra 	$L__BB14_25;
	ld.global.u32 	%r5897, [%rd4+11264];
$L__BB14_25:
	or.b32  	%r5325, %r2, 3072;
	setp.ge.s32 	%p329, %r5325, %r1;
	mov.b32 	%r5898, -1;
	@%p329 bra 	$L__BB14_27;
	ld.global.u32 	%r5898, [%rd4+12288];
$L__BB14_27:
	add.s32 	%r5327, %r2, 3328;
	setp.ge.s32 	%p330, %r5327, %r1;
	mov.b32 	%r5899, -1;
	@%p330 bra 	$L__BB14_29;
	ld.global.u32 	%r5899, [%rd4+13312];
$L__BB14_29:
	add.s32 	%r5329, %r2, 3584;
	setp.ge.s32 	%p331, %r5329, %r1;
	mov.b32 	%r5900, -1;
	@%p331 bra 	$L__BB14_31;
	ld.global.u32 	%r5900, [%rd4+14336];
$L__BB14_31:
	add.s32 	%r5331, %r2, 3840;
	setp.ge.s32 	%p332, %r5331, %r1;
	mov.b32 	%r5901, -1;
	@%p332 bra 	$L__BB14_33;
	ld.global.u32 	%r5901, [%rd4+15360];
$L__BB14_33:
	or.b32  	%r5333, %r2, 4096;
	setp.ge.s32 	%p333, %r5333, %r1;
	mov.b32 	%r5902, -1;
	@%p333 bra 	$L__BB14_35;
	ld.global.u32 	%r5902, [%rd4+16384];
$L__BB14_35:
	add.s32 	%r5335, %r2, 4352;
	setp.ge.s32 	%p334, %r5335, %r1;
	mov.b32 	%r5903, -1;
	@%p334 bra 	$L__BB14_37;
	ld.global.u32 	%r5903, [%rd4+17408];
$L__BB14_37:
	add.s32 	%r5337, %r2, 4608;
	setp.ge.s32 	%p335, %r5337, %r1;
	mov.b32 	%r5904, -1;
	@%p335 bra 	$L__BB14_39;
	ld.global.u32 	%r5904, [%rd4+18432];
$L__BB14_39:
	add.s32 	%r5339, %r2, 4864;
	setp.ge.s32 	%p336, %r5339, %r1;
	mov.b32 	%r5905, -1;
	@%p336 bra 	$L__BB14_41;
	ld.global.u32 	%r5905, [%rd4+19456];
$L__BB14_41:
	or.b32  	%r5341, %r2, 5120;
	setp.ge.s32 	%p337, %r5341, %r1;
	mov.b32 	%r5906, -1;
	@%p337 bra 	$L__BB14_43;
	ld.global.u32 	%r5906, [%rd4+20480];
$L__BB14_43:
	add.s32 	%r5343, %r2, 5376;
	setp.ge.s32 	%p338, %r5343, %r1;
	mov.b32 	%r5907, -1;
	@%p338 bra 	$L__BB14_45;
	ld.global.u32 	%r5907, [%rd4+21504];
$L__BB14_45:
	add.s32 	%r5345, %r2, 5632;
	setp.ge.s32 	%p339, %r5345, %r1;
	mov.b32 	%r5908, -1;
	@%p339 bra 	$L__BB14_47;
	ld.global.u32 	%r5908, [%rd4+22528];
$L__BB14_47:
	// begin inline asm
	mov.u32 %r5346, %laneid;
	// end inline asm
	mov.u32 	%r5350, _ZZN3cub18CUB_300001_SM_10006detail14segmented_sort30DeviceSegmentedSortKernelLargeILNS0_9SortOrderE0ENS2_10policy_hubIjNS0_8NullTypeEE9Policy860EjS6_PmS9_lEEvPKjPKT1_PSC_NS1_20device_double_bufferISC_EEPKT2_PSI_NSG_ISI_EET3_T4_E7storage;
	add.s32 	%r5351, %r5350, %r5301;
	st.shared.u32 	[%r5351], %r5886;
	st.shared.u32 	[%r5351+1024], %r5887;
	st.shared.u32 	[%r5351+2048], %r5888;
	st.shared.u32 	[%r5351+3072], %r5889;
	st.shared.u32 	[%r5351+4096], %r5890;
	st.shared.u32 	[%r5351+5120], %r5891;
	st.shared.u32 	[%r5351+6144], %r5892;
	st.shared.u32 	[%r5351+7168], %r5893;
	st.shared.u32 	[%r5351+8192], %r5894;
	st.shared.u32 	[%r5351+9216], %r5895;
	st.shared.u32 	[%r5351+10240], %r5896;
	st.shared.u32 	[%r5351+11264], %r5897;
	st.shared.u32 	[%r5351+12288], %r5898;
	st.shared.u32 	[%r5351+13312], %r5899;
	st.shared.u32 	[%r5351+14336], %r5900;
	st.shared.u32 	[%r5351+15360], %r5901;
	st.shared.u32 	[%r5351+16384], %r5902;
	st.shared.u32 	[%r5351+17408], %r5903;
	st.shared.u32 	[%r5351+18432], %r5904;
	st.shared.u32 	[%r5351+19456], %r5905;
	st.shared.u32 	[%r5351+20480], %r5906;
	st.shared.u32 	[%r5351+21504], %r5907;
	st.shared.u32 	[%r5351+22528], %r5908;
	bar.sync 	0;
	mad.lo.s32 	%r5352, %r2, 88, %r5351;
	ld.shared.u32 	%r5932, [%r5352];
	ld.shared.u32 	%r5931, [%r5352+4];
	ld.shared.u32 	%r5930, [%r5352+8];
	ld.shared.u32 	%r5929, [%r5352+12];
	ld.shared.u32 	%r5928, [%r5352+16];
	ld.shared.u32 	%r5927, [%r5352+20];
	ld.shared.u32 	%r5926, [%r5352+24];
	ld.shared.u32 	%r5925, [%r5352+28];
	ld.shared.u32 	%r5924, [%r5352+32];
	ld.shared.u32 	%r5923, [%r5352+36];
	ld.shared.u32 	%r5922, [%r5352+40];
	ld.shared.u32 	%r5921, [%r5352+44];
	ld.shared.u32 	%r5920, [%r5352+48];
	ld.shared.u32 	%r5919, [%r5352+52];
	ld.shared.u32 	%r5918, [%r5352+56];
	ld.shared.u32 	%r5917, [%r5352+60];
	ld.shared.u32 	%r5916, [%r5352+64];
	ld.shared.u32 	%r5915, [%r5352+68];
	ld.shared.u32 	%r5914, [%r5352+72];
	ld.shared.u32 	%r5913, [%r5352+76];
	ld.shared.u32 	%r5912, [%r5352+80];
	ld.shared.u32 	%r5911, [%r5352+84];
	ld.shared.u32 	%r5910, [%r5352+88];
	bar.sync 	0;
	mov.b32 	%r5909, 0;
	mov.u32 	%r5934, %r5909;
$L__BB14_48:
	setp.ne.s32 	%p340, %r5346, 31;
	add.s32 	%r5455, %r5909, 32;
	min.u32 	%r5355, %r5455, 6;
	mov.u32 	%r99, %tid.x;
	shl.b32 	%r5456, %r99, 2;
	mov.u32 	%r5457, _ZZN3cub18CUB_300001_SM_10006detail14segmented_sort30DeviceSegmentedSortKernelLargeILNS0_9SortOrderE0ENS2_10policy_hubIjNS0_8NullTypeEE9Policy860EjS6_PmS9_lEEvPKjPKT1_PSC_NS1_20device_double_bufferISC_EEPKT2_PSI_NSG_ISI_EET3_T4_E7storage;
	add.s32 	%r5458, %r5457, %r5456;
	mad.lo.s32 	%r5459, %r99, 88, %r5458;
	mad.lo.s32 	%r5460, %r99, -88, %r5459;
	mov.b32 	%r5452, 0;
	st.shared.u32 	[%r5460], %r5452;
	st.shared.u32 	[%r5460+1024], %r5452;
	st.shared.u32 	[%r5460+2048], %r5452;
	st.shared.u32 	[%r5460+3072], %r5452;
	st.shared.u32 	[%r5460+4096], %r5452;
	st.shared.u32 	[%r5460+5120], %r5452;
	st.shared.u32 	[%r5460+6144], %r5452;
	st.shared.u32 	[%r5460+7168], %r5452;
	st.shared.u32 	[%r5460+8192], %r5452;
	st.shared.u32 	[%r5460+9216], %r5452;
	st.shared.u32 	[%r5460+10240], %r5452;
	st.shared.u32 	[%r5460+11264], %r5452;
	st.shared.u32 	[%r5460+12288], %r5452;
	st.shared.u32 	[%r5460+13312], %r5452;
	st.shared.u32 	[%r5460+14336], %r5452;
	st.shared.u32 	[%r5460+15360], %r5452;
	st.shared.u32 	[%r5460+16384], %r5452;
	st.shared.u32 	[%r5460+17408], %r5452;
	st.shared.u32 	[%r5460+18432], %r5452;
	st.shared.u32 	[%r5460+19456], %r5452;
	st.shared.u32 	[%r5460+20480], %r5452;
	st.shared.u32 	[%r5460+21504], %r5452;
	st.shared.u32 	[%r5460+22528], %r5452;
	st.shared.u32 	[%r5460+23552], %r5452;
	st.shared.u32 	[%r5460+24576], %r5452;
	st.shared.u32 	[%r5460+25600], %r5452;
	st.shared.u32 	[%r5460+26624], %r5452;
	st.shared.u32 	[%r5460+27648], %r5452;
	st.shared.u32 	[%r5460+28672], %r5452;
	st.shared.u32 	[%r5460+29696], %r5452;
	st.shared.u32 	[%r5460+30720], %r5452;
	st.shared.u32 	[%r5460+31744], %r5452;
	st.shared.u32 	[%r5460+32768], %r5452;
	// begin inline asm
	bmsk.clamp.b32 %r5353, %r5452, %r5355;
	// end inline asm
	// begin inline asm
	shr.b32 %r5356, %r5932, %r5934;
	// end inline asm
	and.b32  	%r5461, %r5353, %r5356;
	shl.b32 	%r5462, %r5461, 10;
	and.b32  	%r5463, %r5462, 31744;
	add.s32 	%r5464, %r5460, %r5463;
	shr.u32 	%r5465, %r5461, 4;
	and.b32  	%r5466, %r5465, 268435454;
	add.s32 	%r100, %r5464, %r5466;
	ld.shared.u16 	%rs1, [%r100];
	add.s16 	%rs404, %rs1, 1;
	st.shared.u16 	[%r100], %rs404;
	// begin inline asm
	shr.b32 %r5359, %r5931, %r5934;
	// end inline asm
	and.b32  	%r5467, %r5353, %r5359;
	shl.b32 	%r5468, %r5467, 10;
	and.b32  	%r5469, %r5468, 31744;
	add.s32 	%r5470, %r5460, %r5469;
	shr.u32 	%r5471, %r5467, 4;
	and.b32  	%r5472, %r5471, 268435454;
	add.s32 	%r101, %r5470, %r5472;
	ld.shared.u16 	%rs2, [%r101];
	add.s16 	%rs405, %rs2, 1;
	st.shared.u16 	[%r101], %rs405;
	// begin inline asm
	shr.b32 %r5362, %r5930, %r5934;
	// end inline asm
	and.b32  	%r5473, %r5353, %r5362;
	shl.b32 	%r5474, %r5473, 10;
	and.b32  	%r5475, %r5474, 31744;
	add.s32 	%r5476, %r5460, %r5475;
	shr.u32 	%r5477, %r5473, 4;
	and.b32  	%r5478, %r5477, 268435454;
	add.s32 	%r102, %r5476, %r5478;
	ld.shared.u16 	%rs3, [%r102];
	add.s16 	%rs406, %rs3, 1;
	st.shared.u16 	[%r102], %rs406;
	// begin inline asm
	shr.b32 %r5365, %r5929, %r5934;
	// end inline asm
	and.b32  	%r5479, %r5353, %r5365;
	shl.b32 	%r5480, %r5479, 10;
	and.b32  	%r5481, %r5480, 31744;
	add.s32 	%r5482, %r5460, %r5481;
	shr.u32 	%r5483, %r5479, 4;
	and.b32  	%r5484, %r5483, 268435454;
	add.s32 	%r103, %r5482, %r5484;
	ld.shared.u16 	%rs4, [%r103];
	add.s16 	%rs407, %rs4, 1;
	st.shared.u16 	[%r103], %rs407;
	// begin inline asm
	shr.b32 %r5368, %r5928, %r5934;
	// end inline asm
	and.b32  	%r5485, %r5353, %r5368;
	shl.b32 	%r5486, %r5485, 10;
	and.b32  	%r5487, %r5486, 31744;
	add.s32 	%r5488, %r5460, %r5487;
	shr.u32 	%r5489, %r5485, 4;
	and.b32  	%r5490, %r5489, 268435454;
	add.s32 	%r104, %r5488, %r5490;
	ld.shared.u16 	%rs5, [%r104];
	add.s16 	%rs408, %rs5, 1;
	st.shared.u16 	[%r104], %rs408;
	// begin inline asm
	shr.b32 %r5371, %r5927, %r5934;
	// end inline asm
	and.b32  	%r5491, %r5353, %r5371;
	shl.b32 	%r5492, %r5491, 10;
	and.b32  	%r5493, %r5492, 31744;
	add.s32 	%r5494, %r5460, %r5493;
	shr.u32 	%r5495, %r5491, 4;
	and.b32  	%r5496, %r5495, 268435454;
	add.s32 	%r105, %r5494, %r5496;
	ld.shared.u16 	%rs6, [%r105];
	add.s16 	%rs409, %rs6, 1;
	st.shared.u16 	[%r105], %rs409;
	// begin inline asm
	shr.b32 %r5374, %r5926, %r5934;
	// end inline asm
	and.b32  	%r5497, %r5353, %r5374;
	shl.b32 	%r5498, %r5497, 10;
	and.b32  	%r5499, %r5498, 31744;
	add.s32 	%r5500, %r5460, %r5499;
	shr.u32 	%r5501, %r5497, 4;
	and.b32  	%r5502, %r5501, 268435454;
	add.s32 	%r106, %r5500, %r5502;
	ld.shared.u16 	%rs7, [%r106];
	add.s16 	%rs410, %rs7, 1;
	st.shared.u16 	[%r106], %rs410;
	// begin inline asm
	shr.b32 %r5377, %r5925, %r5934;
	// end inline asm
	and.b32  	%r5503, %r5353, %r5377;
	shl.b32 	%r5504, %r5503, 10;
	and.b32  	%r5505, %r5504, 31744;
	add.s32 	%r5506, %r5460, %r5505;
	shr.u32 	%r5507, %r5503, 4;
	and.b32  	%r5508, %r5507, 268435454;
	add.s32 	%r107, %r5506, %r5508;
	ld.shared.u16 	%rs8, [%r107];
	add.s16 	%rs411, %rs8, 1;
	st.shared.u16 	[%r107], %rs411;
	// begin inline asm
	shr.b32 %r5380, %r5924, %r5934;
	// end inline asm
	and.b32  	%r5509, %r5353, %r5380;
	shl.b32 	%r5510, %r5509, 10;
	and.b32  	%r5511, %r5510, 31744;
	add.s32 	%r5512, %r5460, %r5511;
	shr.u32 	%r5513, %r5509, 4;
	and.b32  	%r5514, %r5513, 268435454;
	add.s32 	%r108, %r5512, %r5514;
	ld.shared.u16 	%rs9, [%r108];
	add.s16 	%rs412, %rs9, 1;
	st.shared.u16 	[%r108], %rs412;
	// begin inline asm
	shr.b32 %r5383, %r5923, %r5934;
	// end inline asm
	and.b32  	%r5515, %r5353, %r5383;
	shl.b32 	%r5516, %r5515, 10;
	and.b32  	%r5517, %r5516, 31744;
	add.s32 	%r5518, %r5460, %r5517;
	shr.u32 	%r5519, %r5515, 4;
	and.b32  	%r5520, %r5519, 268435454;
	add.s32 	%r109, %r5518, %r5520;
	ld.shared.u16 	%rs10, [%r109];
	add.s16 	%rs413, %rs10, 1;
	st.shared.u16 	[%r109], %rs413;
	// begin inline asm
	shr.b32 %r5386, %r5922, %r5934;
	// end inline asm
	and.b32  	%r5521, %r5353, %r5386;
	shl.b32 	%r5522, %r5521, 10;
	and.b32  	%r5523, %r5522, 31744;
	add.s32 	%r5524, %r5460, %r5523;
	shr.u32 	%r5525, %r5521, 4;
	and.b32  	%r5526, %r5525, 268435454;
	add.s32 	%r110, %r5524, %r5526;
	ld.shared.u16 	%rs11, [%r110];
	add.s16 	%rs414, %rs11, 1;
	st.shared.u16 	[%r110], %rs414;
	// begin inline asm
	shr.b32 %r5389, %r5921, %r5934;
	// end inline asm
	and.b32  	%r5527, %r5353, %r5389;
	shl.b32 	%r5528, %r5527, 10;
	and.b32  	%r5529, %r5528, 31744;
	add.s32 	%r5530, %r5460, %r5529;
	shr.u32 	%r5531, %r5527, 4;
	and.b32  	%r5532, %r5531, 268435454;
	add.s32 	%r111, %r5530, %r5532;
	ld.shared.u16 	%rs12, [%r111];
	add.s16 	%rs415, %rs12, 1;
	st.shared.u16 	[%r111], %rs415;
	// begin inline asm
	shr.b32 %r5392, %r5920, %r5934;
	// end inline asm
	and.b32  	%r5533, %r5353, %r5392;
	shl.b32 	%r5534, %r5533, 10;
	and.b32  	%r5535, %r5534, 31744;
	add.s32 	%r5536, %r5460, %r5535;
	shr.u32 	%r5537, %r5533, 4;
	and.b32  	%r5538, %r5537, 268435454;
	add.s32 	%r112, %r5536, %r5538;
	ld.shared.u16 	%rs13, [%r112];
	add.s16 	%rs416, %rs13, 1;
	st.shared.u16 	[%r112], %rs416;
	// begin inline asm
	shr.b32 %r5395, %r5919, %r5934;
	// end inline asm
	and.b32  	%r5539, %r5353, %r5395;
	shl.b32 	%r5540, %r5539, 10;
	and.b32  	%r5541, %r5540, 31744;
	add.s32 	%r5542, %r5460, %r5541;
	shr.u32 	%r5543, %r5539, 4;
	and.b32  	%r5544, %r5543, 268435454;
	add.s32 	%r113, %r5542, %r5544;
	ld.shared.u16 	%rs14, [%r113];
	add.s16 	%rs417, %rs14, 1;
	st.shared.u16 	[%r113], %rs417;
	// begin inline asm
	shr.b32 %r5398, %r5918, %r5934;
	// end inline asm
	and.b32  	%r5545, %r5353, %r5398;
	shl.b32 	%r5546, %r5545, 10;
	and.b32  	%r5547, %r5546, 31744;
	add.s32 	%r5548, %r5460, %r5547;
	shr.u32 	%r5549, %r5545, 4;
	and.b32  	%r5550, %r5549, 268435454;
	add.s32 	%r114, %r5548, %r5550;
	ld.shared.u16 	%rs15, [%r114];
	add.s16 	%rs418, %rs15, 1;
	st.shared.u16 	[%r114], %rs418;
	// begin inline asm
	shr.b32 %r5401, %r5917, %r5934;
	// end inline asm
	and.b32  	%r5551, %r5353, %r5401;
	shl.b32 	%r5552, %r5551, 10;
	and.b32  	%r5553, %r5552, 31744;
	add.s32 	%r5554, %r5460, %r5553;
	shr.u32 	%r5555, %r5551, 4;
	and.b32  	%r5556, %r5555, 268435454;
	add.s32 	%r115, %r5554, %r5556;
	ld.shared.u16 	%rs16, [%r115];
	add.s16 	%rs419, %rs16, 1;
	st.shared.u16 	[%r115], %rs419;
	// begin inline asm
	shr.b32 %r5404, %r5916, %r5934;
	// end inline asm
	and.b32  	%r5557, %r5353, %r5404;
	shl.b32 	%r5558, %r5557, 10;
	and.b32  	%r5559, %r5558, 31744;
	add.s32 	%r5560, %r5460, %r5559;
	shr.u32 	%r5561, %r5557, 4;
	and.b32  	%r5562, %r5561, 268435454;
	add.s32 	%r116, %r5560, %r5562;
	ld.shared.u16 	%rs17, [%r116];
	add.s16 	%rs420, %rs17, 1;
	st.shared.u16 	[%r116], %rs420;
	// begin inline asm
	shr.b32 %r5407, %r5915, %r5934;
	// end inline asm
	and.b32  	%r5563, %r5353, %r5407;
	shl.b32 	%r5564, %r5563, 10;
	and.b32  	%r5565, %r5564, 31744;
	add.s32 	%r5566, %r5460, %r5565;
	shr.u32 	%r5567, %r5563, 4;
	and.b32  	%r5568, %r5567, 268435454;
	add.s32 	%r117, %r5566, %r5568;
	ld.shared.u16 	%rs18, [%r117];
	add.s16 	%rs421, %rs18, 1;
	st.shared.u16 	[%r117], %rs421;
	// begin inline asm
	shr.b32 %r5410, %r5914, %r5934;
	// end inline asm
	and.b32  	%r5569, %r5353, %r5410;
	shl.b32 	%r5570, %r5569, 10;
	and.b32  	%r5571, %r5570, 31744;
	add.s32 	%r5572, %r5460, %r5571;
	shr.u32 	%r5573, %r5569, 4;
	and.b32  	%r5574, %r5573, 268435454;
	add.s32 	%r118, %r5572, %r5574;
	ld.shared.u16 	%rs19, [%r118];
	add.s16 	%rs422, %rs19, 1;
	st.shared.u16 	[%r118], %rs422;
	// begin inline asm
	shr.b32 %r5413, %r5913, %r5934;
	// end inline asm
	and.b32  	%r5575, %r5353, %r5413;
	shl.b32 	%r5576, %r5575, 10;
	and.b32  	%r5577, %r5576, 31744;
	add.s32 	%r5578, %r5460, %r5577;
	shr.u32 	%r5579, %r5575, 4;
	and.b32  	%r5580, %r5579, 268435454;
	add.s32 	%r119, %r5578, %r5580;
	ld.shared.u16 	%rs20, [%r119];
	add.s16 	%rs423, %rs20, 1;
	st.shared.u16 	[%r119], %rs423;
	// begin inline asm
	shr.b32 %r5416, %r5912, %r5934;
	// end inline asm
	and.b32  	%r5581, %r5353, %r5416;
	shl.b32 	%r5582, %r5581, 10;
	and.b32  	%r5583, %r5582, 31744;
	add.s32 	%r5584, %r5460, %r5583;
	shr.u32 	%r5585, %r5581, 4;
	and.b32  	%r5586, %r5585, 268435454;
	add.s32 	%r120, %r5584, %r5586;
	ld.shared.u16 	%rs21, [%r120];
	add.s16 	%rs424, %rs21, 1;
	st.shared.u16 	[%r120], %rs424;
	// begin inline asm
	shr.b32 %r5419, %r5911, %r5934;
	// end inline asm
	and.b32  	%r5587, %r5353, %r5419;
	shl.b32 	%r5588, %r5587, 10;
	and.b32  	%r5589, %r5588, 31744;
	add.s32 	%r5590, %r5460, %r5589;
	shr.u32 	%r5591, %r5587, 4;
	and.b32  	%r5592, %r5591, 268435454;
	add.s32 	%r121, %r5590, %r5592;
	ld.shared.u16 	%rs22, [%r121];
	add.s16 	%rs425, %rs22, 1;
	st.shared.u16 	[%r121], %rs425;
	// begin inline asm
	shr.b32 %r5422, %r5910, %r5934;
	// end inline asm
	and.b32  	%r5593, %r5353, %r5422;
	shl.b32 	%r5594, %r5593, 10;
	and.b32  	%r5595, %r5594, 31744;
	add.s32 	%r5596, %r5460, %r5595;
	shr.u32 	%r5597, %r5593, 4;
	and.b32  	%r5598, %r5597, 268435454;
	add.s32 	%r122, %r5596, %r5598;
	ld.shared.u16 	%rs23, [%r122];
	add.s16 	%rs426, %rs23, 1;
	st.shared.u16 	[%r122], %rs426;
	bar.sync 	0;
	shl.b32 	%r5599, %r99, 7;
	add.s32 	%r5600, %r5460, %r5599;
	ld.shared.u32 	%r123, [%r5600];
	ld.shared.u32 	%r5601, [%r5600+4];
	ld.shared.u32 	%r5602, [%r5600+8];
	ld.shared.u32 	%r5603, [%r5600+12];
	ld.shared.u32 	%r5604, [%r5600+16];
	ld.shared.u32 	%r5605, [%r5600+20];
	ld.shared.u32 	%r5606, [%r5600+24];
	ld.shared.u32 	%r5607, [%r5600+28];
	ld.shared.u32 	%r5608, [%r5600+32];
	ld.shared.u32 	%r5609, [%r5600+36];
	ld.shared.u32 	%r5610, [%r5600+40];
	ld.shared.u32 	%r5611, [%r5600+44];
	ld.shared.u32 	%r5612, [%r5600+48];
	ld.shared.u32 	%r5613, [%r5600+52];
	ld.shared.u32 	%r5614, [%r5600+56];
	ld.shared.u32 	%r5615, [%r5600+60];
	ld.shared.u32 	%r5616, [%r5600+64];
	ld.shared.u32 	%r5617, [%r5600+68];
	ld.shared.u32 	%r5618, [%r5600+72];
	ld.shared.u32 	%r5619, [%r5600+76];
	ld.shared.u32 	%r5620, [%r5600+80];
	ld.shared.u32 	%r5621, [%r5600+84];
	ld.shared.u32 	%r5622, [%r5600+88];
	ld.shared.u32 	%r5623, [%r5600+92];
	ld.shared.u32 	%r5624, [%r5600+96];
	ld.shared.u32 	%r5625, [%r5600+100];
	ld.shared.u32 	%r5626, [%r5600+104];
	ld.shared.u32 	%r5627, [%r5600+108];
	ld.shared.u32 	%r5628, [%r5600+112];
	ld.shared.u32 	%r5629, [%r5600+116];
	ld.shared.u32 	%r5630, [%r5600+120];
	ld.shared.u32 	%r5631, [%r5600+124];
	ld.shared.u32 	%r5632, [%r5600+128];
	add.s32 	%r124, %r5601, %r123;
	add.s32 	%r125, %r5602, %r124;
	add.s32 	%r126, %r5603, %r125;
	add.s32 	%r127, %r5604, %r126;
	add.s32 	%r128, %r5605, %r127;
	add.s32 	%r129, %r5606, %r128;
	add.s32 	%r130, %r5607, %r129;
	add.s32 	%r131, %r5608, %r130;
	add.s32 	%r132, %r5609, %r131;
	add.s32 	%r133, %r5610, %r132;
	add.s32 	%r134, %r5611, %r133;
	add.s32 	%r135, %r5612, %r134;
	add.s32 	%r136, %r5613, %r135;
	add.s32 	%r137, %r5614, %r136;
	add.s32 	%r138, %r5615, %r137;
	add.s32 	%r139, %r5616, %r138;
	add.s32 	%r140, %r5617, %r139;
	add.s32 	%r141, %r5618, %r140;
	add.s32 	%r142, %r5619, %r141;
	add.s32 	%r143, %r5620, %r142;
	add.s32 	%r144, %r5621, %r143;
	add.s32 	%r145, %r5622, %r144;
	add.s32 	%r146, %r5623, %r145;
	add.s32 	%r147, %r5624, %r146;
	add.s32 	%r148, %r5625, %r147;
	add.s32 	%r149, %r5626, %r148;
	add.s32 	%r150, %r5627, %r149;
	add.s32 	%r151, %r5628, %r150;
	add.s32 	%r152, %r5629, %r151;
	add.s32 	%r153, %r5630, %r152;
	add.s32 	%r154, %r5631, %r153;
	add.s32 	%r5429, %r5632, %r154;
	mov.b32 	%r5427, 1;
	mov.b32 	%r5454, -1;
	// begin inline asm
	{  .reg .u32 r0;  .reg .pred p;  shfl.sync.up.b32 r0|p, %r5429, %r5427, %r5452, %r5454;  @p add.u32 r0, r0, %r5429;  mov.u32 %r5425, r0;}
	// end inline asm
	mov.b32 	%r5433, 2;
	// begin inline asm
	{  .reg .u32 r0;  .reg .pred p;  shfl.sync.up.b32 r0|p, %r5425, %r5433, %r5452, %r5454;  @p add.u32 r0, r0, %r5425;  mov.u32 %r5431, r0;}
	// end inline asm
	mov.b32 	%r5439, 4;
	// begin inline asm
	{  .reg .u32 r0;  .reg .pred p;  shfl.sync.up.b32 r0|p, %r5431, %r5439, %r5452, %r5454;  @p add.u32 r0, r0, %r5431;  mov.u32 %r5437, r0;}
	// end inline asm
	mov.b32 	%r5445, 8;
	// begin inline asm
	{  .reg .u32 r0;  .reg .pred p;  shfl.sync.up.b32 r0|p, %r5437, %r5445, %r5452, %r5454;  @p add.u32 r0, r0, %r5437;  mov.u32 %r5443, r0;}
	// end inline asm
	mov.b32 	%r5451, 16;
	// begin inline asm
	{  .reg .u32 r0;  .reg .pred p;  shfl.sync.up.b32 r0|p, %r5443, %r5451, %r5452, %r5454;  @p add.u32 r0, r0, %r5443;  mov.u32 %r5449, r0;}
	// end inline asm
	@%p340 bra 	$L__BB14_50;
	shr.u32 	%r5633, %r99, 3;
	and.b32  	%r5634, %r5633, 124;
	add.s32 	%r5636, %r5457, %r5634;
	st.shared.u32 	[%r5636+33792], %r5449;
$L__BB14_50:
	sub.s32 	%r5637, %r5449, %r5429;
	setp.ne.s32 	%p341, %r5346, 0;
	mov.u32 	%r157, %tid.x;
	setp.gt.u32 	%p342, %r157, 31;
	shr.u32 	%r5638, %r157, 5;
	setp.eq.s32 	%p343, %r5638, 7;
	setp.eq.s32 	%p344, %r5638, 6;
	setp.eq.s32 	%p345, %r5638, 5;
	setp.eq.s32 	%p346, %r5638, 4;
	setp.eq.s32 	%p347, %r5638, 3;
	setp.eq.s32 	%p348, %r5638, 2;
	setp.eq.s32 	%p349, %r5638, 1;
	bar.sync 	0;
	ld.shared.v4.u32 	{%r5639, %r5640, %r5641, %r5642}, [_ZZN3cub18CUB_300001_SM_10006detail14segmented_sort30DeviceSegmentedSortKernelLargeILNS0_9SortOrderE0ENS2_10policy_hubIjNS0_8NullTypeEE9Policy860EjS6_PmS9_lEEvPKjPKT1_PSC_NS1_20device_double_bufferISC_EEPKT2_PSI_NSG_ISI_EET3_T4_E7storage+33792];
	selp.b32 	%r5643, %r5639, %r5933, %p349;
	add.s32 	%r5644, %r5640, %r5639;
	selp.b32 	%r5645, %r5644, %r5643, %p348;
	add.s32 	%r5646, %r5644, %r5641;
	selp.b32 	%r5647, %r5646, %r5645, %p347;
	add.s32 	%r5648, %r5646, %r5642;
	selp.b32 	%r5649, %r5648, %r5647, %p346;
	ld.shared.v4.u32 	{%r5650, %r5651, %r5652, %r5653}, [_ZZN3cub18CUB_300001_SM_10006detail14segmented_sort30DeviceSegmentedSortKernelLargeILNS0_9SortOrderE0ENS2_10policy_hubIjNS0_8NullTypeEE9Policy860EjS6_PmS9_lEEvPKjPKT1_PSC_NS1_20device_double_bufferISC_EEPKT2_PSI_NSG_ISI_EET3_T4_E7storage+33808];
	add.s32 	%r5654, %r5648, %r5650;
	selp.b32 	%r5655, %r5654, %r5649, %p345;
	add.s32 	%r5656, %r5654, %r5651;
	selp.b32 	%r5657, %r5656, %r5655, %p344;
	add.s32 	%r5658, %r5656, %r5652;
	selp.b32 	%r5933, %r5658, %r5657, %p343;
	add.s32 	%r159, %r5658, %r5653;
	selp.b32 	%r5659, %r5637, 0, %p341;
	add.s32 	%r5660, %r5933, %r5659;
	selp.b32 	%r5935, %r5660, %r5637, %p342;
	or.pred  	%p350, %p342, %p341;
	@%p350 bra 	$L__BB14_52;
	shl.b32 	%r5935, %r159, 16;
	st.shared.u32 	[_ZZN3cub18CUB_300001_SM_10006detail14segmented_sort30DeviceSegmentedSortKernelLargeILNS0_9SortOrderE0ENS2_10policy_hubIjNS0_8NullTypeEE9Policy860EjS6_PmS9_lEEvPKjPKT1_PSC_NS1_20device_double_bufferISC_EEPKT2_PSI_NSG_ISI_EET3_T4_E7storage+33832], %r5935;
$L__BB14_52:
	setp.eq.s32 	%p351, %r157, 0;
	bar.sync 	0;
	mov.u32 	%r5661, _ZZN3cub18CUB_300001_SM_10006detail14segmented_sort30DeviceSegmentedSortKernelLargeILNS0_9SortOrderE0ENS2_10policy_hubIjNS0_8NullTypeEE9Policy860EjS6_PmS9_lEEvPKjPKT1_PSC_NS1_20device_double_bufferISC_EEPKT2_PSI_NSG_ISI_EET3_T4_E7storage;
	ld.shared.u32 	%r5662, [_ZZN3cub18CUB_300001_SM_10006detail14segmented_sort30DeviceSegmentedSortKernelLargeILNS0_9SortOrderE0ENS2_10policy_hubIjNS0_8NullTypeEE9Policy860EjS6_PmS9_lEEvPKjPKT1_PSC_NS1_20device_double_bufferISC_EEPKT2_PSI_NSG_ISI_EET3_T4_E7storage+33832];
	selp.b32 	%r5663, 0, %r5662, %p351;
	add.s32 	%r5664, %r5935, %r5663;
	add.s32 	%r5665, %r123, %r5664;
	add.s32 	%r5666, %r124, %r5664;
	add.s32 	%r5667, %r125, %r5664;
	add.s32 	%r5668, %r126, %r5664;
	add.s32 	%r5669, %r127, %r5664;
	add.s32 	%r5670, %r128, %r5664;
	add.s32 	%r5671, %r129, %r5664;
	add.s32 	%r5672, %r130, %r5664;
	add.s32 	%r5673, %r131, %r5664;
	add.s32 	%r5674, %r132, %r5664;
	add.s32 	%r5675, %r133, %r5664;
	add.s32 	%r5676, %r134, %r5664;
	add.s32 	%r5677, %r135, %r5664;
	add.s32 	%r5678, %r136, %r5664;
	add.s32 	%r5679, %r137, %r5664;
	add.s32 	%r5680, %r138, %r5664;
	add.s32 	%r5681, %r139, %r5664;
	add.s32 	%r5682, %r140, %r5664;
	add.s32 	%r5683, %r141, %r5664;
	add.s32 	%r5684, %r142, %r5664;
	add.s32 	%r5685, %r143, %r5664;
	add.s32 	%r5686, %r144, %r5664;
	add.s32 	%r5687, %r145, %r5664;
	add.s32 	%r5688, %r146, %r5664;
	add.s32 	%r5689, %r147, %r5664;
	add.s32 	%r5690, %r148, %r5664;
	add.s32 	%r5691, %r149, %r5664;
	add.s32 	%r5692, %r150, %r5664;
	add.s32 	%r5693, %r151, %r5664;
	add.s32 	%r5694, %r152, %r5664;
	add.s32 	%r5695, %r153, %r5664;
	add.s32 	%r5696, %r154, %r5664;
	shl.b32 	%r5697, %r157, 7;
	shl.b32 	%r5698, %r157, 2;
	add.s32 	%r163, %r5661, %r5698;
	mad.lo.s32 	%r164, %r157, 88, %r163;
	mad.lo.s32 	%r5699, %r157, -88, %r164;
	add.s32 	%r5700, %r5699, %r5697;
	st.shared.u32 	[%r5700], %r5664;
	st.shared.u32 	[%r5700+4], %r5665;
	st.shared.u32 	[%r5700+8], %r5666;
	st.shared.u32 	[%r5700+12], %r5667;
	st.shared.u32 	[%r5700+16], %r5668;
	st.shared.u32 	[%r5700+20], %r5669;
	st.shared.u32 	[%r5700+24], %r5670;
	st.shared.u32 	[%r5700+28], %r5671;
	st.shared.u32 	[%r5700+32], %r5672;
	st.shared.u32 	[%r5700+36], %r5673;
	st.shared.u32 	[%r5700+40], %r5674;
	st.shared.u32 	[%r5700+44], %r5675;
	st.shared.u32 	[%r5700+48], %r5676;
	st.shared.u32 	[%r5700+52], %r5677;
	st.shared.u32 	[%r5700+56], %r5678;
	st.shared.u32 	[%r5700+60], %r5679;
	st.shared.u32 	[%r5700+64], %r5680;
	st.shared.u32 	[%r5700+68], %r5681;
	st.shared.u32 	[%r5700+72], %r5682;
	st.shared.u32 	[%r5700+76], %r5683;
	st.shared.u32 	[%r5700+80], %r5684;
	st.shared.u32 	[%r5700+84], %r5685;
	st.shared.u32 	[%r5700+88], %r5686;
	st.shared.u32 	[%r5700+92], %r5687;
	st.shared.u32 	[%r5700+96], %r5688;
	st.shared.u32 	[%r5700+100], %r5689;
	st.shared.u32 	[%r5700+104], %r5690;
	st.shared.u32 	[%r5700+108], %r5691;
	st.shared.u32 	[%r5700+112], %r5692;
	st.shared.u32 	[%r5700+116], %r5693;
	st.shared.u32 	[%r5700+120], %r5694;
	st.shared.u32 	[%r5700+124], %r5695;
	st.shared.u32 	[%r5700+128], %r5696;
	bar.sync 	0;
	cvt.u32.u16 	%r5701, %rs1;
	ld.shared.u16 	%r5702, [%r100];
	add.s32 	%r165, %r5702, %r5701;
	cvt.u32.u16 	%r5703, %rs2;
	ld.shared.u16 	%r5704, [%r101];
	add.s32 	%r166, %r5704, %r5703;
	cvt.u32.u16 	%r5705, %rs3;
	ld.shared.u16 	%r5706, [%r102];
	add.s32 	%r167, %r5706, %r5705;
	cvt.u32.u16 	%r5707, %rs4;
	ld.shared.u16 	%r5708, [%r103];
	add.s32 	%r168, %r5708, %r5707;
	cvt.u32.u16 	%r5709, %rs5;
	ld.shared.u16 	%r5710, [%r104];
	add.s32 	%r169, %r5710, %r5709;
	cvt.u32.u16 	%r5711, %rs6;
	ld.shared.u16 	%r5712, [%r105];
	add.s32 	%r170, %r5712, %r5711;
	cvt.u32.u16 	%r5713, %rs7;
	ld.shared.u16 	%r5714, [%r106];
	add.s32 	%r171, %r5714, %r5713;
	cvt.u32.u16 	%r5715, %rs8;
	ld.shared.u16 	%r5716, [%r107];
	add.s32 	%r172, %r5716, %r5715;
	cvt.u32.u16 	%r5717, %rs9;
	ld.shared.u16 	%r5718, [%r108];
	add.s32 	%r173, %r5718, %r5717;
	cvt.u32.u16 	%r5719, %rs10;
	ld.shared.u16 	%r5720, [%r109];
	add.s32 	%r174, %r5720, %r5719;
	cvt.u32.u16 	%r5721, %rs11;
	ld.shared.u16 	%r5722, [%r110];
	add.s32 	%r175, %r5722, %r5721;
	cvt.u32.u16 	%r5723, %rs12;
	ld.shared.u16 	%r5724, [%r111];
	add.s32 	%r176, %r5724, %r5723;
	cvt.u32.u16 	%r5725, %rs13;
	ld.shared.u16 	%r5726, [%r112];
	add.s32 	%r177, %r5726, %r5725;
	cvt.u32.u16 	%r5727, %rs14;
	ld.shared.u16 	%r5728, [%r113];
	add.s32 	%r178, %r5728, %r5727;
	cvt.u32.u16 	%r5729, %rs15;
	ld.shared.u16 	%r5730, [%r114];
	add.s32 	%r179, %r5730, %r5729;
	cvt.u32.u16 	%r5731, %rs16;
	ld.shared.u16 	%r5732, [%r115];
	add.s32 	%r180, %r5732, %r5731;
	cvt.u32.u16 	%r5733, %rs17;
	ld.shared.u16 	%r5734, [%r116];
	add.s32 	%r181, %r5734, %r5733;
	cvt.u32.u16 	%r5735, %rs18;
	ld.shared.u16 	%r5736, [%r117];
	add.s32 	%r182, %r5736, %r5735;
	cvt.u32.u16 	%r5737, %rs19;
	ld.shared.u16 	%r5738, [%r118];
	add.s32 	%r183, %r5738, %r5737;
	cvt.u32.u16 	%r5739, %rs20;
	ld.shared.u16 	%r5740, [%r119];
	add.s32 	%r184, %r5740, %r5739;
	cvt.u32.u16 	%r5741, %rs21;
	ld.shared.u16 	%r5742, [%r120];
	add.s32 	%r185, %r5742, %r5741;
	cvt.u32.u16 	%r5743, %rs22;
	ld.shared.u16 	%r5744, [%r121];
	add.s32 	%r186, %r5744, %r5743;
	cvt.u32.u16 	%r5745, %rs23;
	ld.shared.u16 	%r5746, [%r122];
	add.s32 	%r187, %r5746, %r5745;
	bar.sync 	0;
	setp.lt.u32 	%p352, %r5934, 26;
	@%p352 bra 	$L__BB14_582;
	ld.param.u64 	%rd1654, [_ZN3cub18CUB_300001_SM_10006detail14segmented_sort30DeviceSegmentedSortKernelLargeILNS0_9SortOrderE0ENS2_10policy_hubIjNS0_8NullTypeEE9Policy860EjS6_PmS9_lEEvPKjPKT1_PSC_NS1_20device_double_bufferISC_EEPKT2_PSI_NSG_ISI_EET3_T4__param_2];
	setp.lt.s32 	%p353, %r157, %r1;
	shl.b32 	%r5747, %r165, 2;
	add.s32 	%r5749, %r5661, %r5747;
	st.shared.u32 	[%r5749], %r5932;
	shl.b32 	%r5750, %r166, 2;
	add.s32 	%r5751, %r5661, %r5750;
	st.shared.u32 	[%r5751], %r5931;
	shl.b32 	%r5752, %r167, 2;
	add.s32 	%r5753, %r5661, %r5752;
	st.shared.u32 	[%r5753], %r5930;
	shl.b32 	%r5754, %r168, 2;
	add.s32 	%r5755, %r5661, %r5754;
	st.shared.u32 	[%r5755], %r5929;
	shl.b32 	%r5756, %r169, 2;
	add.s32 	%r5757, %r5661, %r5756;
	st.shared.u32 	[%r5757], %r5928;
	shl.b32 	%r5758, %r170, 2;
	add.s32 	%r5759, %r5661, %r5758;
	st.shared.u32 	[%r5759], %r5927;
	shl.b32 	%r5760, %r171, 2;
	add.s32 	%r5761, %r5661, %r5760;
	st.shared.u32 	[%r5761], %r5926;
	shl.b32 	%r5762, %r172, 2;
	add.s32 	%r5763, %r5661, %r5762;
	st.shared.u32 	[%r5763], %r5925;
	shl.b32 	%r5764, %r173, 2;
	add.s32 	%r5765, %r5661, %r5764;
	st.shared.u32 	[%r5765], %r5924;
	shl.b32 	%r5766, %r174, 2;
	add.s32 	%r5767, %r5661, %r5766;
	st.shared.u32 	[%r5767], %r5923;
	shl.b32 	%r5768, %r175, 2;
	add.s32 	%r5769, %r5661, %r5768;
	st.shared.u32 	[%r5769], %r5922;
	shl.b32 	%r5770, %r176, 2;
	add.s32 	%r5771, %r5661, %r5770;
	st.shared.u32 	[%r5771], %r5921;
	shl.b32 	%r5772, %r177, 2;
	add.s32 	%r5773, %r5661, %r5772;
	st.shared.u32 	[%r5773], %r5920;
	shl.b32 	%r5774, %r178, 2;
	add.s32 	%r5775, %r5661, %r5774;
	st.shared.u32 	[%r5775], %r5919;
	shl.b32 	%r5776, %r179, 2;
	add.s32 	%r5777, %r5661, %r5776;
	st.shared.u32 	[%r5777], %r5918;
	shl.b32 	%r5778, %r180, 2;
	add.s32 	%r5779, %r5661, %r5778;
	st.shared.u32 	[%r5779], %r5917;
	shl.b32 	%r5780, %r181, 2;
	add.s32 	%r5781, %r5661, %r5780;
	st.shared.u32 	[%r5781], %r5916;
	shl.b32 	%r5782, %r182, 2;
	add.s32 	%r5783, %r5661, %r5782;
	st.shared.u32 	[%r5783], %r5915;
	shl.b32 	%r5784, %r183, 2;
	add.s32 	%r5785, %r5661, %r5784;
	st.shared.u32 	[%r5785], %r5914;
	shl.b32 	%r5786, %r184, 2;
	add.s32 	%r5787, %r5661, %r5786;
	st.shared.u32 	[%r5787], %r5913;
	shl.b32 	%r5788, %r185, 2;
	add.s32 	%r5789, %r5661, %r5788;
	st.shared.u32 	[%r5789], %r5912;
	shl.b32 	%r5790, %r186, 2;
	add.s32 	%r5791, %r5661, %r5790;
	st.shared.u32 	[%r5791], %r5911;
	shl.b32 	%r5792, %r187, 2;
	add.s32 	%r5793, %r5661, %r5792;
	st.shared.u32 	[%r5793], %r5910;
	bar.sync 	0;
	ld.shared.u32 	%r188, [%r163+1024];
	ld.shared.u32 	%r189, [%r163+2048];
	ld.shared.u32 	%r190, [%r163+3072];
	ld.shared.u32 	%r191, [%r163+4096];
	ld.shared.u32 	%r192, [%r163+5120];
	ld.shared.u32 	%r193, [%r163+6144];
	ld.shared.u32 	%r194, [%r163+7168];
	ld.shared.u32 	%r195, [%r163+8192];
	ld.shared.u32 	%r196, [%r163+9216];
	ld.shared.u32 	%r197, [%r163+10240];
	ld.shared.u32 	%r198, [%r163+11264];
	ld.shared.u32 	%r199, [%r163+12288];
	ld.shared.u32 	%r200, [%r163+13312];
	ld.shared.u32 	%r201, [%r163+14336];
	ld.shared.u32 	%r202, [%r163+15360];
	ld.shared.u32 	%r203, [%r163+16384];
	ld.shared.u32 	%r204, [%r163+17408];
	ld.shared.u32 	%r205, [%r163+18432];
	ld.shared.u32 	%r206, [%r163+19456];
	ld.shared.u32 	%r207, [%r163+20480];
	ld.shared.u32 	%r208, [%r163+21504];
	ld.shared.u32 	%r209, [%r163+22528];
	cvt.u64.u32 	%rd1650, %r157;
	add.s64 	%rd1651, %rd1, %rd1650;
	cvta.to.global.u64 	%rd1652, %rd1654;
	shl.b64 	%rd1653, %rd1651, 2;
	add.s64 	%rd5, %rd1652, %rd1653;
	@%p353 bra 	$L__BB14_54;
	bra.uni 	$L__BB14_55;
$L__BB14_54:
	ld.shared.u32 	%r5794, [%r163];
	st.global.u32 	[%rd5], %r5794;
$L__BB14_55:
	add.s32 	%r5796, %r157, 256;
	setp.ge.s32 	%p354, %r5796, %r1;
	@%p354 bra 	$L__BB14_57;
	st.global.u32 	[%rd5+1024], %r188;
$L__BB14_57:
	add.s32 	%r5798, %r157, 512;
	setp.ge.s32 	%p355, %r5798, %r1;
	@%p355 bra 	$L__BB14_59;
	st.global.u32 	[%rd5+2048], %r189;
$L__BB14_59:
	add.s32 	%r5800, %r157, 768;
	setp.ge.s32 	%p356, %r5800, %r1;
	@%p356 bra 	$L__BB14_61;
	st.global.u32 	[%rd5+3072], %r190;
$L__BB14_61:
	or.b32  	%r5802, %r157, 1024;
	setp.ge.s32 	%p357, %r5802, %r1;
	@%p357 bra 	$L__BB14_63;
	st.global.u32 	[%rd5+4096], %r191;
$L__BB14_63:
	add.s32 	%r5804, %r157, 1280;
	setp.ge.s32 	%p358, %r5804, %r1;
	@%p358 bra 	$L__BB14_65;
	st.global.u32 	[%rd5+5120], %r192;
$L__BB14_65:
	add.s32 	%r5806, %r157, 1536;
	setp.ge.s32 	%p359, %r5806, %r1;
	@%p359 bra 	$L__BB14_67;
	st.global.u32 	[%rd5+6144], %r193;
$L__BB14_67:
	add.s32 	%r5808, %r157, 1792;
	setp.ge.s32 	%p360, %r5808, %r1;
	@%p360 bra 	$L__BB14_69;
	st.global.u32 	[%rd5+7168], %r194;
$L__BB14_69:
	or.b32  	%r5810, %r157, 2048;
	setp.ge.s32 	%p361, %r5810, %r1;
	@%p361 bra 	$L__BB14_71;
	st.global.u32 	[%rd5+8192], %r195;
$L__BB14_71:
	add.s32 	%r5812, %r157, 2304;
	setp.ge.s32 	%p362, %r5812, %r1;
	@%p362 bra 	$L__BB14_73;
	st.global.u32 	[%rd5+9216], %r196;
$L__BB14_73:
	add.s32 	%r5814, %r157, 2560;
	setp.ge.s32 	%p363, %r5814, %r1;
	@%p363 bra 	$L__BB14_75;
	st.global.u32 	[%rd5+10240], %r197;
$L__BB14_75:
	add.s32 	%r5816, %r157, 2816;
	setp.ge.s32 	%p364, %r5816, %r1;
	@%p364 bra 	$L__BB14_77;
	st.global.u32 	[%rd5+11264], %r198;
$L__BB14_77:
	or.b32  	%r5818, %r157, 3072;
	setp.ge.s32 	%p365, %r5818, %r1;
	@%p365 bra 	$L__BB14_79;
	st.global.u32 	[%rd5+12288], %r199;
$L__BB14_79:
	add.s32 	%r5820, %r157, 3328;
	setp.ge.s32 	%p366, %r5820, %r1;
	@%p366 bra 	$L__BB14_81;
	st.global.u32 	[%rd5+13312], %r200;
$L__BB14_81:
	add.s32 	%r5822, %r157, 3584;
	setp.ge.s32 	%p367, %r5822, %r1;
	@%p367 bra 	$L__BB14_83;
	st.global.u32 	[%rd5+14336], %r201;
$L__BB14_83:
	add.s32 	%r5824, %r157, 3840;
	setp.ge.s32 	%p368, %r5824, %r1;
	@%p368 bra 	$L__BB14_85;
	st.global.u32 	[%rd5+15360], %r202;
$L__BB14_85:
	or.b32  	%r5826, %r157, 4096;
	setp.ge.s32 	%p369, %r5826, %r1;
	@%p369 bra 	$L__BB14_87;
	st.global.u32 	[%rd5+16384], %r203;
$L__BB14_87:
	add.s32 	%r5828, %r157, 4352;
	setp.ge.s32 	%p370, %r5828, %r1;
	@%p370 bra 	$L__BB14_89;
	st.global.u32 	[%rd5+17408], %r204;
$L__BB14_89:
	add.s32 	%r5830, %r157, 4608;
	setp.ge.s32 	%p371, %r5830, %r1;
	@%p371 bra 	$L__BB14_91;
	st.global.u32 	[%rd5+18432], %r205;
$L__BB14_91:
	add.s32 	%r5832, %r157, 4864;
	setp.ge.s32 	%p372, %r5832, %r1;
	@%p372 bra 	$L__BB14_93;
	st.global.u32 	[%rd5+19456], %r206;
$L__BB14_93:
	or.b32  	%r5834, %r157, 5120;
	setp.ge.s32 	%p373, %r5834, %r1;
	@%p373 bra 	$L__BB14_95;
	st.global.u32 	[%rd5+20480], %r207;
$L__BB14_95:
	add.s32 	%r5836, %r157, 5376;
	setp.ge.s32 	%p374, %r5836, %r1;
	@%p374 bra 	$L__BB14_97;
	st.global.u32 	[%rd5+21504], %r208;
$L__BB14_97:
	add.s32 	%r5838, %r157, 5632;
	setp.ge.s32 	%p375, %r5838, %r1;
	@%p375 bra 	$L__BB14_581;
	st.global.u32 	[%rd5+22528], %r209;
	bra.uni 	$L__BB14_581;
$L__BB14_99:
	cvta.to.global.u64 	%rd225, %rd208;
	cvta.to.global.u64 	%rd226, %rd207;
	add.s64 	%rd1703, %rd226, %rd223;
	add.s64 	%rd1705, %rd225, %rd223;
	mov.u32 	%r1076, %tid.x;
	cvt.u64.u32 	%rd8, %r1076;
	shl.b32 	%r1077, %r1076, 2;
	mov.u32 	%r1078, _ZZN3cub18CUB_300001_SM_10006detail14segmented_sort30DeviceSegmentedSortKernelLargeILNS0_9SortOrderE0ENS2_10policy_hubIjNS0_8NullTypeEE9Policy860EjS6_PmS9_lEEvPKjPKT1_PSC_NS1_20device_double_bufferISC_EEPKT2_PSI_NSG_ISI_EET3_T4_E7storage;
	add.s32 	%r235, %r1078, %r1077;
	mov.b32 	%r1079, 0;
	st.shared.u32 	[%r235], %r1079;
	st.shared.u32 	[%r235+1024], %r1079;
	st.shared.u32 	[%r235+2048], %r1079;
	st.shared.u32 	[%r235+3072], %r1079;
	st.shared.u32 	[%r235+4096], %r1079;
	st.shared.u32 	[%r235+5120], %r1079;
	st.shared.u32 	[%r235+6144], %r1079;
	st.shared.u32 	[%r235+7168], %r1079;
	st.shared.u32 	[%r235+8192], %r1079;
	st.shared.u32 	[%r235+9216], %r1079;
	st.shared.u32 	[%r235+10240], %r1079;
	st.shared.u32 	[%r235+11264], %r1079;
	st.shared.u32 	[%r235+12288], %r1079;
	st.shared.u32 	[%r235+13312], %r1079;
	st.shared.u32 	[%r235+14336], %r1079;
	st.shared.u32 	[%r235+15360], %r1079;
	setp.lt.u64 	%p2, %rd2, 64768;
	mov.b64 	%rd1678, 0;
	mov.u64 	%rd1679, %rd1678;
	mov.u64 	%rd1680, %rd1678;
	mov.u64 	%rd1681, %rd1678;
	mov.u64 	%rd1659, %rd1678;
	mov.u64 	%rd1660, %rd1678;
	mov.u64 	%rd1661, %rd1678;
	mov.u64 	%rd1662, %rd1678;
	mov.u64 	%rd1663, %rd1678;
	@%p2 bra 	$L__BB14_108;
	cvt.u32.u64 	%r1080, %rd8;
	shl.b32 	%r1081, %r1080, 5;
	and.b32  	%r1082, %r1081, 31744;
	add.s32 	%r236, %r1078, %r1082;
	mov.b64 	%rd1678, 0;
$L__BB14_101:
	mov.b32 	%r5936, 0;
$L__BB14_102:
	add.s64 	%rd229, %rd1663, %rd8;
	shl.b64 	%rd230, %rd229, 2;
	add.s64 	%rd231, %rd3, %rd230;
	ld.global.u32 	%r1086, [%rd231];
	ld.global.u32 	%r1092, [%rd231+1024];
	ld.global.u32 	%r1095, [%rd231+2048];
	ld.global.u32 	%r1098, [%rd231+3072];
	ld.global.u32 	%r1101, [%rd231+4096];
	ld.global.u32 	%r1104, [%rd231+5120];
	ld.global.u32 	%r1107, [%rd231+6144];
	ld.global.u32 	%r1110, [%rd231+7168];
	ld.global.u32 	%r1113, [%rd231+8192];
	ld.global.u32 	%r1116, [%rd231+9216];
	ld.global.u32 	%r1119, [%rd231+10240];
	ld.global.u32 	%r1122, [%rd231+11264];
	ld.global.u32 	%r1125, [%rd231+12288];
	ld.global.u32 	%r1128, [%rd231+13312];
	ld.global.u32 	%r1131, [%rd231+14336];
	ld.global.u32 	%r1134, [%rd231+15360];
	ld.global.u32 	%r1137, [%rd231+16384];
	ld.global.u32 	%r1140, [%rd231+17408];
	ld.global.u32 	%r1143, [%rd231+18432];
	ld.global.u32 	%r1146, [%rd231+19456];
	ld.global.u32 	%r1149, [%rd231+20480];
	ld.global.u32 	%r1152, [%rd231+21504];
	ld.global.u32 	%r1155, [%rd231+22528];
	bar.sync 	0;
	mov.b32 	%r1156, 0;
	// begin inline asm
	shr.b32 %r1085, %r1086, %r1156;
	// end inline asm
	mov.b32 	%r1090, 6;
	// begin inline asm
	bmsk.clamp.b32 %r1088, %r1156, %r1090;
	// end inline asm
	and.b32  	%r1157, %r1088, %r1085;
	and.b32  	%r1158, %r1157, 3;
	shl.b32 	%r1159, %r1157, 8;
	and.b32  	%r1160, %r1159, -1024;
	add.s32 	%r1161, %r235, %r1160;
	add.s32 	%r1162, %r1161, %r1158;
	ld.shared.u8 	%rs116, [%r1162];
	add.s16 	%rs117, %rs116, 1;
	st.shared.u8 	[%r1162], %rs117;
	// begin inline asm
	shr.b32 %r1091, %r1092, %r1156;
	// end inline asm
	and.b32  	%r1163, %r1088, %r1091;
	and.b32  	%r1164, %r1163, 3;
	shl.b32 	%r1165, %r1163, 8;
	and.b32  	%r1166, %r1165, -1024;
	add.s32 	%r1167, %r235, %r1166;
	add.s32 	%r1168, %r1167, %r1164;
	ld.shared.u8 	%rs118, [%r1168];
	add.s16 	%rs119, %rs118, 1;
	st.shared.u8 	[%r1168], %rs119;
	// begin inline asm
	shr.b32 %r1094, %r1095, %r1156;
	// end inline asm
	and.b32  	%r1169, %r1088, %r1094;
	and.b32  	%r1170, %r1169, 3;
	shl.b32 	%r1171, %r1169, 8;
	and.b32  	%r1172, %r1171, -1024;
	add.s32 	%r1173, %r235, %r1172;
	add.s32 	%r1174, %r1173, %r1170;
	ld.shared.u8 	%rs120, [%r1174];
	add.s16 	%rs121, %rs120, 1;
	st.shared.u8 	[%r1174], %rs121;
	// begin inline asm
	shr.b32 %r1097, %r1098, %r1156;
	// end inline asm
	and.b32  	%r1175, %r1088, %r1097;
	and.b32  	%r1176, %r1175, 3;
	shl.b32 	%r1177, %r1175, 8;
	and.b32  	%r1178, %r1177, -1024;
	add.s32 	%r1179, %r235, %r1178;
	add.s32 	%r1180, %r1179, %r1176;
	ld.shared.u8 	%rs122, [%r1180];
	add.s16 	%rs123, %rs122, 1;
	st.shared.u8 	[%r1180], %rs123;
	// begin inline asm
	shr.b32 %r1100, %r1101, %r1156;
	// end inline asm
	and.b32  	%r1181, %r1088, %r1100;
	and.b32  	%r1182, %r1181, 3;
	shl.b32 	%r1183, %r1181, 8;
	and.b32  	%r1184, %r1183, -1024;
	add.s32 	%r1185, %r235, %r1184;
	add.s32 	%r1186, %r1185, %r1182;
	ld.shared.u8 	%rs124, [%r1186];
	add.s16 	%rs125, %rs124, 1;
	st.shared.u8 	[%r1186], %rs125;
	// begin inline asm
	shr.b32 %r1103, %r1104, %r1156;
	// end inline asm
	and.b32  	%r1187, %r1088, %r1103;
	and.b32  	%r1188, %r1187, 3;
	shl.b32 	%r1189, %r1187, 8;
	and.b32  	%r1190, %r1189, -1024;
	add.s32 	%r1191, %r235, %r1190;
	add.s32 	%r1192, %r1191, %r1188;
	ld.shared.u8 	%rs126, [%r1192];
	add.s16 	%rs127, %rs126, 1;
	st.shared.u8 	[%r1192], %rs127;
	// begin inline asm
	shr.b32 %r1106, %r1107, %r1156;
	// end inline asm
	and.b32  	%r1193, %r1088, %r1106;
	and.b32  	%r1194, %r1193, 3;
	shl.b32 	%r1195, %r1193, 8;
	and.b32  	%r1196, %r1195, -1024;
	add.s32 	%r1197, %r235, %r1196;
	add.s32 	%r1198, %r1197, %r1194;
	ld.shared.u8 	%rs128, [%r1198];
	add.s16 	%rs129, %rs128, 1;
	st.shared.u8 	[%r1198], %rs129;
	// begin inline asm
	shr.b32 %r1109, %r1110, %r1156;
	// end inline asm
	and.b32  	%r1199, %r1088, %r1109;
	and.b32  	%r1200, %r1199, 3;
	shl.b32 	%r1201, %r1199, 8;
	and.b32  	%r1202, %r1201, -1024;
	add.s32 	%r1203, %r235, %r1202;
	add.s32 	%r1204, %r1203, %r1200;
	ld.shared.u8 	%rs130, [%r1204];
	add.s16 	%rs131, %rs130, 1;
	st.shared.u8 	[%r1204], %rs131;
	// begin inline asm
	shr.b32 %r1112, %r1113, %r1156;
	// end inline asm
	and.b32  	%r1205, %r1088, %r1112;
	and.b32  	%r1206, %r1205, 3;
	shl.b32 	%r1207, %r1205, 8;
	and.b32  	%r1208, %r1207, -1024;
	add.s32 	%r1209, %r235, %r1208;
	add.s32 	%r1210, %r1209, %r1206;
	ld.shared.u8 	%rs132, [%r1210];
	add.s16 	%rs133, %rs132, 1;
	st.shared.u8 	[%r1210], %rs133;
	// begin inline asm
	shr.b32 %r1115, %r1116, %r1156;
	// end inline asm
	and.b32  	%r1211, %r1088, %r1115;
	and.b32  	%r1212, %r1211, 3;
	shl.b32 	%r1213, %r1211, 8;
	and.b32  	%r1214, %r1213, -1024;
	add.s32 	%r1215, %r235, %r1214;
	add.s32 	%r1216, %r1215, %r1212;
	ld.shared.u8 	%rs134, [%r1216];
	add.s16 	%rs135, %rs134, 1;
	st.shared.u8 	[%r1216], %rs135;
	// begin inline asm
	shr.b32 %r1118, %r1119, %r1156;
	// end inline asm
	and.b32  	%r1217, %r1088, %r1118;
	and.b32  	%r1218, %r1217, 3;
	shl.b32 	%r1219, %r1217, 8;
	and.b32  	%r1220, %r1219, -1024;
	add.s32 	%r1221, %r235, %r1220;
	add.s32 	%r1222, %r1221, %r1218;
	ld.shared.u8 	%rs136, [%r1222];
	add.s16 	%rs137, %rs136, 1;
	st.shared.u8 	[%r1222], %rs137;
	// begin inline asm
	shr.b32 %r1121, %r1122, %r1156;
	// end inline asm
	and.b32  	%r1223, %r1088, %r1121;
	and.b32  	%r1224, %r1223, 3;
	shl.b32 	%r1225, %r1223, 8;
	and.b32  	%r1226, %r1225, -1024;
	add.s32 	%r1227, %r235, %r1226;
	add.s32 	%r1228, %r1227, %r1224;
	ld.shared.u8 	%rs138, [%r1228];
	add.s16 	%rs139, %rs138, 1;
	st.shared.u8 	[%r1228], %rs139;
	// begin inline asm
	shr.b32 %r1124, %r1125, %r1156;
	// end inline asm
	and.b32  	%r1229, %r1088, %r1124;
	and.b32  	%r1230, %r1229, 3;
	shl.b32 	%r1231, %r1229, 8;
	and.b32  	%r1232, %r1231, -1024;
	add.s32 	%r1233, %r235, %r1232;
	add.s32 	%r1234, %r1233, %r1230;
	ld.shared.u8 	%rs140, [%r1234];
	add.s16 	%rs141, %rs140, 1;
	st.shared.u8 	[%r1234], %rs141;
	// begin inline asm
	shr.b32 %r1127, %r1128, %r1156;
	// end inline asm
	and.b32  	%r1235, %r1088, %r1127;
	and.b32  	%r1236, %r1235, 3;
	shl.b32 	%r1237, %r1235, 8;
	and.b32  	%r1238, %r1237, -1024;
	add.s32 	%r1239, %r235, %r1238;
	add.s32 	%r1240, %r1239, %r1236;
	ld.shared.u8 	%rs142, [%r1240];
	add.s16 	%rs143, %rs142, 1;
	st.shared.u8 	[%r1240], %rs143;
	// begin inline asm
	shr.b32 %r1130, %r1131, %r1156;
	// end inline asm
	and.b32  	%r1241, %r1088, %r1130;
	and.b32  	%r1242, %r1241, 3;
	shl.b32 	%r1243, %r1241, 8;
	and.b32  	%r1244, %r1243, -1024;
	add.s32 	%r1245, %r235, %r1244;
	add.s32 	%r1246, %r1245, %r1242;
	ld.shared.u8 	%rs144, [%r1246];
	add.s16 	%rs145, %rs144, 1;
	st.shared.u8 	[%r1246], %rs145;
	// begin inline asm
	shr.b32 %r1133, %r1134, %r1156;
	// end inline asm
	and.b32  	%r1247, %r1088, %r1133;
	and.b32  	%r1248, %r1247, 3;
	shl.b32 	%r1249, %r1247, 8;
	and.b32  	%r1250, %r1249, -1024;
	add.s32 	%r1251, %r235, %r1250;
	add.s32 	%r1252, %r1251, %r1248;
	ld.shared.u8 	%rs146, [%r1252];
	add.s16 	%rs147, %rs146, 1;
	st.shared.u8 	[%r1252], %rs147;
	// begin inline asm
	shr.b32 %r1136, %r1137, %r1156;
	// end inline asm
	and.b32  	%r1253, %r1088, %r1136;
	and.b32  	%r1254, %r1253, 3;
	shl.b32 	%r1255, %r1253, 8;
	and.b32  	%r1256, %r1255, -1024;
	add.s32 	%r1257, %r235, %r1256;
	add.s32 	%r1258, %r1257, %r1254;
	ld.shared.u8 	%rs148, [%r1258];
	add.s16 	%rs149, %rs148, 1;
	st.shared.u8 	[%r1258], %rs149;
	// begin inline asm
	shr.b32 %r1139, %r1140, %r1156;
	// end inline asm
	and.b32  	%r1259, %r1088, %r1139;
	and.b32  	%r1260, %r1259, 3;
	shl.b32 	%r1261, %r1259, 8;
	and.b32  	%r1262, %r1261, -1024;
	add.s32 	%r1263, %r235, %r1262;
	add.s32 	%r1264, %r1263, %r1260;
	ld.shared.u8 	%rs150, [%r1264];
	add.s16 	%rs151, %rs150, 1;
	st.shared.u8 	[%r1264], %rs151;
	// begin inline asm
	shr.b32 %r1142, %r1143, %r1156;
	// end inline asm
	and.b32  	%r1265, %r1088, %r1142;
	and.b32  	%r1266, %r1265, 3;
	shl.b32 	%r1267, %r1265, 8;
	and.b32  	%r1268, %r1267, -1024;
	add.s32 	%r1269, %r235, %r1268;
	add.s32 	%r1270, %r1269, %r1266;
	ld.shared.u8 	%rs152, [%r1270];
	add.s16 	%rs153, %rs152, 1;
	st.shared.u8 	[%r1270], %rs153;
	// begin inline asm
	shr.b32 %r1145, %r1146, %r1156;
	// end inline asm
	and.b32  	%r1271, %r1088, %r1145;
	and.b32  	%r1272, %r1271, 3;
	shl.b32 	%r1273, %r1271, 8;
	and.b32  	%r1274, %r1273, -1024;
	add.s32 	%r1275, %r235, %r1274;
	add.s32 	%r1276, %r1275, %r1272;
	ld.shared.u8 	%rs154, [%r1276];
	add.s16 	%rs155, %rs154, 1;
	st.shared.u8 	[%r1276], %rs155;
	// begin inline asm
	shr.b32 %r1148, %r1149, %r1156;
	// end inline asm
	and.b32  	%r1277, %r1088, %r1148;
	and.b32  	%r1278, %r1277, 3;
	shl.b32 	%r1279, %r1277, 8;
	and.b32  	%r1280, %r1279, -1024;
	add.s32 	%r1281, %r235, %r1280;
	add.s32 	%r1282, %r1281, %r1278;
	ld.shared.u8 	%rs156, [%r1282];
	add.s16 	%rs157, %rs156, 1;
	st.shared.u8 	[%r1282], %rs157;
	// begin inline asm
	shr.b32 %r1151, %r1152, %r1156;
	// end inline asm
	and.b32  	%r1283, %r1088, %r1151;
	and.b32  	%r1284, %r1283, 3;
	shl.b32 	%r1285, %r1283, 8;
	and.b32  	%r1286, %r1285, -1024;
	add.s32 	%r1287, %r235, %r1286;
	add.s32 	%r1288, %r1287, %r1284;
	ld.shared.u8 	%rs158, [%r1288];
	add.s16 	%rs159, %rs158, 1;
	st.shared.u8 	[%r1288], %rs159;
	// begin inline asm
	shr.b32 %r1154, %r1155, %r1156;
	// end inline asm
	and.b32  	%r1289, %r1088, %r1154;
	and.b32  	%r1290, %r1289, 3;
	shl.b32 	%r1291, %r1289, 8;
	and.b32  	%r1292, %r1291, -1024;
	add.s32 	%r1293, %r235, %r1292;
	add.s32 	%r1294, %r1293, %r1290;
	ld.shared.u8 	%rs160, [%r1294];
	add.s16 	%rs161, %rs160, 1;
	st.shared.u8 	[%r1294], %rs161;
	add.s64 	%rd1663, %rd1663, 5888;
	add.s32 	%r5936, %r5936, 1;
	setp.ne.s32 	%p3, %r5936, 11;
	@%p3 bra 	$L__BB14_102;
	setp.gt.u32 	%p4, %r1080, 511;
	bar.sync 	0;
	// begin inline asm
	mov.u32 %r1295, %laneid;
	// end inline asm
	shl.b32 	%r1297, %r1295, 2;
	add.s32 	%r239, %r236, %r1297;
	@%p4 bra 	$L__BB14_105;
	ld.shared.u32 	%r1298, [%r239];
	bfe.u32 	%r1299, %r1298, 0, 8;
	bfe.u32 	%r1300, %r1298, 8, 8;
	bfe.u32 	%r1301, %r1298, 16, 8;
	bfe.u32 	%r1302, %r1298, 24, 8;
	cvt.u64.u32 	%rd232, %r1299;
	and.b64  	%rd233, %rd232, 255;
	add.s64 	%rd234, %rd1662, %rd233;
	cvt.u64.u32 	%rd235, %r1300;
	and.b64  	%rd236, %rd235, 255;
	add.s64 	%rd237, %rd1661, %rd236;
	cvt.u64.u32 	%rd238, %r1301;
	and.b64  	%rd239, %rd238, 255;
	add.s64 	%rd240, %rd1660, %rd239;
	cvt.u64.u32 	%rd241, %r1302;
	and.b64  	%rd242, %rd241, 255;
	add.s64 	%rd243, %rd1659, %rd242;
	ld.shared.u32 	%r1303, [%r239+128];
	bfe.u32 	%r1304, %r1303, 0, 8;
	bfe.u32 	%r1305, %r1303, 8, 8;
	bfe.u32 	%r1306, %r1303, 16, 8;
	bfe.u32 	%r1307, %r1303, 24, 8;
	cvt.u64.u32 	%rd244, %r1304;
	and.b64  	%rd245, %rd244, 255;
	add.s64 	%rd246, %rd234, %rd245;
	cvt.u64.u32 	%rd247, %r1305;
	and.b64  	%rd248, %rd247, 255;
	add.s64 	%rd249, %rd237, %rd248;
	cvt.u64.u32 	%rd250, %r1306;
	and.b64  	%rd251, %rd250, 255;
	add.s64 	%rd252, %rd240, %rd251;
	cvt.u64.u32 	%rd253, %r1307;
	and.b64  	%rd254, %rd253, 255;
	add.s64 	%rd255, %rd243, %rd254;
	ld.shared.u32 	%r1308, [%r239+256];
	bfe.u32 	%r1309, %r1308, 0, 8;
	bfe.u32 	%r1310, %r1308, 8, 8;
	bfe.u32 	%r1311, %r1308, 16, 8;
	bfe.u32 	%r1312, %r1308, 24, 8;
	cvt.u64.u32 	%rd256, %r1309;
	and.b64  	%rd257, %rd256, 255;
	add.s64 	%rd258, %rd246, %rd257;
	cvt.u64.u32 	%rd259, %r1310;
	and.b64  	%rd260, %rd259, 255;
	add.s64 	%rd261, %rd249, %rd260;
	cvt.u64.u32 	%rd262, %r1311;
	and.b64  	%rd263, %rd262, 255;
	add.s64 	%rd264, %rd252, %rd263;
	cvt.u64.u32 	%rd265, %r1312;
	and.b64  	%rd266, %rd265, 255;
	add.s64 	%rd267, %rd255, %rd266;
	ld.shared.u32 	%r1313, [%r239+384];
	bfe.u32 	%r1314, %r1313, 0, 8;
	bfe.u32 	%r1315, %r1313, 8, 8;
	bfe.u32 	%r1316, %r1313, 16, 8;
	bfe.u32 	%r1317, %r1313, 24, 8;
	cvt.u64.u32 	%rd268, %r1314;
	and.b64  	%rd269, %rd268, 255;
	add.s64 	%rd270, %rd258, %rd269;
	cvt.u64.u32 	%rd271, %r1315;
	and.b64  	%rd272, %rd271, 255;
	add.s64 	%rd273, %rd261, %rd272;
	cvt.u64.u32 	%rd274, %r1316;
	and.b64  	%rd275, %rd274, 255;
	add.s64 	%rd276, %rd264, %rd275;
	cvt.u64.u32 	%rd277, %r1317;
	and.b64  	%rd278, %rd277, 255;
	add.s64 	%rd279, %rd267, %rd278;
	ld.shared.u32 	%r1318, [%r239+512];
	bfe.u32 	%r1319, %r1318, 0, 8;
	bfe.u32 	%r1320, %r1318, 8, 8;
	bfe.u32 	%r1321, %r1318, 16, 8;
	bfe.u32 	%r1322, %r1318, 24, 8;
	cvt.u64.u32 	%rd280, %r1319;
	and.b64  	%rd281, %rd280, 255;
	add.s64 	%rd282, %rd270, %rd281;
	cvt.u64.u32 	%rd283, %r1320;
	and.b64  	%rd284, %rd283, 255;
	add.s64 	%rd285, %rd273, %rd284;
	cvt.u64.u32 	%rd286, %r1321;
	and.b64  	%rd287, %rd286, 255;
	add.s64 	%rd288, %rd276, %rd287;
	cvt.u64.u32 	%rd289, %r1322;
	and.b64  	%rd290, %rd289, 255;
	add.s64 	%rd291, %rd279, %rd290;
	ld.shared.u32 	%r1323, [%r239+640];
	bfe.u32 	%r1324, %r1323, 0, 8;
	bfe.u32 	%r1325, %r1323, 8, 8;
	bfe.u32 	%r1326, %r1323, 16, 8;
	bfe.u32 	%r1327, %r1323, 24, 8;
	cvt.u64.u32 	%rd292, %r1324;
	and.b64  	%rd293, %rd292, 255;
	add.s64 	%rd294, %rd282, %rd293;
	cvt.u64.u32 	%rd295, %r1325;
	and.b64  	%rd296, %rd295, 255;
	add.s64 	%rd297, %rd285, %rd296;
	cvt.u64.u32 	%rd298, %r1326;
	and.b64  	%rd299, %rd298, 255;
	add.s64 	%rd300, %rd288, %rd299;
	cvt.u64.u32 	%rd301, %r1327;
	and.b64  	%rd302, %rd301, 255;
	add.s64 	%rd303, %rd291, %rd302;
	ld.shared.u32 	%r1328, [%r239+768];
	bfe.u32 	%r1329, %r1328, 0, 8;
	bfe.u32 	%r1330, %r1328, 8, 8;
	bfe.u32 	%r1331, %r1328, 16, 8;
	bfe.u32 	%r1332, %r1328, 24, 8;
	cvt.u64.u32 	%rd304, %r1329;
	and.b64  	%rd305, %rd304, 255;
	add.s64 	%rd306, %rd294, %rd305;
	cvt.u64.u32 	%rd307, %r1330;
	and.b64  	%rd308, %rd307, 255;
	add.s64 	%rd309, %rd297, %rd308;
	cvt.u64.u32 	%rd310, %r1331;
	and.b64  	%rd311, %rd310, 255;
	add.s64 	%rd312, %rd300, %rd311;
	cvt.u64.u32 	%rd313, %r1332;
	and.b64  	%rd314, %rd313, 255;
	add.s64 	%rd315, %rd303, %rd314;
	ld.shared.u32 	%r1333, [%r239+896];
	bfe.u32 	%r1334, %r1333, 0, 8;
	bfe.u32 	%r1335, %r1333, 8, 8;
	bfe.u32 	%r1336, %r1333, 16, 8;
	bfe.u32 	%r1337, %r1333, 24, 8;
	cvt.u64.u32 	%rd316, %r1334;
	and.b64  	%rd317, %rd316, 255;
	add.s64 	%rd1662, %rd306, %rd317;
	cvt.u64.u32 	%rd318, %r1335;
	and.b64  	%rd319, %rd318, 255;
	add.s64 	%rd1661, %rd309, %rd319;
	cvt.u64.u32 	%rd320, %r1336;
	and.b64  	%rd321, %rd320, 255;
	add.s64 	%rd1660, %rd312, %rd321;
	cvt.u64.u32 	%rd322, %r1337;
	and.b64  	%rd323, %rd322, 255;
	add.s64 	%rd1659, %rd315, %rd323;
$L__BB14_105:
	setp.gt.u32 	%p5, %r1080, 255;
	@%p5 bra 	$L__BB14_107;
	ld.shared.u32 	%r1339, [%r239+8192];
	bfe.u32 	%r1340, %r1339, 0, 8;
	bfe.u32 	%r1341, %r1339, 8, 8;
	bfe.u32 	%r1342, %r1339, 16, 8;
	bfe.u32 	%r1343, %r1339, 24, 8;
	cvt.u64.u32 	%rd324, %r1340;
	and.b64  	%rd325, %rd324, 255;
	add.s64 	%rd326, %rd1681, %rd325;
	cvt.u64.u32 	%rd327, %r1341;
	and.b64  	%rd328, %rd327, 255;
	add.s64 	%rd329, %rd1680, %rd328;
	cvt.u64.u32 	%rd330, %r1342;
	and.b64  	%rd331, %rd330, 255;
	add.s64 	%rd332, %rd1679, %rd331;
	cvt.u64.u32 	%rd333, %r1343;
	and.b64  	%rd334, %rd333, 255;
	add.s64 	%rd335, %rd1678, %rd334;
	ld.shared.u32 	%r1344, [%r239+8320];
	bfe.u32 	%r1345, %r1344, 0, 8;
	bfe.u32 	%r1346, %r1344, 8, 8;
	bfe.u32 	%r1347, %r1344, 16, 8;
	bfe.u32 	%r1348, %r1344, 24, 8;
	cvt.u64.u32 	%rd336, %r1345;
	and.b64  	%rd337, %rd336, 255;
	add.s64 	%rd338, %rd326, %rd337;
	cvt.u64.u32 	%rd339, %r1346;
	and.b64  	%rd340, %rd339, 255;
	add.s64 	%rd341, %rd329, %rd340;
	cvt.u64.u32 	%rd342, %r1347;
	and.b64  	%rd343, %rd342, 255;
	add.s64 	%rd344, %rd332, %rd343;
	cvt.u64.u32 	%rd345, %r1348;
	and.b64  	%rd346, %rd345, 255;
	add.s64 	%rd347, %rd335, %rd346;
	ld.shared.u32 	%r1349, [%r239+8448];
	bfe.u32 	%r1350, %r1349, 0, 8;
	bfe.u32 	%r1351, %r1349, 8, 8;
	bfe.u32 	%r1352, %r1349, 16, 8;
	bfe.u32 	%r1353, %r1349, 24, 8;
	cvt.u64.u32 	%rd348, %r1350;
	and.b64  	%rd349, %rd348, 255;
	add.s64 	%rd350, %rd338, %rd349;
	cvt.u64.u32 	%rd351, %r1351;
	and.b64  	%rd352, %rd351, 255;
	add.s64 	%rd353, %rd341, %rd352;
	cvt.u64.u32 	%rd354, %r1352;
	and.b64  	%rd355, %rd354, 255;
	add.s64 	%rd356, %rd344, %rd355;
	cvt.u64.u32 	%rd357, %r1353;
	and.b64  	%rd358, %rd357, 255;
	add.s64 	%rd359, %rd347, %rd358;
	ld.shared.u32 	%r1354, [%r239+8576];
	bfe.u32 	%r1355, %r1354, 0, 8;
	bfe.u32 	%r1356, %r1354, 8, 8;
	bfe.u32 	%r1357, %r1354, 16, 8;
	bfe.u32 	%r1358, %r1354, 24, 8;
	cvt.u64.u32 	%rd360, %r1355;
	and.b64  	%rd361, %rd360, 255;
	add.s64 	%rd362, %rd350, %rd361;
	cvt.u64.u32 	%rd363, %r1356;
	and.b64  	%rd364, %rd363, 255;
	add.s64 	%rd365, %rd353, %rd364;
	cvt.u64.u32 	%rd366, %r1357;
	and.b64  	%rd367, %rd366, 255;
	add.s64 	%rd368, %rd356, %rd367;
	cvt.u64.u32 	%rd369, %r1358;
	and.b64  	%rd370, %rd369, 255;
	add.s64 	%rd371, %rd359, %rd370;
	ld.shared.u32 	%r1359, [%r239+8704];
	bfe.u32 	%r1360, %r1359, 0, 8;
	bfe.u32 	%r1361, %r1359, 8, 8;
	bfe.u32 	%r1362, %r1359, 16, 8;
	bfe.u32 	%r1363, %r1359, 24, 8;
	cvt.u64.u32 	%rd372, %r1360;
	and.b64  	%rd373, %rd372, 255;
	add.s64 	%rd374, %rd362, %rd373;
	cvt.u64.u32 	%rd375, %r1361;
	and.b64  	%rd376, %rd375, 255;
	add.s64 	%rd377, %rd365, %rd376;
	cvt.u64.u32 	%rd378, %r1362;
	and.b64  	%rd379, %rd378, 255;
	add.s64 	%rd380, %rd368, %rd379;
	cvt.u64.u32 	%rd381, %r1363;
	and.b64  	%rd382, %rd381, 255;
	add.s64 	%rd383, %rd371, %rd382;
	ld.shared.u32 	%r1364, [%r239+8832];
	bfe.u32 	%r1365, %r1364, 0, 8;
	bfe.u32 	%r1366, %r1364, 8, 8;
	bfe.u32 	%r1367, %r1364, 16, 8;
	bfe.u32 	%r1368, %r1364, 24, 8;
	cvt.u64.u32 	%rd384, %r1365;
	and.b64  	%rd385, %rd384, 255;
	add.s64 	%rd386, %rd374, %rd385;
	cvt.u64.u32 	%rd387, %r1366;
	and.b64  	%rd388, %rd387, 255;
	add.s64 	%rd389, %rd377, %rd388;
	cvt.u64.u32 	%rd390, %r1367;
	and.b64  	%rd391, %rd390, 255;
	add.s64 	%rd392, %rd380, %rd391;
	cvt.u64.u32 	%rd393, %r1368;
	and.b64  	%rd394, %rd393, 255;
	add.s64 	%rd395, %rd383, %rd394;
	ld.shared.u32 	%r1369, [%r239+8960];
	bfe.u32 	%r1370, %r1369, 0, 8;
	bfe.u32 	%r1371, %r1369, 8, 8;
	bfe.u32 	%r1372, %r1369, 16, 8;
	bfe.u32 	%r1373, %r1369, 24, 8;
	cvt.u64.u32 	%rd396, %r1370;
	and.b64  	%rd397, %rd396, 255;
	add.s64 	%rd398, %rd386, %rd397;
	cvt.u64.u32 	%rd399, %r1371;
	and.b64  	%rd400, %rd399, 255;
	add.s64 	%rd401, %rd389, %rd400;
	cvt.u64.u32 	%rd402, %r1372;
	and.b64  	%rd403, %rd402, 255;
	add.s64 	%rd404, %rd392, %rd403;
	cvt.u64.u32 	%rd405, %r1373;
	and.b64  	%rd406, %rd405, 255;
	add.s64 	%rd407, %rd395, %rd406;
	ld.shared.u32 	%r1374, [%r239+9088];
	bfe.u32 	%r1375, %r1374, 0, 8;
	bfe.u32 	%r1376, %r1374, 8, 8;
	bfe.u32 	%r1377, %r1374, 16, 8;
	bfe.u32 	%r1378, %r1374, 24, 8;
	cvt.u64.u32 	%rd408, %r1375;
	and.b64  	%rd409, %rd408, 255;
	add.s64 	%rd1681, %rd398, %rd409;
	cvt.u64.u32 	%rd410, %r1376;
	and.b64  	%rd411, %rd410, 255;
	add.s64 	%rd1680, %rd401, %rd411;
	cvt.u64.u32 	%rd412, %r1377;
	and.b64  	%rd413, %rd412, 255;
	add.s64 	%rd1679, %rd404, %rd413;
	cvt.u64.u32 	%rd414, %r1378;
	and.b64  	%rd415, %rd414, 255;
	add.s64 	%rd1678, %rd407, %rd415;
$L__BB14_107:
	bar.sync 	0;
	mov.b32 	%r1379, 0;
	st.shared.u32 	[%r235], %r1379;
	st.shared.u32 	[%r235+1024], %r1379;
	st.shared.u32 	[%r235+2048], %r1379;
	st.shared.u32 	[%r235+3072], %r1379;
	st.shared.u32 	[%r235+4096], %r1379;
	st.shared.u32 	[%r235+5120], %r1379;
	st.shared.u32 	[%r235+6144], %r1379;
	st.shared.u32 	[%r235+7168], %r1379;
	st.shared.u32 	[%r235+8192], %r1379;
	st.shared.u32 	[%r235+9216], %r1379;
	st.shared.u32 	[%r235+10240], %r1379;
	st.shared.u32 	[%r235+11264], %r1379;
	st.shared.u32 	[%r235+12288], %r1379;
	st.shared.u32 	[%r235+13312], %r1379;
	st.shared.u32 	[%r235+14336], %r1379;
	st.shared.u32 	[%r235+15360], %r1379;
	sub.s64 	%rd416, %rd2, %rd1663;
	setp.gt.s64 	%p6, %rd416, 64767;
	@%p6 bra 	$L__BB14_101;
$L__BB14_108:
	sub.s64 	%rd1683, %rd2, %rd1663;
	setp.lt.s64 	%p7, %rd1683, 5888;
	@%p7 bra 	$L__BB14_110;
$L__BB14_109:
	add.s64 	%rd417, %rd1663, %rd8;
	shl.b64 	%rd418, %rd417, 2;
	add.s64 	%rd419, %rd3, %rd418;
	ld.global.u32 	%r1381, [%rd419];
	ld.global.u32 	%r1387, [%rd419+1024];
	ld.global.u32 	%r1390, [%rd419+2048];
	ld.global.u32 	%r1393, [%rd419+3072];
	ld.global.u32 	%r1396, [%rd419+4096];
	ld.global.u32 	%r1399, [%rd419+5120];
	ld.global.u32 	%r1402, [%rd419+6144];
	ld.global.u32 	%r1405, [%rd419+7168];
	ld.global.u32 	%r1408, [%rd419+8192];
	ld.global.u32 	%r1411, [%rd419+9216];
	ld.global.u32 	%r1414, [%rd419+10240];
	ld.global.u32 	%r1417, [%rd419+11264];
	ld.global.u32 	%r1420, [%rd419+12288];
	ld.global.u32 	%r1423, [%rd419+13312];
	ld.global.u32 	%r1426, [%rd419+14336];
	ld.global.u32 	%r1429, [%rd419+15360];
	ld.global.u32 	%r1432, [%rd419+16384];
	ld.global.u32 	%r1435, [%rd419+17408];
	ld.global.u32 	%r1438, [%rd419+18432];
	ld.global.u32 	%r1441, [%rd419+19456];
	ld.global.u32 	%r1444, [%rd419+20480];
	ld.global.u32 	%r1447, [%rd419+21504];
	ld.global.u32 	%r1450, [%rd419+22528];
	bar.sync 	0;
	mov.b32 	%r1451, 0;
	// begin inline asm
	shr.b32 %r1380, %r1381, %r1451;
	// end inline asm
	mov.b32 	%r1385, 6;
	// begin inline asm
	bmsk.clamp.b32 %r1383, %r1451, %r1385;
	// end inline asm
	and.b32  	%r1452, %r1383, %r1380;
	and.b32  	%r1453, %r1452, 3;
	shl.b32 	%r1454, %r1452, 8;
	and.b32  	%r1455, %r1454, -1024;
	add.s32 	%r1456, %r235, %r1455;
	add.s32 	%r1457, %r1456, %r1453;
	ld.shared.u8 	%rs162, [%r1457];
	add.s16 	%rs163, %rs162, 1;
	st.shared.u8 	[%r1457], %rs163;
	// begin inline asm
	shr.b32 %r1386, %r1387, %r1451;
	// end inline asm
	and.b32  	%r1458, %r1383, %r1386;
	and.b32  	%r1459, %r1458, 3;
	shl.b32 	%r1460, %r1458, 8;
	and.b32  	%r1461, %r1460, -1024;
	add.s32 	%r1462, %r235, %r1461;
	add.s32 	%r1463, %r1462, %r1459;
	ld.shared.u8 	%rs164, [%r1463];
	add.s16 	%rs165, %rs164, 1;
	st.shared.u8 	[%r1463], %rs165;
	// begin inline asm
	shr.b32 %r1389, %r1390, %r1451;
	// end inline asm
	and.b32  	%r1464, %r1383, %r1389;
	and.b32  	%r1465, %r1464, 3;
	shl.b32 	%r1466, %r1464, 8;
	and.b32  	%r1467, %r1466, -1024;
	add.s32 	%r1468, %r235, %r1467;
	add.s32 	%r1469, %r1468, %r1465;
	ld.shared.u8 	%rs166, [%r1469];
	add.s16 	%rs167, %rs166, 1;
	st.shared.u8 	[%r1469], %rs167;
	// begin inline asm
	shr.b32 %r1392, %r1393, %r1451;
	// end inline asm
	and.b32  	%r1470, %r1383, %r1392;
	and.b32  	%r1471, %r1470, 3;
	shl.b32 	%r1472, %r1470, 8;
	and.b32  	%r1473, %r1472, -1024;
	add.s32 	%r1474, %r235, %r1473;
	add.s32 	%r1475, %r1474, %r1471;
	ld.shared.u8 	%rs168, [%r1475];
	add.s16 	%rs169, %rs168, 1;
	st.shared.u8 	[%r1475], %rs169;
	// begin inline asm
	shr.b32 %r1395, %r1396, %r1451;
	// end inline asm
	and.b32  	%r1476, %r1383, %r1395;
	and.b32  	%r1477, %r1476, 3;
	shl.b32 	%r1478, %r1476, 8;
	and.b32  	%r1479, %r1478, -1024;
	add.s32 	%r1480, %r235, %r1479;
	add.s32 	%r1481, %r1480, %r1477;
	ld.shared.u8 	%rs170, [%r1481];
	add.s16 	%rs171, %rs170, 1;
	st.shared.u8 	[%r1481], %rs171;
	// begin inline asm
	shr.b32 %r1398, %r1399, %r1451;
	// end inline asm
	and.b32  	%r1482, %r1383, %r1398;
	and.b32  	%r1483, %r1482, 3;
	shl.b32 	%r1484, %r1482, 8;
	and.b32  	%r1485, %r1484, -1024;
	add.s32 	%r1486, %r235, %r1485;
	add.s32 	%r1487, %r1486, %r1483;
	ld.shared.u8 	%rs172, [%r1487];
	add.s16 	%rs173, %rs172, 1;
	st.shared.u8 	[%r1487], %rs173;
	// begin inline asm
	shr.b32 %r1401, %r1402, %r1451;
	// end inline asm
	and.b32  	%r1488, %r1383, %r1401;
	and.b32  	%r1489, %r1488, 3;
	shl.b32 	%r1490, %r1488, 8;
	and.b32  	%r1491, %r1490, -1024;
	add.s32 	%r1492, %r235, %r1491;
	add.s32 	%r1493, %r1492, %r1489;
	ld.shared.u8 	%rs174, [%r1493];
	add.s16 	%rs175, %rs174, 1;
	st.shared.u8 	[%r1493], %rs175;
	// begin inline asm
	shr.b32 %r1404, %r1405, %r1451;
	// end inline asm
	and.b32  	%r1494, %r1383, %r1404;
	and.b32  	%r1495, %r1494, 3;
	shl.b32 	%r1496, %r1494, 8;
	and.b32  	%r1497, %r1496, -1024;
	add.s32 	%r1498, %r235, %r1497;
	add.s32 	%r1499, %r1498, %r1495;
	ld.shared.u8 	%rs176, [%r1499];
	add.s16 	%rs177, %rs176, 1;
	st.shared.u8 	[%r1499], %rs177;
	// begin inline asm
	shr.b32 %r1407, %r1408, %r1451;
	// end inline asm
	and.b32  	%r1500, %r1383, %r1407;
	and.b32  	%r1501, %r1500, 3;
	shl.b32 	%r1502, %r1500, 8;
	and.b32  	%r1503, %r1502, -1024;
	add.s32 	%r1504, %r235, %r1503;
	add.s32 	%r1505, %r1504, %r1501;
	ld.shared.u8 	%rs178, [%r1505];
	add.s16 	%rs179, %rs178, 1;
	st.shared.u8 	[%r1505], %rs179;
	// begin inline asm
	shr.b32 %r1410, %r1411, %r1451;
	// end inline asm
	and.b32  	%r1506, %r1383, %r1410;
	and.b32  	%r1507, %r1506, 3;
	shl.b32 	%r1508, %r1506, 8;
	and.b32  	%r1509, %r1508, -1024;
	add.s32 	%r1510, %r235, %r1509;
	add.s32 	%r1511, %r1510, %r1507;
	ld.shared.u8 	%rs180, [%r1511];
	add.s16 	%rs181, %rs180, 1;
	st.shared.u8 	[%r1511], %rs181;
	// begin inline asm
	shr.b32 %r1413, %r1414, %r1451;
	// end inline asm
	and.b32  	%r1512, %r1383, %r1413;
	and.b32  	%r1513, %r1512, 3;
	shl.b32 	%r1514, %r1512, 8;
	and.b32  	%r1515, %r1514, -1024;
	add.s32 	%r1516, %r235, %r1515;
	add.s32 	%r1517, %r1516, %r1513;
	ld.shared.u8 	%rs182, [%r1517];
	add.s16 	%rs183, %rs182, 1;
	st.shared.u8 	[%r1517], %rs183;
	// begin inline asm
	shr.b32 %r1416, %r1417, %r1451;
	// end inline asm
	and.b32  	%r1518, %r1383, %r1416;
	and.b32  	%r1519, %r1518, 3;
	shl.b32 	%r1520, %r1518, 8;
	and.b32  	%r1521, %r1520, -1024;
	add.s32 	%r1522, %r235, %r1521;
	add.s32 	%r1523, %r1522, %r1519;
	ld.shared.u8 	%rs184, [%r1523];
	add.s16 	%rs185, %rs184, 1;
	st.shared.u8 	[%r1523], %rs185;
	// begin inline asm
	shr.b32 %r1419, %r1420, %r1451;
	// end inline asm
	and.b32  	%r1524, %r1383, %r1419;
	and.b32  	%r1525, %r1524, 3;
	shl.b32 	%r1526, %r1524, 8;
	and.b32  	%r1527, %r1526, -1024;
	add.s32 	%r1528, %r235, %r1527;
	add.s32 	%r1529, %r1528, %r1525;
	ld.shared.u8 	%rs186, [%r1529];
	add.s16 	%rs187, %rs186, 1;
	st.shared.u8 	[%r1529], %rs187;
	// begin inline asm
	shr.b32 %r1422, %r1423, %r1451;
	// end inline asm
	and.b32  	%r1530, %r1383, %r1422;
	and.b32  	%r1531, %r1530, 3;
	shl.b32 	%r1532, %r1530, 8;
	and.b32  	%r1533, %r1532, -1024;
	add.s32 	%r1534, %r235, %r1533;
	add.s32 	%r1535, %r1534, %r1531;
	ld.shared.u8 	%rs188, [%r1535];
	add.s16 	%rs189, %rs188, 1;
	st.shared.u8 	[%r1535], %rs189;
	// begin inline asm
	shr.b32 %r1425, %r1426, %r1451;
	// end inline asm
	and.b32  	%r1536, %r1383, %r1425;
	and.b32  	%r1537, %r1536, 3;
	shl.b32 	%r1538, %r1536, 8;
	and.b32  	%r1539, %r1538, -1024;
	add.s32 	%r1540, %r235, %r1539;
	add.s32 	%r1541, %r1540, %r1537;
	ld.shared.u8 	%rs190, [%r1541];
	add.s16 	%rs191, %rs190, 1;
	st.shared.u8 	[%r1541], %rs191;
	// begin inline asm
	shr.b32 %r1428, %r1429, %r1451;
	// end inline asm
	and.b32  	%r1542, %r1383, %r1428;
	and.b32  	%r1543, %r1542, 3;
	shl.b32 	%r1544, %r1542, 8;
	and.b32  	%r1545, %r1544, -1024;
	add.s32 	%r1546, %r235, %r1545;
	add.s32 	%r1547, %r1546, %r1543;
	ld.shared.u8 	%rs192, [%r1547];
	add.s16 	%rs193, %rs192, 1;
	st.shared.u8 	[%r1547], %rs193;
	// begin inline asm
	shr.b32 %r1431, %r1432, %r1451;
	// end inline asm
	and.b32  	%r1548, %r1383, %r1431;
	and.b32  	%r1549, %r1548, 3;
	shl.b32 	%r1550, %r1548, 8;
	and.b32  	%r1551, %r1550, -1024;
	add.s32 	%r1552, %r235, %r1551;
	add.s32 	%r1553, %r1552, %r1549;
	ld.shared.u8 	%rs194, [%r1553];
	add.s16 	%rs195, %rs194, 1;
	st.shared.u8 	[%r1553], %rs195;
	// begin inline asm
	shr.b32 %r1434, %r1435, %r1451;
	// end inline asm
	and.b32  	%r1554, %r1383, %r1434;
	and.b32  	%r1555, %r1554, 3;
	shl.b32 	%r1556, %r1554, 8;
	and.b32  	%r1557, %r1556, -1024;
	add.s32 	%r1558, %r235, %r1557;
	add.s32 	%r1559, %r1558, %r1555;
	ld.shared.u8 	%rs196, [%r1559];
	add.s16 	%rs197, %rs196, 1;
	st.shared.u8 	[%r1559], %rs197;
	// begin inline asm
	shr.b32 %r1437, %r1438, %r1451;
	// end inline asm
	and.b32  	%r1560, %r1383, %r1437;
	and.b32  	%r1561, %r1560, 3;
	shl.b32 	%r1562, %r1560, 8;
	and.b32  	%r1563, %r1562, -1024;
	add.s32 	%r1564, %r235, %r1563;
	add.s32 	%r1565, %r1564, %r1561;
	ld.shared.u8 	%rs198, [%r1565];
	add.s16 	%rs199, %rs198, 1;
	st.shared.u8 	[%r1565], %rs199;
	// begin inline asm
	shr.b32 %r1440, %r1441, %r1451;
	// end inline asm
	and.b32  	%r1566, %r1383, %r1440;
	and.b32  	%r1567, %r1566, 3;
	shl.b32 	%r1568, %r1566, 8;
	and.b32  	%r1569, %r1568, -1024;
	add.s32 	%r1570, %r235, %r1569;
	add.s32 	%r1571, %r1570, %r1567;
	ld.shared.u8 	%rs200, [%r1571];
	add.s16 	%rs201, %rs200, 1;
	st.shared.u8 	[%r1571], %rs201;
	// begin inline asm
	shr.b32 %r1443, %r1444, %r1451;
	// end inline asm
	and.b32  	%r1572, %r1383, %r1443;
	and.b32  	%r1573, %r1572, 3;
	shl.b32 	%r1574, %r1572, 8;
	and.b32  	%r1575, %r1574, -1024;
	add.s32 	%r1576, %r235, %r1575;
	add.s32 	%r1577, %r1576, %r1573;
	ld.shared.u8 	%rs202, [%r1577];
	add.s16 	%rs203, %rs202, 1;
	st.shared.u8 	[%r1577], %rs203;
	// begin inline asm
	shr.b32 %r1446, %r1447, %r1451;
	// end inline asm
	and.b32  	%r1578, %r1383, %r1446;
	and.b32  	%r1579, %r1578, 3;
	shl.b32 	%r1580, %r1578, 8;
	and.b32  	%r1581, %r1580, -1024;
	add.s32 	%r1582, %r235, %r1581;
	add.s32 	%r1583, %r1582, %r1579;
	ld.shared.u8 	%rs204, [%r1583];
	add.s16 	%rs205, %rs204, 1;
	st.shared.u8 	[%r1583], %rs205;
	// begin inline asm
	shr.b32 %r1449, %r1450, %r1451;
	// end inline asm
	and.b32  	%r1584, %r1383, %r1449;
	and.b32  	%r1585, %r1584, 3;
	shl.b32 	%r1586, %r1584, 8;
	and.b32  	%r1587, %r1586, -1024;
	add.s32 	%r1588, %r235, %r1587;
	add.s32 	%r1589, %r1588, %r1585;
	ld.shared.u8 	%rs206, [%r1589];
	add.s16 	%rs207, %rs206, 1;
	st.shared.u8 	[%r1589], %rs207;
	add.s64 	%rd1663, %rd1663, 5888;
	sub.s64 	%rd1683, %rd2, %rd1663;
	setp.gt.s64 	%p8, %rd1683, 5887;
	@%p8 bra 	$L__BB14_109;
$L__BB14_110:
	setp.le.s64 	%p9, %rd1683, %rd8;
	@%p9 bra 	$L__BB14_116;
	mov.b32 	%r1591, 0;
	mov.b32 	%r1592, 6;
	// begin inline asm
	bmsk.clamp.b32 %r1590, %r1591, %r1592;
	// end inline asm
	not.b64 	%rd420, %rd8;
	add.s64 	%rd51, %rd1683, %rd420;
	and.b64  	%rd421, %rd51, 768;
	setp.eq.s64 	%p10, %rd421, 768;
	mov.u64 	%rd1686, %rd8;
	@%p10 bra 	$L__BB14_114;
	shr.u64 	%rd423, %rd51, 8;
	add.s64 	%rd424, %rd423, 1;
	and.b64  	%rd52, %rd424, 3;
	mov.b64 	%rd1685, 0;
	mov.u64 	%rd1686, %rd8;
$L__BB14_113:
	.pragma "nounroll";
	add.s64 	%rd425, %rd1686, %rd1663;
	shl.b64 	%rd426, %rd425, 2;
	add.s64 	%rd427, %rd3, %rd426;
	ld.global.u32 	%r1594, [%rd427];
	mov.b32 	%r1595, 0;
	// begin inline asm
	shr.b32 %r1593, %r1594, %r1595;
	// end inline asm
	and.b32  	%r1596, %r1590, %r1593;
	and.b32  	%r1597, %r1596, 3;
	shl.b32 	%r1598, %r1596, 8;
	and.b32  	%r1599, %r1598, -1024;
	add.s32 	%r1600, %r235, %r1599;
	add.s32 	%r1601, %r1600, %r1597;
	ld.shared.u8 	%rs208, [%r1601];
	add.s16 	%rs209, %rs208, 1;
	st.shared.u8 	[%r1601], %rs209;
	add.s64 	%rd1686, %rd1686, 256;
	add.s64 	%rd1685, %rd1685, 1;
	setp.ne.s64 	%p11, %rd1685, %rd52;
	@%p11 bra 	$L__BB14_113;
$L__BB14_114:
	setp.lt.u64 	%p12, %rd51, 768;
	@%p12 bra 	$L__BB14_116;
$L__BB14_115:
	add.s64 	%rd428, %rd1686, %rd1663;
	shl.b64 	%rd429, %rd428, 2;
	add.s64 	%rd430, %rd3, %rd429;
	ld.global.u32 	%r1603, [%rd430];
	mov.b32 	%r1613, 0;
	// begin inline asm
	shr.b32 %r1602, %r1603, %r1613;
	// end inline asm
	and.b32  	%r1614, %r1590, %r1602;
	and.b32  	%r1615, %r1614, 3;
	shl.b32 	%r1616, %r1614, 8;
	and.b32  	%r1617, %r1616, -1024;
	add.s32 	%r1618, %r235, %r1617;
	add.s32 	%r1619, %r1618, %r1615;
	ld.shared.u8 	%rs210, [%r1619];
	add.s16 	%rs211, %rs210, 1;
	st.shared.u8 	[%r1619], %rs211;
	ld.global.u32 	%r1606, [%rd430+1024];
	// begin inline asm
	shr.b32 %r1605, %r1606, %r1613;
	// end inline asm
	and.b32  	%r1620, %r1590, %r1605;
	and.b32  	%r1621, %r1620, 3;
	shl.b32 	%r1622, %r1620, 8;
	and.b32  	%r1623, %r1622, -1024;
	add.s32 	%r1624, %r235, %r1623;
	add.s32 	%r1625, %r1624, %r1621;
	ld.shared.u8 	%rs212, [%r1625];
	add.s16 	%rs213, %rs212, 1;
	st.shared.u8 	[%r1625], %rs213;
	ld.global.u32 	%r1609, [%rd430+2048];
	// begin inline asm
	shr.b32 %r1608, %r1609, %r1613;
	// end inline asm
	and.b32  	%r1626, %r1590, %r1608;
	and.b32  	%r1627, %r1626, 3;
	shl.b32 	%r1628, %r1626, 8;
	and.b32  	%r1629, %r1628, -1024;
	add.s32 	%r1630, %r235, %r1629;
	add.s32 	%r1631, %r1630, %r1627;
	ld.shared.u8 	%rs214, [%r1631];
	add.s16 	%rs215, %rs214, 1;
	st.shared.u8 	[%r1631], %rs215;
	ld.global.u32 	%r1612, [%rd430+3072];
	// begin inline asm
	shr.b32 %r1611, %r1612, %r1613;
	// end inline asm
	and.b32  	%r1632, %r1590, %r1611;
	and.b32  	%r1633, %r1632, 3;
	shl.b32 	%r1634, %r1632, 8;
	and.b32  	%r1635, %r1634, -1024;
	add.s32 	%r1636, %r235, %r1635;
	add.s32 	%r1637, %r1636, %r1633;
	ld.shared.u8 	%rs216, [%r1637];
	add.s16 	%rs217, %rs216, 1;
	st.shared.u8 	[%r1637], %rs217;
	add.s64 	%rd1686, %rd1686, 1024;
	setp.lt.s64 	%p13, %rd1686, %rd1683;
	@%p13 bra 	$L__BB14_115;
$L__BB14_116:
	cvt.u32.u64 	%r1639, %rd8;
	bar.sync 	0;
	shr.u32 	%r241, %r1639, 5;
	// begin inline asm
	mov.u32 %r1638, %laneid;
	// end inline asm
	setp.gt.u32 	%p14, %r1639, 511;
	@%p14 bra 	$L__BB14_118;
	shl.b32 	%r1640, %r241, 10;
	add.s32 	%r1642, %r1078, %r1640;
	shl.b32 	%r1643, %r1638, 2;
	add.s32 	%r1644, %r1642, %r1643;
	ld.shared.u32 	%r1645, [%r1644];
	bfe.u32 	%r1646, %r1645, 0, 8;
	bfe.u32 	%r1647, %r1645, 8, 8;
	bfe.u32 	%r1648, %r1645, 16, 8;
	bfe.u32 	%r1649, %r1645, 24, 8;
	cvt.u64.u32 	%rd431, %r1646;
	and.b64  	%rd432, %rd431, 255;
	add.s64 	%rd433, %rd1662, %rd432;
	cvt.u64.u32 	%rd434, %r1647;
	and.b64  	%rd435, %rd434, 255;
	add.s64 	%rd436, %rd1661, %rd435;
	cvt.u64.u32 	%rd437, %r1648;
	and.b64  	%rd438, %rd437, 255;
	add.s64 	%rd439, %rd1660, %rd438;
	cvt.u64.u32 	%rd440, %r1649;
	and.b64  	%rd441, %rd440, 255;
	add.s64 	%rd442, %rd1659, %rd441;
	ld.shared.u32 	%r1650, [%r1644+128];
	bfe.u32 	%r1651, %r1650, 0, 8;
	bfe.u32 	%r1652, %r1650, 8, 8;
	bfe.u32 	%r1653, %r1650, 16, 8;
	bfe.u32 	%r1654, %r1650, 24, 8;
	cvt.u64.u32 	%rd443, %r1651;
	and.b64  	%rd444, %rd443, 255;
	add.s64 	%rd445, %rd433, %rd444;
	cvt.u64.u32 	%rd446, %r1652;
	and.b64  	%rd447, %rd446, 255;
	add.s64 	%rd448, %rd436, %rd447;
	cvt.u64.u32 	%rd449, %r1653;
	and.b64  	%rd450, %rd449, 255;
	add.s64 	%rd451, %rd439, %rd450;
	cvt.u64.u32 	%rd452, %r1654;
	and.b64  	%rd453, %rd452, 255;
	add.s64 	%rd454, %rd442, %rd453;
	ld.shared.u32 	%r1655, [%r1644+256];
	bfe.u32 	%r1656, %r1655, 0, 8;
	bfe.u32 	%r1657, %r1655, 8, 8;
	bfe.u32 	%r1658, %r1655, 16, 8;
	bfe.u32 	%r1659, %r1655, 24, 8;
	cvt.u64.u32 	%rd455, %r1656;
	and.b64  	%rd456, %rd455, 255;
	add.s64 	%rd457, %rd445, %rd456;
	cvt.u64.u32 	%rd458, %r1657;
	and.b64  	%rd459, %rd458, 255;
	add.s64 	%rd460, %rd448, %rd459;
	cvt.u64.u32 	%rd461, %r1658;
	and.b64  	%rd462, %rd461, 255;
	add.s64 	%rd463, %rd451, %rd462;
	cvt.u64.u32 	%rd464, %r1659;
	and.b64  	%rd465, %rd464, 255;
	add.s64 	%rd466, %rd454, %rd465;
	ld.shared.u32 	%r1660, [%r1644+384];
	bfe.u32 	%r1661, %r1660, 0, 8;
	bfe.u32 	%r1662, %r1660, 8, 8;
	bfe.u32 	%r1663, %r1660, 16, 8;
	bfe.u32 	%r1664, %r1660, 24, 8;
	cvt.u64.u32 	%rd467, %r1661;
	and.b64  	%rd468, %rd467, 255;
	add.s64 	%rd469, %rd457, %rd468;
	cvt.u64.u32 	%rd470, %r1662;
	and.b64  	%rd471, %rd470, 255;
	add.s64 	%rd472, %rd460, %rd471;
	cvt.u64.u32 	%rd473, %r1663;
	and.b64  	%rd474, %rd473, 255;
	add.s64 	%rd475, %rd463, %rd474;
	cvt.u64.u32 	%rd476, %r1664;
	and.b64  	%rd477, %rd476, 255;
	add.s64 	%rd478, %rd466, %rd477;
	ld.shared.u32 	%r1665, [%r1644+512];
	bfe.u32 	%r1666, %r1665, 0, 8;
	bfe.u32 	%r1667, %r1665, 8, 8;
	bfe.u32 	%r1668, %r1665, 16, 8;
	bfe.u32 	%r1669, %r1665, 24, 8;
	cvt.u64.u32 	%rd479, %r1666;
	and.b64  	%rd480, %rd479, 255;
	add.s64 	%rd481, %rd469, %rd480;
	cvt.u64.u32 	%rd482, %r1667;
	and.b64  	%rd483, %rd482, 255;
	add.s64 	%rd484, %rd472, %rd483;
	cvt.u64.u32 	%rd485, %r1668;
	and.b64  	%rd486, %rd485, 255;
	add.s64 	%rd487, %rd475, %rd486;
	cvt.u64.u32 	%rd488, %r1669;
	and.b64  	%rd489, %rd488, 255;
	add.s64 	%rd490, %rd478, %rd489;
	ld.shared.u32 	%r1670, [%r1644+640];
	bfe.u32 	%r1671, %r1670, 0, 8;
	bfe.u32 	%r1672, %r1670, 8, 8;
	bfe.u32 	%r1673, %r1670, 16, 8;
	bfe.u32 	%r1674, %r1670, 24, 8;
	cvt.u64.u32 	%rd491, %r1671;
	and.b64  	%rd492, %rd491, 255;
	add.s64 	%rd493, %rd481, %rd492;
	cvt.u64.u32 	%rd494, %r1672;
	and.b64  	%rd495, %rd494, 255;
	add.s64 	%rd496, %rd484, %rd495;
	cvt.u64.u32 	%rd497, %r1673;
	and.b64  	%rd498, %rd497, 255;
	add.s64 	%rd499, %rd487, %rd498;
	cvt.u64.u32 	%rd500, %r1674;
	and.b64  	%rd501, %rd500, 255;
	add.s64 	%rd502, %rd490, %rd501;
	ld.shared.u32 	%r1675, [%r1644+768];
	bfe.u32 	%r1676, %r1675, 0, 8;
	bfe.u32 	%r1677, %r1675, 8, 8;
	bfe.u32 	%r1678, %r1675, 16, 8;
	bfe.u32 	%r1679, %r1675, 24, 8;
	cvt.u64.u32 	%rd503, %r1676;
	and.b64  	%rd504, %rd503, 255;
	add.s64 	%rd505, %rd493, %rd504;
	cvt.u64.u32 	%rd506, %r1677;
	and.b64  	%rd507, %rd506, 255;
	add.s64 	%rd508, %rd496, %rd507;
	cvt.u64.u32 	%rd509, %r1678;
	and.b64  	%rd510, %rd509, 255;
	add.s64 	%rd511, %rd499, %rd510;
	cvt.u64.u32 	%rd512, %r1679;
	and.b64  	%rd513, %rd512, 255;
	add.s64 	%rd514, %rd502, %rd513;
	ld.shared.u32 	%r1680, [%r1644+896];
	bfe.u32 	%r1681, %r1680, 0, 8;
	bfe.u32 	%r1682, %r1680, 8, 8;
	bfe.u32 	%r1683, %r1680, 16, 8;
	bfe.u32 	%r1684, %r1680, 24, 8;
	cvt.u64.u32 	%rd515, %r1681;
	and.b64  	%rd516, %rd515, 255;
	add.s64 	%rd1662, %rd505, %rd516;
	cvt.u64.u32 	%rd517, %r1682;
	and.b64  	%rd518, %rd517, 255;
	add.s64 	%rd1661, %rd508, %rd518;
	cvt.u64.u32 	%rd519, %r1683;
	and.b64  	%rd520, %rd519, 255;
	add.s64 	%rd1660, %rd511, %rd520;
	cvt.u64.u32 	%rd521, %r1684;
	and.b64  	%rd522, %rd521, 255;
	add.s64 	%rd1659, %rd514, %rd522;
$L__BB14_118:
	setp.gt.u32 	%p15, %r1639, 255;
	@%p15 bra 	$L__BB14_120;
	shl.b32 	%r1686, %r241, 10;
	add.s32 	%r1688, %r1078, %r1686;
	shl.b32 	%r1689, %r1638, 2;
	add.s32 	%r1690, %r1688, %r1689;
	ld.shared.u32 	%r1691, [%r1690+8192];
	bfe.u32 	%r1692, %r1691, 0, 8;
	bfe.u32 	%r1693, %r1691, 8, 8;
	bfe.u32 	%r1694, %r1691, 16, 8;
	bfe.u32 	%r1695, %r1691, 24, 8;
	cvt.u64.u32 	%rd523, %r1692;
	and.b64  	%rd524, %rd523, 255;
	add.s64 	%rd525, %rd1681, %rd524;
	cvt.u64.u32 	%rd526, %r1693;
	and.b64  	%rd527, %rd526, 255;
	add.s64 	%rd528, %rd1680, %rd527;
	cvt.u64.u32 	%rd529, %r1694;
	and.b64  	%rd530, %rd529, 255;
	add.s64 	%rd531, %rd1679, %rd530;
	cvt.u64.u32 	%rd532, %r1695;
	and.b64  	%rd533, %rd532, 255;
	add.s64 	%rd534, %rd1678, %rd533;
	ld.shared.u32 	%r1696, [%r1690+8320];
	bfe.u32 	%r1697, %r1696, 0, 8;
	bfe.u32 	%r1698, %r1696, 8, 8;
	bfe.u32 	%r1699, %r1696, 16, 8;
	bfe.u32 	%r1700, %r1696, 24, 8;
	cvt.u64.u32 	%rd535, %r1697;
	and.b64  	%rd536, %rd535, 255;
	add.s64 	%rd537, %rd525, %rd536;
	cvt.u64.u32 	%rd538, %r1698;
	and.b64  	%rd539, %rd538, 255;
	add.s64 	%rd540, %rd528, %rd539;
	cvt.u64.u32 	%rd541, %r1699;
	and.b64  	%rd542, %rd541, 255;
	add.s64 	%rd543, %rd531, %rd542;
	cvt.u64.u32 	%rd544, %r1700;
	and.b64  	%rd545, %rd544, 255;
	add.s64 	%rd546, %rd534, %rd545;
	ld.shared.u32 	%r1701, [%r1690+8448];
	bfe.u32 	%r1702, %r1701, 0, 8;
	bfe.u32 	%r1703, %r1701, 8, 8;
	bfe.u32 	%r1704, %r1701, 16, 8;
	bfe.u32 	%r1705, %r1701, 24, 8;
	cvt.u64.u32 	%rd547, %r1702;
	and.b64  	%rd548, %rd547, 255;
	add.s64 	%rd549, %rd537, %rd548;
	cvt.u64.u32 	%rd550, %r1703;
	and.b64  	%rd551, %rd550, 255;
	add.s64 	%rd552, %rd540, %rd551;
	cvt.u64.u32 	%rd553, %r1704;
	and.b64  	%rd554, %rd553, 255;
	add.s64 	%rd555, %rd543, %rd554;
	cvt.u64.u32 	%rd556, %r1705;
	and.b64  	%rd557, %rd556, 255;
	add.s64 	%rd558, %rd546, %rd557;
	ld.shared.u32 	%r1706, [%r1690+8576];
	bfe.u32 	%r1707, %r1706, 0, 8;
	bfe.u32 	%r1708, %r1706, 8, 8;
	bfe.u32 	%r1709, %r1706, 16, 8;
	bfe.u32 	%r1710, %r1706, 24, 8;
	cvt.u64.u32 	%rd559, %r1707;
	and.b64  	%rd560, %rd559, 255;
	add.s64 	%rd561, %rd549, %rd560;
	cvt.u64.u32 	%rd562, %r1708;
	and.b64  	%rd563, %rd562, 255;
	add.s64 	%rd564, %rd552, %rd563;
	cvt.u64.u32 	%rd565, %r1709;
	and.b64  	%rd566, %rd565, 255;
	add.s64 	%rd567, %rd555, %rd566;
	cvt.u64.u32 	%rd568, %r1710;
	and.b64  	%rd569, %rd568, 255;
	add.s64 	%rd570, %rd558, %rd569;
	ld.shared.u32 	%r1711, [%r1690+8704];
	bfe.u32 	%r1712, %r1711, 0, 8;
	bfe.u32 	%r1713, %r1711, 8, 8;
	bfe.u32 	%r1714, %r1711, 16, 8;
	bfe.u32 	%r1715, %r1711, 24, 8;
	cvt.u64.u32 	%rd571, %r1712;
	and.b64  	%rd572, %rd571, 255;
	add.s64 	%rd573, %rd561, %rd572;
	cvt.u64.u32 	%rd574, %r1713;
	and.b64  	%rd575, %rd574, 255;
	add.s64 	%rd576, %rd564, %rd575;
	cvt.u64.u32 	%rd577, %r1714;
	and.b64  	%rd578, %rd577, 255;
	add.s64 	%rd579, %rd567, %rd578;
	cvt.u64.u32 	%rd580, %r1715;
	and.b64  	%rd581, %rd580, 255;
	add.s64 	%rd582, %rd570, %rd581;
	ld.shared.u32 	%r1716, [%r1690+8832];
	bfe.u32 	%r1717, %r1716, 0, 8;
	bfe.u32 	%r1718, %r1716, 8, 8;
	bfe.u32 	%r1719, %r1716, 16, 8;
	bfe.u32 	%r1720, %r1716, 24, 8;
	cvt.u64.u32 	%rd583, %r1717;
	and.b64  	%rd584, %rd583, 255;
	add.s64 	%rd585, %rd573, %rd584;
	cvt.u64.u32 	%rd586, %r1718;
	and.b64  	%rd587, %rd586, 255;
	add.s64 	%rd588, %rd576, %rd587;
	cvt.u64.u32 	%rd589, %r1719;
	and.b64  	%rd590, %rd589, 255;
	add.s64 	%rd591, %rd579, %rd590;
	cvt.u64.u32 	%rd592, %r1720;
	and.b64  	%rd593, %rd592, 255;
	add.s64 	%rd594, %rd582, %rd593;
	ld.shared.u32 	%r1721, [%r1690+8960];
	bfe.u32 	%r1722, %r1721, 0, 8;
	bfe.u32 	%r1723, %r1721, 8, 8;
	bfe.u32 	%r1724, %r1721, 16, 8;
	bfe.u32 	%r1725, %r1721, 24, 8;
	cvt.u64.u32 	%rd595, %r1722;
	and.b64  	%rd596, %rd595, 255;
	add.s64 	%rd597, %rd585, %rd596;
	cvt.u64.u32 	%rd598, %r1723;
	and.b64  	%rd599, %rd598, 255;
	add.s64 	%rd600, %rd588, %rd599;
	cvt.u64.u32 	%rd601, %r1724;
	and.b64  	%rd602, %rd601, 255;
	add.s64 	%rd603, %rd591, %rd602;
	cvt.u64.u32 	%rd604, %r1725;
	and.b64  	%rd605, %rd604, 255;
	add.s64 	%rd606, %rd594, %rd605;
	ld.shared.u32 	%r1726, [%r1690+9088];
	bfe.u32 	%r1727, %r1726, 0, 8;
	bfe.u32 	%r1728, %r1726, 8, 8;
	bfe.u32 	%r1729, %r1726, 16, 8;
	bfe.u32 	%r1730, %r1726, 24, 8;
	cvt.u64.u32 	%rd607, %r1727;
	and.b64  	%rd608, %rd607, 255;
	add.s64 	%rd1681, %rd597, %rd608;
	cvt.u64.u32 	%rd609, %r1728;
	and.b64  	%rd610, %rd609, 255;
	add.s64 	%rd1680, %rd600, %rd610;
	cvt.u64.u32 	%rd611, %r1729;
	and.b64  	%rd612, %rd611, 255;
	add.s64 	%rd1679, %rd603, %rd612;
	cvt.u64.u32 	%rd613, %r1730;
	and.b64  	%rd614, %rd613, 255;
	add.s64 	%rd1678, %rd606, %rd614;
$L__BB14_120:
	setp.gt.u32 	%p16, %r1639, 511;
	bar.sync 	0;
	shl.b32 	%r1732, %r1638, 9;
	add.s32 	%r243, %r1078, %r1732;
	@%p16 bra 	$L__BB14_122;
	and.b32  	%r1735, %r1639, 480;
	add.s32 	%r1736, %r243, %r1735;
	st.shared.v2.u64 	[%r1736], {%rd1662, %rd1661};
	st.shared.v2.u64 	[%r1736+16], {%rd1660, %rd1659};
$L__BB14_122:
	setp.gt.u32 	%p17, %r1639, 255;
	@%p17 bra 	$L__BB14_124;
	and.b32  	%r1739, %r1639, 224;
	add.s32 	%r1740, %r243, %r1739;
	st.shared.v2.u64 	[%r1740+256], {%rd1681, %rd1680};
	st.shared.v2.u64 	[%r1740+272], {%rd1679, %rd1678};
$L__BB14_124:
	bar.sync 	0;
	setp.gt.u32 	%p18, %r1639, 63;
	shl.b32 	%r1742, %r1639, 2;
	add.s32 	%r244, %r235, %r1742;
	@%p18 bra 	$L__BB14_126;
	ld.shared.u64 	%rd616, [%r244];
	ld.shared.u64 	%rd617, [%r244+512];
	add.s64 	%rd618, %rd617, %rd616;
	ld.shared.u64 	%rd619, [%r244+1024];
	add.s64 	%rd620, %rd619, %rd618;
	ld.shared.u64 	%rd621, [%r244+1536];
	add.s64 	%rd622, %rd621, %rd620;
	ld.shared.u64 	%rd623, [%r244+2048];
	add.s64 	%rd624, %rd623, %rd622;
	ld.shared.u64 	%rd625, [%r244+2560];
	add.s64 	%rd626, %rd625, %rd624;
	ld.shared.u64 	%rd627, [%r244+3072];
	add.s64 	%rd628, %rd627, %rd626;
	ld.shared.u64 	%rd629, [%r244+3584];
	add.s64 	%rd630, %rd629, %rd628;
	ld.shared.u64 	%rd631, [%r244+4096];
	add.s64 	%rd632, %rd631, %rd630;
	ld.shared.u64 	%rd633, [%r244+4608];
	add.s64 	%rd634, %rd633, %rd632;
	ld.shared.u64 	%rd635, [%r244+5120];
	add.s64 	%rd636, %rd635, %rd634;
	ld.shared.u64 	%rd637, [%r244+5632];
	add.s64 	%rd638, %rd637, %rd636;
	ld.shared.u64 	%rd639, [%r244+6144];
	add.s64 	%rd640, %rd639, %rd638;
	ld.shared.u64 	%rd641, [%r244+6656];
	add.s64 	%rd642, %rd641, %rd640;
	ld.shared.u64 	%rd643, [%r244+7168];
	add.s64 	%rd644, %rd643, %rd642;
	ld.shared.u64 	%rd645, [%r244+7680];
	add.s64 	%rd646, %rd645, %rd644;
	ld.shared.u64 	%rd647, [%r244+8192];
	add.s64 	%rd648, %rd647, %rd646;
	ld.shared.u64 	%rd649, [%r244+8704];
	add.s64 	%rd650, %rd649, %rd648;
	ld.shared.u64 	%rd651, [%r244+9216];
	add.s64 	%rd652, %rd651, %rd650;
	ld.shared.u64 	%rd653, [%r244+9728];
	add.s64 	%rd654, %rd653, %rd652;
	ld.shared.u64 	%rd655, [%r244+10240];
	add.s64 	%rd656, %rd655, %rd654;
	ld.shared.u64 	%rd657, [%r244+10752];
	add.s64 	%rd658, %rd657, %rd656;
	ld.shared.u64 	%rd659, [%r244+11264];
	add.s64 	%rd660, %rd659, %rd658;
	ld.shared.u64 	%rd661, [%r244+11776];
	add.s64 	%rd662, %rd661, %rd660;
	ld.shared.u64 	%rd663, [%r244+12288];
	add.s64 	%rd664, %rd663, %rd662;
	ld.shared.u64 	%rd665, [%r244+12800];
	add.s64 	%rd666, %rd665, %rd664;
	ld.shared.u64 	%rd667, [%r244+13312];
	add.s64 	%rd668, %rd667, %rd666;
	ld.shared.u64 	%rd669, [%r244+13824];
	add.s64 	%rd670, %rd669, %rd668;
	ld.shared.u64 	%rd671, [%r244+14336];
	add.s64 	%rd672, %rd671, %rd670;
	ld.shared.u64 	%rd673, [%r244+14848];
	add.s64 	%rd674, %rd673, %rd672;
	ld.shared.u64 	%rd675, [%r244+15360];
	add.s64 	%rd676, %rd675, %rd674;
	ld.shared.u64 	%rd677, [%r244+15872];
	add.s64 	%rd1696, %rd677, %rd676;
$L__BB14_126:
	bar.sync 	0;
	shr.u32 	%r1744, %r1639, 3;
	add.s32 	%r1745, %r1744, %r1639;
	shl.b32 	%r1746, %r1745, 3;
	add.s32 	%r1748, %r1078, 1040;
	add.s32 	%r245, %r1748, %r1746;
	st.shared.u64 	[%r245], %rd1696;
	bar.sync 	0;
	setp.gt.u32 	%p19, %r1639, 31;
	mad.lo.s32 	%r246, %r1639, 72, %r1748;
	@%p19 bra 	$L__BB14_128;
	ld.shared.u64 	%rd678, [%r246];
	ld.shared.u64 	%rd679, [%r246+8];
	ld.shared.u64 	%rd680, [%r246+16];
	ld.shared.u64 	%rd681, [%r246+24];
	ld.shared.u64 	%rd682, [%r246+32];
	ld.shared.u64 	%rd683, [%r246+40];
	ld.shared.u64 	%rd684, [%r246+48];
	ld.shared.u64 	%rd685, [%r246+56];
	add.s64 	%rd686, %rd679, %rd678;
	add.s64 	%rd687, %rd686, %rd680;
	add.s64 	%rd688, %rd687, %rd681;
	add.s64 	%rd689, %rd688, %rd682;
	add.s64 	%rd690, %rd689, %rd683;
	add.s64 	%rd691, %rd690, %rd684;
	add.s64 	%rd692, %rd691, %rd685;
	mov.b64 	{%r1750, %r1755}, %rd692;
	mov.b32 	%r1756, 1;
	mov.b32 	%r1797, 0;
	mov.b32 	%r1798, -1;
	// begin inline asm
	shfl.sync.up.b32 %r1749, %r1750, %r1756, %r1797, %r1798;
	// end inline asm
	// begin inline asm
	shfl.sync.up.b32 %r1754, %r1755, %r1756, %r1797, %r1798;
	// end inline asm
	mov.b64 	%rd693, {%r1749, %r1754};
	setp.lt.s32 	%p20, %r1638, 1;
	selp.b64 	%rd694, 0, %rd693, %p20;
	add.s64 	%rd695, %rd694, %rd692;
	mov.b64 	{%r1760, %r1765}, %rd695;
	mov.b32 	%r1766, 2;
	// begin inline asm
	shfl.sync.up.b32 %r1759, %r1760, %r1766, %r1797, %r1798;
	// end inline asm
	// begin inline asm
	shfl.sync.up.b32 %r1764, %r1765, %r1766, %r1797, %r1798;
	// end inline asm
	mov.b64 	%rd696, {%r1759, %r1764};
	setp.lt.s32 	%p21, %r1638, 2;
	selp.b64 	%rd697, 0, %rd696, %p21;
	add.s64 	%rd698, %rd697, %rd695;
	mov.b64 	{%r1770, %r1775}, %rd698;
	mov.b32 	%r1776, 4;
	// begin inline asm
	shfl.sync.up.b32 %r1769, %r1770, %r1776, %r1797, %r1798;
	// end inline asm
	// begin inline asm
	shfl.sync.up.b32 %r1774, %r1775, %r1776, %r1797, %r1798;
	// end inline asm
	mov.b64 	%rd699, {%r1769, %r1774};
	setp.lt.s32 	%p22, %r1638, 4;
	selp.b64 	%rd700, 0, %rd699, %p22;
	add.s64 	%rd701, %rd700, %rd698;
	mov.b64 	{%r1780, %r1785}, %rd701;
	mov.b32 	%r1786, 8;
	// begin inline asm
	shfl.sync.up.b32 %r1779, %r1780, %r1786, %r1797, %r1798;
	// end inline asm
	// begin inline asm
	shfl.sync.up.b32 %r1784, %r1785, %r1786, %r1797, %r1798;
	// end inline asm
	mov.b64 	%rd702, {%r1779, %r1784};
	setp.lt.s32 	%p23, %r1638, 8;
	selp.b64 	%rd703, 0, %rd702, %p23;
	add.s64 	%rd704, %rd703, %rd701;
	mov.b64 	{%r1790, %r1795}, %rd704;
	mov.b32 	%r1796, 16;
	// begin inline asm
	shfl.sync.up.b32 %r1789, %r1790, %r1796, %r1797, %r1798;
	// end inline asm
	// begin inline asm
	shfl.sync.up.b32 %r1794, %r1795, %r1796, %r1797, %r1798;
	// end inline asm
	mov.b64 	%rd705, {%r1789, %r1794};
	setp.lt.s32 	%p24, %r1638, 16;
	selp.b64 	%rd706, 0, %rd705, %p24;
	add.s64 	%rd707, %rd706, %rd704;
	sub.s64 	%rd708, %rd707, %rd692;
	ld.shared.u64 	%rd709, [%r246];
	ld.shared.u64 	%rd710, [%r246+8];
	ld.shared.u64 	%rd711, [%r246+16];
	ld.shared.u64 	%rd712, [%r246+24];
	ld.shared.u64 	%rd713, [%r246+32];
	ld.shared.u64 	%rd714, [%r246+40];
	ld.shared.u64 	%rd715, [%r246+48];
	add.s64 	%rd716, %rd709, %rd708;
	add.s64 	%rd717, %rd710, %rd716;
	add.s64 	%rd718, %rd711, %rd717;
	add.s64 	%rd719, %rd712, %rd718;
	add.s64 	%rd720, %rd713, %rd719;
	add.s64 	%rd721, %rd714, %rd720;
	add.s64 	%rd722, %rd715, %rd721;
	st.shared.u64 	[%r246], %rd708;
	st.shared.u64 	[%r246+8], %rd716;
	st.shared.u64 	[%r246+16], %rd717;
	st.shared.u64 	[%r246+24], %rd718;
	st.shared.u64 	[%r246+32], %rd719;
	st.shared.u64 	[%r246+40], %rd720;
	st.shared.u64 	[%r246+48], %rd721;
	st.shared.u64 	[%r246+56], %rd722;
$L__BB14_128:
	setp.gt.u32 	%p25, %r1639, 63;
	bar.sync 	0;
	ld.shared.u64 	%rd1700, [%r245];
	bar.sync 	0;
	setp.eq.s64 	%p26, %rd1700, 0;
	setp.eq.s64 	%p27, %rd1700, %rd2;
	or.pred  	%p28, %p26, %p27;
	or.pred  	%p30, %p25, %p28;
	selp.u32 	%r1800, 1, 0, %p30;
	{ 
	.reg .pred 	%p1; 
	.reg .pred 	%p2; 
	setp.ne.u32 	%p1, %r1800, 0; 
	bar.red.and.pred 	%p2, 0, %p1; 
	selp.u32 	%r1801, 1, 0, %p2; 
	}
	setp.ne.s32 	%p31, %r1801, 0;
	@%p31 bra 	$L__BB14_246;
	mov.b64 	%rd1698, 0;
	cvt.u64.u32 	%rd727, %r1076;
	add.s32 	%r1981, %r235, %r1077;
	mad.lo.s32 	%r1982, %r1076, 84, %r1981;
$L__BB14_130:
	.pragma "nounroll";
	setp.ne.s32 	%p80, %r1638, 31;
	add.s64 	%rd728, %rd1698, %rd727;
	shl.b64 	%rd729, %rd728, 2;
	add.s64 	%rd86, %rd3, %rd729;
	ld.global.u32 	%r1955, [%rd86];
	ld.global.u32 	%r1956, [%rd86+1024];
	ld.global.u32 	%r1957, [%rd86+2048];
	ld.global.u32 	%r1958, [%rd86+3072];
	ld.global.u32 	%r1959, [%rd86+4096];
	ld.global.u32 	%r1960, [%rd86+5120];
	ld.global.u32 	%r1961, [%rd86+6144];
	ld.global.u32 	%r1962, [%rd86+7168];
	ld.global.u32 	%r1963, [%rd86+8192];
	ld.global.u32 	%r1964, [%rd86+9216];
	ld.global.u32 	%r1965, [%rd86+10240];
	ld.global.u32 	%r1966, [%rd86+11264];
	ld.global.u32 	%r1967, [%rd86+12288];
	ld.global.u32 	%r1968, [%rd86+13312];
	ld.global.u32 	%r1969, [%rd86+14336];
	ld.global.u32 	%r1970, [%rd86+15360];
	ld.global.u32 	%r1971, [%rd86+16384];
	ld.global.u32 	%r1972, [%rd86+17408];
	ld.global.u32 	%r1973, [%rd86+18432];
	ld.global.u32 	%r1974, [%rd86+19456];
	ld.global.u32 	%r1975, [%rd86+20480];
	ld.global.u32 	%r1976, [%rd86+21504];
	ld.global.u32 	%r1977, [%rd86+22528];
	st.shared.u32 	[%r235], %r1955;
	st.shared.u32 	[%r235+1024], %r1956;
	st.shared.u32 	[%r235+2048], %r1957;
	st.shared.u32 	[%r235+3072], %r1958;
	st.shared.u32 	[%r235+4096], %r1959;
	st.shared.u32 	[%r235+5120], %r1960;
	st.shared.u32 	[%r235+6144], %r1961;
	st.shared.u32 	[%r235+7168], %r1962;
	st.shared.u32 	[%r235+8192], %r1963;
	st.shared.u32 	[%r235+9216], %r1964;
	st.shared.u32 	[%r235+10240], %r1965;
	st.shared.u32 	[%r235+11264], %r1966;
	st.shared.u32 	[%r235+12288], %r1967;
	st.shared.u32 	[%r235+13312], %r1968;
	st.shared.u32 	[%r235+14336], %r1969;
	st.shared.u32 	[%r235+15360], %r1970;
	st.shared.u32 	[%r235+16384], %r1971;
	st.shared.u32 	[%r235+17408], %r1972;
	st.shared.u32 	[%r235+18432], %r1973;
	st.shared.u32 	[%r235+19456], %r1974;
	st.shared.u32 	[%r235+20480], %r1975;
	st.shared.u32 	[%r235+21504], %r1976;
	st.shared.u32 	[%r235+22528], %r1977;
	bar.sync 	0;
	ld.shared.u32 	%r319, [%r1982];
	ld.shared.u32 	%r320, [%r1982+4];
	ld.shared.u32 	%r321, [%r1982+8];
	ld.shared.u32 	%r322, [%r1982+12];
	ld.shared.u32 	%r323, [%r1982+16];
	ld.shared.u32 	%r324, [%r1982+20];
	ld.shared.u32 	%r325, [%r1982+24];
	ld.shared.u32 	%r326, [%r1982+28];
	ld.shared.u32 	%r327, [%r1982+32];
	ld.shared.u32 	%r328, [%r1982+36];
	ld.shared.u32 	%r329, [%r1982+40];
	ld.shared.u32 	%r330, [%r1982+44];
	ld.shared.u32 	%r331, [%r1982+48];
	ld.shared.u32 	%r332, [%r1982+52];
	ld.shared.u32 	%r333, [%r1982+56];
	ld.shared.u32 	%r334, [%r1982+60];
	ld.shared.u32 	%r335, [%r1982+64];
	ld.shared.u32 	%r336, [%r1982+68];
	ld.shared.u32 	%r337, [%r1982+72];
	ld.shared.u32 	%r338, [%r1982+76];
	ld.shared.u32 	%r339, [%r1982+80];
	ld.shared.u32 	%r340, [%r1982+84];
	ld.shared.u32 	%r341, [%r1982+88];
	bar.sync 	0;
	mov.b32 	%r1951, 0;
	st.shared.u32 	[%r235], %r1951;
	st.shared.u32 	[%r235+1024], %r1951;
	st.shared.u32 	[%r235+2048], %r1951;
	st.shared.u32 	[%r235+3072], %r1951;
	st.shared.u32 	[%r235+4096], %r1951;
	st.shared.u32 	[%r235+5120], %r1951;
	st.shared.u32 	[%r235+6144], %r1951;
	st.shared.u32 	[%r235+7168], %r1951;
	st.shared.u32 	[%r235+8192], %r1951;
	st.shared.u32 	[%r235+9216], %r1951;
	st.shared.u32 	[%r235+10240], %r1951;
	st.shared.u32 	[%r235+11264], %r1951;
	st.shared.u32 	[%r235+12288], %r1951;
	st.shared.u32 	[%r235+13312], %r1951;
	st.shared.u32 	[%r235+14336], %r1951;
	st.shared.u32 	[%r235+15360], %r1951;
	st.shared.u32 	[%r235+16384], %r1951;
	st.shared.u32 	[%r235+17408], %r1951;
	st.shared.u32 	[%r235+18432], %r1951;
	st.shared.u32 	[%r235+19456], %r1951;
	st.shared.u32 	[%r235+20480], %r1951;
	st.shared.u32 	[%r235+21504], %r1951;
	st.shared.u32 	[%r235+22528], %r1951;
	st.shared.u32 	[%r235+23552], %r1951;
	st.shared.u32 	[%r235+24576], %r1951;
	st.shared.u32 	[%r235+25600], %r1951;
	st.shared.u32 	[%r235+26624], %r1951;
	st.shared.u32 	[%r235+27648], %r1951;
	st.shared.u32 	[%r235+28672], %r1951;
	st.shared.u32 	[%r235+29696], %r1951;
	st.shared.u32 	[%r235+30720], %r1951;
	st.shared.u32 	[%r235+31744], %r1951;
	st.shared.u32 	[%r235+32768], %r1951;
	mov.b32 	%r1854, 6;
	// begin inline asm
	bmsk.clamp.b32 %r1852, %r1951, %r1854;
	// end inline asm
	// begin inline asm
	shr.b32 %r1855, %r319, %r1951;
	// end inline asm
	and.b32  	%r1983, %r1852, %r1855;
	shl.b32 	%r1984, %r1983, 10;
	and.b32  	%r1985, %r1984, 31744;
	add.s32 	%r1986, %r235, %r1985;
	shr.u32 	%r1987, %r1983, 4;
	and.b32  	%r1988, %r1987, 268435454;
	add.s32 	%r343, %r1986, %r1988;
	ld.shared.u16 	%rs24, [%r343];
	add.s16 	%rs218, %rs24, 1;
	st.shared.u16 	[%r343], %rs218;
	// begin inline asm
	shr.b32 %r1858, %r320, %r1951;
	// end inline asm
	and.b32  	%r1989, %r1852, %r1858;
	shl.b32 	%r1990, %r1989, 10;
	and.b32  	%r1991, %r1990, 31744;
	add.s32 	%r1992, %r235, %r1991;
	shr.u32 	%r1993, %r1989, 4;
	and.b32  	%r1994, %r1993, 268435454;
	add.s32 	%r344, %r1992, %r1994;
	ld.shared.u16 	%rs25, [%r344];
	add.s16 	%rs219, %rs25, 1;
	st.shared.u16 	[%r344], %rs219;
	// begin inline asm
	shr.b32 %r1861, %r321, %r1951;
	// end inline asm
	and.b32  	%r1995, %r1852, %r1861;
	shl.b32 	%r1996, %r1995, 10;
	and.b32  	%r1997, %r1996, 31744;
	add.s32 	%r1998, %r235, %r1997;
	shr.u32 	%r1999, %r1995, 4;
	and.b32  	%r2000, %r1999, 268435454;
	add.s32 	%r345, %r1998, %r2000;
	ld.shared.u16 	%rs26, [%r345];
	add.s16 	%rs220, %rs26, 1;
	st.shared.u16 	[%r345], %rs220;
	// begin inline asm
	shr.b32 %r1864, %r322, %r1951;
	// end inline asm
	and.b32  	%r2001, %r1852, %r1864;
	shl.b32 	%r2002, %r2001, 10;
	and.b32  	%r2003, %r2002, 31744;
	add.s32 	%r2004, %r235, %r2003;
	shr.u32 	%r2005, %r2001, 4;
	and.b32  	%r2006, %r2005, 268435454;
	add.s32 	%r346, %r2004, %r2006;
	ld.shared.u16 	%rs27, [%r346];
	add.s16 	%rs221, %rs27, 1;
	st.shared.u16 	[%r346], %rs221;
	// begin inline asm
	shr.b32 %r1867, %r323, %r1951;
	// end inline asm
	and.b32  	%r2007, %r1852, %r1867;
	shl.b32 	%r2008, %r2007, 10;
	and.b32  	%r2009, %r2008, 31744;
	add.s32 	%r2010, %r235, %r2009;
	shr.u32 	%r2011, %r2007, 4;
	and.b32  	%r2012, %r2011, 268435454;
	add.s32 	%r347, %r2010, %r2012;
	ld.shared.u16 	%rs28, [%r347];
	add.s16 	%rs222, %rs28, 1;
	st.shared.u16 	[%r347], %rs222;
	// begin inline asm
	shr.b32 %r1870, %r324, %r1951;
	// end inline asm
	and.b32  	%r2013, %r1852, %r1870;
	shl.b32 	%r2014, %r2013, 10;
	and.b32  	%r2015, %r2014, 31744;
	add.s32 	%r2016, %r235, %r2015;
	shr.u32 	%r2017, %r2013, 4;
	and.b32  	%r2018, %r2017, 268435454;
	add.s32 	%r348, %r2016, %r2018;
	ld.shared.u16 	%rs29, [%r348];
	add.s16 	%rs223, %rs29, 1;
	st.shared.u16 	[%r348], %rs223;
	// begin inline asm
	shr.b32 %r1873, %r325, %r1951;
	// end inline asm
	and.b32  	%r2019, %r1852, %r1873;
	shl.b32 	%r2020, %r2019, 10;
	and.b32  	%r2021, %r2020, 31744;
	add.s32 	%r2022, %r235, %r2021;
	shr.u32 	%r2023, %r2019, 4;
	and.b32  	%r2024, %r2023, 268435454;
	add.s32 	%r349, %r2022, %r2024;
	ld.shared.u16 	%rs30, [%r349];
	add.s16 	%rs224, %rs30, 1;
	st.shared.u16 	[%r349], %rs224;
	// begin inline asm
	shr.b32 %r1876, %r326, %r1951;
	// end inline asm
	and.b32  	%r2025, %r1852, %r1876;
	shl.b32 	%r2026, %r2025, 10;
	and.b32  	%r2027, %r2026, 31744;
	add.s32 	%r2028, %r235, %r2027;
	shr.u32 	%r2029, %r2025, 4;
	and.b32  	%r2030, %r2029, 268435454;
	add.s32 	%r350, %r2028, %r2030;
	ld.shared.u16 	%rs31, [%r350];
	add.s16 	%rs225, %rs31, 1;
	st.shared.u16 	[%r350], %rs225;
	// begin inline asm
	shr.b32 %r1879, %r327, %r1951;
	// end inline asm
	and.b32  	%r2031, %r1852, %r1879;
	shl.b32 	%r2032, %r2031, 10;
	and.b32  	%r2033, %r2032, 31744;
	add.s32 	%r2034, %r235, %r2033;
	shr.u32 	%r2035, %r2031, 4;
	and.b32  	%r2036, %r2035, 268435454;
	add.s32 	%r351, %r2034, %r2036;
	ld.shared.u16 	%rs32, [%r351];
	add.s16 	%rs226, %rs32, 1;
	st.shared.u16 	[%r351], %rs226;
	// begin inline asm
	shr.b32 %r1882, %r328, %r1951;
	// end inline asm
	and.b32  	%r2037, %r1852, %r1882;
	shl.b32 	%r2038, %r2037, 10;
	and.b32  	%r2039, %r2038, 31744;
	add.s32 	%r2040, %r235, %r2039;
	shr.u32 	%r2041, %r2037, 4;
	and.b32  	%r2042, %r2041, 268435454;
	add.s32 	%r352, %r2040, %r2042;
	ld.shared.u16 	%rs33, [%r352];
	add.s16 	%rs227, %rs33, 1;
	st.shared.u16 	[%r352], %rs227;
	// begin inline asm
	shr.b32 %r1885, %r329, %r1951;
	// end inline asm
	and.b32  	%r2043, %r1852, %r1885;
	shl.b32 	%r2044, %r2043, 10;
	and.b32  	%r2045, %r2044, 31744;
	add.s32 	%r2046, %r235, %r2045;
	shr.u32 	%r2047, %r2043, 4;
	and.b32  	%r2048, %r2047, 268435454;
	add.s32 	%r353, %r2046, %r2048;
	ld.shared.u16 	%rs34, [%r353];
	add.s16 	%rs228, %rs34, 1;
	st.shared.u16 	[%r353], %rs228;
	// begin inline asm
	shr.b32 %r1888, %r330, %r1951;
	// end inline asm
	and.b32  	%r2049, %r1852, %r1888;
	shl.b32 	%r2050, %r2049, 10;
	and.b32  	%r2051, %r2050, 31744;
	add.s32 	%r2052, %r235, %r2051;
	shr.u32 	%r2053, %r2049, 4;
	and.b32  	%r2054, %r2053, 268435454;
	add.s32 	%r354, %r2052, %r2054;
	ld.shared.u16 	%rs35, [%r354];
	add.s16 	%rs229, %rs35, 1;
	st.shared.u16 	[%r354], %rs229;
	// begin inline asm
	shr.b32 %r1891, %r331, %r1951;
	// end inline asm
	and.b32  	%r2055, %r1852, %r1891;
	shl.b32 	%r2056, %r2055, 10;
	and.b32  	%r2057, %r2056, 31744;
	add.s32 	%r2058, %r235, %r2057;
	shr.u32 	%r2059, %r2055, 4;
	and.b32  	%r2060, %r2059, 268435454;
	add.s32 	%r355, %r2058, %r2060;
	ld.shared.u16 	%rs36, [%r355];
	add.s16 	%rs230, %rs36, 1;
	st.shared.u16 	[%r355], %rs230;
	// begin inline asm
	shr.b32 %r1894, %r332, %r1951;
	// end inline asm
	and.b32  	%r2061, %r1852, %r1894;
	shl.b32 	%r2062, %r2061, 10;
	and.b32  	%r2063, %r2062, 31744;
	add.s32 	%r2064, %r235, %r2063;
	shr.u32 	%r2065, %r2061, 4;
	and.b32  	%r2066, %r2065, 268435454;
	add.s32 	%r356, %r2064, %r2066;
	ld.shared.u16 	%rs37, [%r356];
	add.s16 	%rs231, %rs37, 1;
	st.shared.u16 	[%r356], %rs231;
	// begin inline asm
	shr.b32 %r1897, %r333, %r1951;
	// end inline asm
	and.b32  	%r2067, %r1852, %r1897;
	shl.b32 	%r2068, %r2067, 10;
	and.b32  	%r2069, %r2068, 31744;
	add.s32 	%r2070, %r235, %r2069;
	shr.u32 	%r2071, %r2067, 4;
	and.b32  	%r2072, %r2071, 268435454;
	add.s32 	%r357, %r2070, %r2072;
	ld.shared.u16 	%rs38, [%r357];
	add.s16 	%rs232, %rs38, 1;
	st.shared.u16 	[%r357], %rs232;
	// begin inline asm
	shr.b32 %r1900, %r334, %r1951;
	// end inline asm
	and.b32  	%r2073, %r1852, %r1900;
	shl.b32 	%r2074, %r2073, 10;
	and.b32  	%r2075, %r2074, 31744;
	add.s32 	%r2076, %r235, %r2075;
	shr.u32 	%r2077, %r2073, 4;
	and.b32  	%r2078, %r2077, 268435454;
	add.s32 	%r358, %r2076, %r2078;
	ld.shared.u16 	%rs39, [%r358];
	add.s16 	%rs233, %rs39, 1;
	st.shared.u16 	[%r358], %rs233;
	// begin inline asm
	shr.b32 %r1903, %r335, %r1951;
	// end inline asm
	and.b32  	%r2079, %r1852, %r1903;
	shl.b32 	%r2080, %r2079, 10;
	and.b32  	%r2081, %r2080, 31744;
	add.s32 	%r2082, %r235, %r2081;
	shr.u32 	%r2083, %r2079, 4;
	and.b32  	%r2084, %r2083, 268435454;
	add.s32 	%r359, %r2082, %r2084;
	ld.shared.u16 	%rs40, [%r359];
	add.s16 	%rs234, %rs40, 1;
	st.shared.u16 	[%r359], %rs234;
	// begin inline asm
	shr.b32 %r1906, %r336, %r1951;
	// end inline asm
	and.b32  	%r2085, %r1852, %r1906;
	shl.b32 	%r2086, %r2085, 10;
	and.b32  	%r2087, %r2086, 31744;
	add.s32 	%r2088, %r235, %r2087;
	shr.u32 	%r2089, %r2085, 4;
	and.b32  	%r2090, %r2089, 268435454;
	add.s32 	%r360, %r2088, %r2090;
	ld.shared.u16 	%rs41, [%r360];
	add.s16 	%rs235, %rs41, 1;
	st.shared.u16 	[%r360], %rs235;
	// begin inline asm
	shr.b32 %r1909, %r337, %r1951;
	// end inline asm
	and.b32  	%r2091, %r1852, %r1909;
	shl.b32 	%r2092, %r2091, 10;
	and.b32  	%r2093, %r2092, 31744;
	add.s32 	%r2094, %r235, %r2093;
	shr.u32 	%r2095, %r2091, 4;
	and.b32  	%r2096, %r2095, 268435454;
	add.s32 	%r361, %r2094, %r2096;
	ld.shared.u16 	%rs42, [%r361];
	add.s16 	%rs236, %rs42, 1;
	st.shared.u16 	[%r361], %rs236;
	// begin inline asm
	shr.b32 %r1912, %r338, %r1951;
	// end inline asm
	and.b32  	%r2097, %r1852, %r1912;
	shl.b32 	%r2098, %r2097, 10;
	and.b32  	%r2099, %r2098, 31744;
	add.s32 	%r2100, %r235, %r2099;
	shr.u32 	%r2101, %r2097, 4;
	and.b32  	%r2102, %r2101, 268435454;
	add.s32 	%r362, %r2100, %r2102;
	ld.shared.u16 	%rs43, [%r362];
	add.s16 	%rs237, %rs43, 1;
	st.shared.u16 	[%r362], %rs237;
	// begin inline asm
	shr.b32 %r1915, %r339, %r1951;
	// end inline asm
	and.b32  	%r2103, %r1852, %r1915;
	shl.b32 	%r2104, %r2103, 10;
	and.b32  	%r2105, %r2104, 31744;
	add.s32 	%r2106, %r235, %r2105;
	shr.u32 	%r2107, %r2103, 4;
	and.b32  	%r2108, %r2107, 268435454;
	add.s32 	%r363, %r2106, %r2108;
	ld.shared.u16 	%rs44, [%r363];
	add.s16 	%rs238, %rs44, 1;
	st.shared.u16 	[%r363], %rs238;
	// begin inline asm
	shr.b32 %r1918, %r340, %r1951;
	// end inline asm
	and.b32  	%r2109, %r1852, %r1918;
	shl.b32 	%r2110, %r2109, 10;
	and.b32  	%r2111, %r2110, 31744;
	add.s32 	%r2112, %r235, %r2111;
	shr.u32 	%r2113, %r2109, 4;
	and.b32  	%r2114, %r2113, 268435454;
	add.s32 	%r364, %r2112, %r2114;
	ld.shared.u16 	%rs45, [%r364];
	add.s16 	%rs239, %rs45, 1;
	st.shared.u16 	[%r364], %rs239;
	// begin inline asm
	shr.b32 %r1921, %r341, %r1951;
	// end inline asm
	and.b32  	%r2115, %r1852, %r1921;
	shl.b32 	%r2116, %r2115, 10;
	and.b32  	%r2117, %r2116, 31744;
	add.s32 	%r2118, %r235, %r2117;
	shr.u32 	%r2119, %r2115, 4;
	and.b32  	%r2120, %r2119, 268435454;
	add.s32 	%r365, %r2118, %r2120;
	ld.shared.u16 	%rs46, [%r365];
	add.s16 	%rs240, %rs46, 1;
	st.shared.u16 	[%r365], %rs240;
	bar.sync 	0;
	mad.lo.s32 	%r2121, %r1076, 124, %r1981;
	ld.shared.u32 	%r366, [%r2121];
	ld.shared.u32 	%r2122, [%r2121+4];
	ld.shared.u32 	%r2123, [%r2121+8];
	ld.shared.u32 	%r2124, [%r2121+12];
	ld.shared.u32 	%r2125, [%r2121+16];
	ld.shared.u32 	%r2126, [%r2121+20];
	ld.shared.u32 	%r2127, [%r2121+24];
	ld.shared.u32 	%r2128, [%r2121+28];
	ld.shared.u32 	%r2129, [%r2121+32];
	ld.shared.u32 	%r2130, [%r2121+36];
	ld.shared.u32 	%r2131, [%r2121+40];
	ld.shared.u32 	%r2132, [%r2121+44];
	ld.shared.u32 	%r2133, [%r2121+48];
	ld.shared.u32 	%r2134, [%r2121+52];
	ld.shared.u32 	%r2135, [%r2121+56];
	ld.shared.u32 	%r2136, [%r2121+60];
	ld.shared.u32 	%r2137, [%r2121+64];
	ld.shared.u32 	%r2138, [%r2121+68];
	ld.shared.u32 	%r2139, [%r2121+72];
	ld.shared.u32 	%r2140, [%r2121+76];
	ld.shared.u32 	%r2141, [%r2121+80];
	ld.shared.u32 	%r2142, [%r2121+84];
	ld.shared.u32 	%r2143, [%r2121+88];
	ld.shared.u32 	%r2144, [%r2121+92];
	ld.shared.u32 	%r2145, [%r2121+96];
	ld.shared.u32 	%r2146, [%r2121+100];
	ld.shared.u32 	%r2147, [%r2121+104];
	ld.shared.u32 	%r2148, [%r2121+108];
	ld.shared.u32 	%r2149, [%r2121+112];
	ld.shared.u32 	%r2150, [%r2121+116];
	ld.shared.u32 	%r2151, [%r2121+120];
	ld.shared.u32 	%r2152, [%r2121+124];
	ld.shared.u32 	%r2153, [%r2121+128];
	add.s32 	%r367, %r2122, %r366;
	add.s32 	%r368, %r2123, %r367;
	add.s32 	%r369, %r2124, %r368;
	add.s32 	%r370, %r2125, %r369;
	add.s32 	%r371, %r2126, %r370;
	add.s32 	%r372, %r2127, %r371;
	add.s32 	%r373, %r2128, %r372;
	add.s32 	%r374, %r2129, %r373;
	add.s32 	%r375, %r2130, %r374;
	add.s32 	%r376, %r2131, %r375;
	add.s32 	%r377, %r2132, %r376;
	add.s32 	%r378, %r2133, %r377;
	add.s32 	%r379, %r2134, %r378;
	add.s32 	%r380, %r2135, %r379;
	add.s32 	%r381, %r2136, %r380;
	add.s32 	%r382, %r2137, %r381;
	add.s32 	%r383, %r2138, %r382;
	add.s32 	%r384, %r2139, %r383;
	add.s32 	%r385, %r2140, %r384;
	add.s32 	%r386, %r2141, %r385;
	add.s32 	%r387, %r2142, %r386;
	add.s32 	%r388, %r2143, %r387;
	add.s32 	%r389, %r2144, %r388;
	add.s32 	%r390, %r2145, %r389;
	add.s32 	%r391, %r2146, %r390;
	add.s32 	%r392, %r2147, %r391;
	add.s32 	%r393, %r2148, %r392;
	add.s32 	%r394, %r2149, %r393;
	add.s32 	%r395, %r2150, %r394;
	add.s32 	%r396, %r2151, %r395;
	add.s32 	%r397, %r2152, %r396;
	add.s32 	%r1928, %r2153, %r397;
	mov.b32 	%r1926, 1;
	mov.b32 	%r1953, -1;
	// begin inline asm
	{  .reg .u32 r0;  .reg .pred p;  shfl.sync.up.b32 r0|p, %r1928, %r1926, %r1951, %r1953;  @p add.u32 r0, r0, %r1928;  mov.u32 %r1924, r0;}
	// end inline asm
	mov.b32 	%r1932, 2;
	// begin inline asm
	{  .reg .u32 r0;  .reg .pred p;  shfl.sync.up.b32 r0|p, %r1924, %r1932, %r1951, %r1953;  @p add.u32 r0, r0, %r1924;  mov.u32 %r1930, r0;}
	// end inline asm
	mov.b32 	%r1938, 4;
	// begin inline asm
	{  .reg .u32 r0;  .reg .pred p;  shfl.sync.up.b32 r0|p, %r1930, %r1938, %r1951, %r1953;  @p add.u32 r0, r0, %r1930;  mov.u32 %r1936, r0;}
	// end inline asm
	mov.b32 	%r1944, 8;
	// begin inline asm
	{  .reg .u32 r0;  .reg .pred p;  shfl.sync.up.b32 r0|p, %r1936, %r1944, %r1951, %r1953;  @p add.u32 r0, r0, %r1936;  mov.u32 %r1942, r0;}
	// end inline asm
	mov.b32 	%r1950, 16;
	// begin inline asm
	{  .reg .u32 r0;  .reg .pred p;  shfl.sync.up.b32 r0|p, %r1942, %r1950, %r1951, %r1953;  @p add.u32 r0, r0, %r1942;  mov.u32 %r1948, r0;}
	// end inline asm
	@%p80 bra 	$L__BB14_132;
	mov.u32 	%r2154, %tid.x;
	shr.u32 	%r2155, %r2154, 3;
	and.b32  	%r2156, %r2155, 124;
	mov.u32 	%r2157, _ZZN3cub18CUB_300001_SM_10006detail14segmented_sort30DeviceSegmentedSortKernelLargeILNS0_9SortOrderE0ENS2_10policy_hubIjNS0_8NullTypeEE9Policy860EjS6_PmS9_lEEvPKjPKT1_PSC_NS1_20device_double_bufferISC_EEPKT2_PSI_NSG_ISI_EET3_T4_E7storage;
	add.s32 	%r2158, %r2157, %r2156;
	st.shared.u32 	[%r2158+33792], %r1948;
$L__BB14_132:
	sub.s32 	%r2159, %r1948, %r1928;
	mov.u32 	%r2160, %tid.x;
	setp.ne.s32 	%p81, %r1638, 0;
	setp.gt.u32 	%p82, %r2160, 31;
	shr.u32 	%r2161, %r2160, 5;
	setp.eq.s32 	%p83, %r2161, 7;
	setp.eq.s32 	%p84, %r2161, 6;
	setp.eq.s32 	%p85, %r2161, 5;
	setp.eq.s32 	%p86, %r2161, 4;
	setp.eq.s32 	%p87, %r2161, 3;
	setp.eq.s32 	%p88, %r2161, 2;
	setp.eq.s32 	%p89, %r2161, 1;
	bar.sync 	0;
	ld.shared.v4.u32 	{%r2162, %r2163, %r2164, %r2165}, [_ZZN3cub18CUB_300001_SM_10006detail14segmented_sort30DeviceSegmentedSortKernelLargeILNS0_9SortOrderE0ENS2_10policy_hubIjNS0_8NullTypeEE9Policy860EjS6_PmS9_lEEvPKjPKT1_PSC_NS1_20device_double_bufferISC_EEPKT2_PSI_NSG_ISI_EET3_T4_E7storage+33792];
	selp.b32 	%r2166, %r2162, %r5960, %p89;
	add.s32 	%r2167, %r2163, %r2162;
	selp.b32 	%r2168, %r2167, %r2166, %p88;
	add.s32 	%r2169, %r2167, %r2164;
	selp.b32 	%r2170, %r2169, %r2168, %p87;
	add.s32 	%r2171, %r2169, %r2165;
	selp.b32 	%r2172, %r2171, %r2170, %p86;
	ld.shared.v4.u32 	{%r2173, %r2174, %r2175, %r2176}, [_ZZN3cub18CUB_300001_SM_10006detail14segmented_sort30DeviceSegmentedSortKernelLargeILNS0_9SortOrderE0ENS2_10policy_hubIjNS0_8NullTypeEE9Policy860EjS6_PmS9_lEEvPKjPKT1_PSC_NS1_20device_double_bufferISC_EEPKT2_PSI_NSG_ISI_EET3_T4_E7storage+33808];
	add.s32 	%r2177, %r2171, %r2173;
	selp.b32 	%r2178, %r2177, %r2172, %p85;
	add.s32 	%r2179, %r2177, %r2174;
	selp.b32 	%r2180, %r2179, %r2178, %p84;
	add.s32 	%r2181, %r2179, %r2175;
	selp.b32 	%r5960, %r2181, %r2180, %p83;
	add.s32 	%r401, %r2181, %r2176;
	selp.b32 	%r2182, %r2159, 0, %p81;
	add.s32 	%r2183, %r5960, %r2182;
	selp.b32 	%r5963, %r2183, %r2159, %p82;
	or.pred  	%p90, %p82, %p81;
	@%p90 bra 	$L__BB14_134;
	shl.b32 	%r5963, %r401, 16;
	st.shared.u32 	[_ZZN3cub18CUB_300001_SM_10006detail14segmented_sort30DeviceSegmentedSortKernelLargeILNS0_9SortOrderE0ENS2_10policy_hubIjNS0_8NullTypeEE9Policy860EjS6_PmS9_lEEvPKjPKT1_PSC_NS1_20device_double_bufferISC_EEPKT2_PSI_NSG_ISI_EET3_T4_E7storage+33832], %r5963;
$L__BB14_134:
	mov.u32 	%r2184, %tid.x;
	cvt.u64.u32 	%rd87, %r2184;
	setp.gt.u32 	%p91, %r2184, 63;
	setp.eq.s32 	%p92, %r2184, 0;
	bar.sync 	0;
	mov.u32 	%r2185, _ZZN3cub18CUB_300001_SM_10006detail14segmented_sort30DeviceSegmentedSortKernelLargeILNS0_9SortOrderE0ENS2_10policy_hubIjNS0_8NullTypeEE9Policy860EjS6_PmS9_lEEvPKjPKT1_PSC_NS1_20device_double_bufferISC_EEPKT2_PSI_NSG_ISI_EET3_T4_E7storage;
	ld.shared.u32 	%r2186, [_ZZN3cub18CUB_300001_SM_10006detail14segmented_sort30DeviceSegmentedSortKernelLargeILNS0_9SortOrderE0ENS2_10policy_hubIjNS0_8NullTypeEE9Policy860EjS6_PmS9_lEEvPKjPKT1_PSC_NS1_20device_double_bufferISC_EEPKT2_PSI_NSG_ISI_EET3_T4_E7storage+33832];
	selp.b32 	%r2187, 0, %r2186, %p92;
	add.s32 	%r2188, %r5963, %r2187;
	add.s32 	%r2189, %r366, %r2188;
	add.s32 	%r2190, %r367, %r2188;
	add.s32 	%r2191, %r368, %r2188;
	add.s32 	%r2192, %r369, %r2188;
	add.s32 	%r2193, %r370, %r2188;
	add.s32 	%r2194, %r371, %r2188;
	add.s32 	%r2195, %r372, %r2188;
	add.s32 	%r2196, %r373, %r2188;
	add.s32 	%r2197, %r374, %r2188;
	add.s32 	%r2198, %r375, %r2188;
	add.s32 	%r2199, %r376, %r2188;
	add.s32 	%r2200, %r377, %r2188;
	add.s32 	%r2201, %r378, %r2188;
	add.s32 	%r2202, %r379, %r2188;
	add.s32 	%r2203, %r380, %r2188;
	add.s32 	%r2204, %r381, %r2188;
	add.s32 	%r2205, %r382, %r2188;
	add.s32 	%r2206, %r383, %r2188;
	add.s32 	%r2207, %r384, %r2188;
	add.s32 	%r2208, %r385, %r2188;
	add.s32 	%r2209, %r386, %r2188;
	add.s32 	%r2210, %r387, %r2188;
	add.s32 	%r2211, %r388, %r2188;
	add.s32 	%r2212, %r389, %r2188;
	add.s32 	%r2213, %r390, %r2188;
	add.s32 	%r2214, %r391, %r2188;
	add.s32 	%r2215, %r392, %r2188;
	add.s32 	%r2216, %r393, %r2188;
	add.s32 	%r2217, %r394, %r2188;
	add.s32 	%r2218, %r395, %r2188;
	add.s32 	%r2219, %r396, %r2188;
	add.s32 	%r2220, %r397, %r2188;
	shl.b32 	%r2221, %r2184, 2;
	add.s32 	%r405, %r2185, %r2221;
	add.s32 	%r406, %r405, %r2221;
	mad.lo.s32 	%r2222, %r2184, 124, %r406;
	st.shared.u32 	[%r2222], %r2188;
	st.shared.u32 	[%r2222+4], %r2189;
	st.shared.u32 	[%r2222+8], %r2190;
	st.shared.u32 	[%r2222+12], %r2191;
	st.shared.u32 	[%r2222+16], %r2192;
	st.shared.u32 	[%r2222+20], %r2193;
	st.shared.u32 	[%r2222+24], %r2194;
	st.shared.u32 	[%r2222+28], %r2195;
	st.shared.u32 	[%r2222+32], %r2196;
	st.shared.u32 	[%r2222+36], %r2197;
	st.shared.u32 	[%r2222+40], %r2198;
	st.shared.u32 	[%r2222+44], %r2199;
	st.shared.u32 	[%r2222+48], %r2200;
	st.shared.u32 	[%r2222+52], %r2201;
	st.shared.u32 	[%r2222+56], %r2202;
	st.shared.u32 	[%r2222+60], %r2203;
	st.shared.u32 	[%r2222+64], %r2204;
	st.shared.u32 	[%r2222+68], %r2205;
	st.shared.u32 	[%r2222+72], %r2206;
	st.shared.u32 	[%r2222+76], %r2207;
	st.shared.u32 	[%r2222+80], %r2208;
	st.shared.u32 	[%r2222+84], %r2209;
	st.shared.u32 	[%r2222+88], %r2210;
	st.shared.u32 	[%r2222+92], %r2211;
	st.shared.u32 	[%r2222+96], %r2212;
	st.shared.u32 	[%r2222+100], %r2213;
	st.shared.u32 	[%r2222+104], %r2214;
	st.shared.u32 	[%r2222+108], %r2215;
	st.shared.u32 	[%r2222+112], %r2216;
	st.shared.u32 	[%r2222+116], %r2217;
	st.shared.u32 	[%r2222+120], %r2218;
	st.shared.u32 	[%r2222+124], %r2219;
	st.shared.u32 	[%r2222+128], %r2220;
	bar.sync 	0;
	cvt.u32.u16 	%r2223, %rs24;
	ld.shared.u16 	%r2224, [%r343];
	add.s32 	%r407, %r2224, %r2223;
	cvt.u32.u16 	%r2225, %rs25;
	ld.shared.u16 	%r2226, [%r344];
	add.s32 	%r408, %r2226, %r2225;
	cvt.u32.u16 	%r2227, %rs26;
	ld.shared.u16 	%r2228, [%r345];
	add.s32 	%r409, %r2228, %r2227;
	cvt.u32.u16 	%r2229, %rs27;
	ld.shared.u16 	%r2230, [%r346];
	add.s32 	%r410, %r2230, %r2229;
	cvt.u32.u16 	%r2231, %rs28;
	ld.shared.u16 	%r2232, [%r347];
	add.s32 	%r411, %r2232, %r2231;
	cvt.u32.u16 	%r2233, %rs29;
	ld.shared.u16 	%r2234, [%r348];
	add.s32 	%r412, %r2234, %r2233;
	cvt.u32.u16 	%r2235, %rs30;
	ld.shared.u16 	%r2236, [%r349];
	add.s32 	%r413, %r2236, %r2235;
	cvt.u32.u16 	%r2237, %rs31;
	ld.shared.u16 	%r2238, [%r350];
	add.s32 	%r414, %r2238, %r2237;
	cvt.u32.u16 	%r2239, %rs32;
	ld.shared.u16 	%r2240, [%r351];
	add.s32 	%r415, %r2240, %r2239;
	cvt.u32.u16 	%r2241, %rs33;
	ld.shared.u16 	%r2242, [%r352];
	add.s32 	%r416, %r2242, %r2241;
	cvt.u32.u16 	%r2243, %rs34;
	ld.shared.u16 	%r2244, [%r353];
	add.s32 	%r417, %r2244, %r2243;
	cvt.u32.u16 	%r2245, %rs35;
	ld.shared.u16 	%r2246, [%r354];
	add.s32 	%r418, %r2246, %r2245;
	cvt.u32.u16 	%r2247, %rs36;
	ld.shared.u16 	%r2248, [%r355];
	add.s32 	%r419, %r2248, %r2247;
	cvt.u32.u16 	%r2249, %rs37;
	ld.shared.u16 	%r2250, [%r356];
	add.s32 	%r420, %r2250, %r2249;
	cvt.u32.u16 	%r2251, %rs38;
	ld.shared.u16 	%r2252, [%r357];
	add.s32 	%r421, %r2252, %r2251;
	cvt.u32.u16 	%r2253, %rs39;
	ld.shared.u16 	%r2254, [%r358];
	add.s32 	%r422, %r2254, %r2253;
	cvt.u32.u16 	%r2255, %rs40;
	ld.shared.u16 	%r2256, [%r359];
	add.s32 	%r423, %r2256, %r2255;
	cvt.u32.u16 	%r2257, %rs41;
	ld.shared.u16 	%r2258, [%r360];
	add.s32 	%r424, %r2258, %r2257;
	cvt.u32.u16 	%r2259, %rs42;
	ld.shared.u16 	%r2260, [%r361];
	add.s32 	%r425, %r2260, %r2259;
	cvt.u32.u16 	%r2261, %rs43;
	ld.shared.u16 	%r2262, [%r362];
	add.s32 	%r426, %r2262, %r2261;
	cvt.u32.u16 	%r2263, %rs44;
	ld.shared.u16 	%r2264, [%r363];
	add.s32 	%r427, %r2264, %r2263;
	cvt.u32.u16 	%r2265, %rs45;
	ld.shared.u16 	%r2266, [%r364];
	add.s32 	%r428, %r2266, %r2265;
	cvt.u32.u16 	%r2267, %rs46;
	ld.shared.u16 	%r2268, [%r365];
	add.s32 	%r429, %r2268, %r2267;
	@%p91 bra 	$L__BB14_136;
	cvt.u32.u64 	%r2269, %rd87;
	shl.b32 	%r2270, %r2269, 10;
	and.b32  	%r2271, %r2270, 31744;
	add.s32 	%r2273, %r2185, %r2271;
	shr.u32 	%r2274, %r2269, 4;
	and.b32  	%r2275, %r2274, 62;
	add.s32 	%r2276, %r2273, %r2275;
	ld.shared.u16 	%r5964, [%r2276];
$L__BB14_136:
	cvt.u32.u64 	%r2277, %rd87;
	setp.gt.u32 	%p93, %r2277, 63;
	bar.sync 	0;
	@%p93 bra 	$L__BB14_138;
	cvt.s64.s32 	%rd730, %r5964;
	st.shared.u64 	[%r406], %rd730;
	mov.b32 	%r5965, 5888;
$L__BB14_138:
	setp.gt.u32 	%p94, %r2277, 62;
	bar.sync 	0;
	@%p94 bra 	$L__BB14_140;
	ld.shared.u32 	%r5965, [%r406+8];
$L__BB14_140:
	setp.gt.u32 	%p95, %r2277, 63;
	bar.sync 	0;
	@%p95 bra 	$L__BB14_142;
	cvt.s64.s32 	%rd731, %r5964;
	sub.s64 	%rd732, %rd1700, %rd731;
	st.shared.u64 	[%r406+23552], %rd732;
	cvt.s64.s32 	%rd733, %r5965;
	add.s64 	%rd1700, %rd732, %rd733;
$L__BB14_142:
	bar.sync 	0;
	shl.b32 	%r2350, %r407, 2;
	add.s32 	%r2352, %r2185, %r2350;
	st.shared.u32 	[%r2352], %r319;
	shl.b32 	%r2353, %r408, 2;
	add.s32 	%r2354, %r2185, %r2353;
	st.shared.u32 	[%r2354], %r320;
	shl.b32 	%r2355, %r409, 2;
	add.s32 	%r2356, %r2185, %r2355;
	st.shared.u32 	[%r2356], %r321;
	shl.b32 	%r2357, %r410, 2;
	add.s32 	%r2358, %r2185, %r2357;
	st.shared.u32 	[%r2358], %r322;
	shl.b32 	%r2359, %r411, 2;
	add.s32 	%r2360, %r2185, %r2359;
	st.shared.u32 	[%r2360], %r323;
	shl.b32 	%r2361, %r412, 2;
	add.s32 	%r2362, %r2185, %r2361;
	st.shared.u32 	[%r2362], %r324;
	shl.b32 	%r2363, %r413, 2;
	add.s32 	%r2364, %r2185, %r2363;
	st.shared.u32 	[%r2364], %r325;
	shl.b32 	%r2365, %r414, 2;
	add.s32 	%r2366, %r2185, %r2365;
	st.shared.u32 	[%r2366], %r326;
	shl.b32 	%r2367, %r415, 2;
	add.s32 	%r2368, %r2185, %r2367;
	st.shared.u32 	[%r2368], %r327;
	shl.b32 	%r2369, %r416, 2;
	add.s32 	%r2370, %r2185, %r2369;
	st.shared.u32 	[%r2370], %r328;
	shl.b32 	%r2371, %r417, 2;
	add.s32 	%r2372, %r2185, %r2371;
	st.shared.u32 	[%r2372], %r329;
	shl.b32 	%r2373, %r418, 2;
	add.s32 	%r2374, %r2185, %r2373;
	st.shared.u32 	[%r2374], %r330;
	shl.b32 	%r2375, %r419, 2;
	add.s32 	%r2376, %r2185, %r2375;
	st.shared.u32 	[%r2376], %r331;
	shl.b32 	%r2377, %r420, 2;
	add.s32 	%r2378, %r2185, %r2377;
	st.shared.u32 	[%r2378], %r332;
	shl.b32 	%r2379, %r421, 2;
	add.s32 	%r2380, %r2185, %r2379;
	st.shared.u32 	[%r2380], %r333;
	shl.b32 	%r2381, %r422, 2;
	add.s32 	%r2382, %r2185, %r2381;
	st.shared.u32 	[%r2382], %r334;
	shl.b32 	%r2383, %r423, 2;
	add.s32 	%r2384, %r2185, %r2383;
	st.shared.u32 	[%r2384], %r335;
	shl.b32 	%r2385, %r424, 2;
	add.s32 	%r2386, %r2185, %r2385;
	st.shared.u32 	[%r2386], %r336;
	shl.b32 	%r2387, %r425, 2;
	add.s32 	%r2388, %r2185, %r2387;
	st.shared.u32 	[%r2388], %r337;
	shl.b32 	%r2389, %r426, 2;
	add.s32 	%r2390, %r2185, %r2389;
	st.shared.u32 	[%r2390], %r338;
	shl.b32 	%r2391, %r427, 2;
	add.s32 	%r2392, %r2185, %r2391;
	st.shared.u32 	[%r2392], %r339;
	shl.b32 	%r2393, %r428, 2;
	add.s32 	%r2394, %r2185, %r2393;
	st.shared.u32 	[%r2394], %r340;
	shl.b32 	%r2395, %r429, 2;
	add.s32 	%r2396, %r2185, %r2395;
	st.shared.u32 	[%r2396], %r341;
	bar.sync 	0;
	ld.shared.u32 	%r2282, [%r405];
	mov.b32 	%r2349, 0;
	// begin inline asm
	shr.b32 %r2281, %r2282, %r2349;
	// end inline asm
	and.b32  	%r2397, %r1852, %r2281;
	shl.b32 	%r2398, %r2397, 3;
	add.s32 	%r2399, %r2185, 23552;
	add.s32 	%r2400, %r2399, %r2398;
	ld.shared.u64 	%rd734, [%r2400];
	add.s64 	%rd735, %rd734, %rd87;
	shl.b64 	%rd736, %rd735, 2;
	add.s64 	%rd737, %rd1703, %rd736;
	st.global.u32 	[%rd737], %r2282;
	ld.shared.u32 	%r2285, [%r405+1024];
	// begin inline asm
	shr.b32 %r2284, %r2285, %r2349;
	// end inline asm
	and.b32  	%r2401, %r1852, %r2284;
	shl.b32 	%r2402, %r2401, 3;
	add.s32 	%r2403, %r2399, %r2402;
	ld.shared.u64 	%rd738, [%r2403];
	add.s64 	%rd739, %rd738, %rd87;
	shl.b64 	%rd740, %rd739, 2;
	add.s64 	%rd741, %rd1703, %rd740;
	st.global.u32 	[%rd741+1024], %r2285;
	ld.shared.u32 	%r2288, [%r405+2048];
	// begin inline asm
	shr.b32 %r2287, %r2288, %r2349;
	// end inline asm
	and.b32  	%r2404, %r1852, %r2287;
	shl.b32 	%r2405, %r2404, 3;
	add.s32 	%r2406, %r2399, %r2405;
	ld.shared.u64 	%rd742, [%r2406];
	add.s64 	%rd743, %rd742, %rd87;
	shl.b64 	%rd744, %rd743, 2;
	add.s64 	%rd745, %rd1703, %rd744;
	st.global.u32 	[%rd745+2048], %r2288;
	ld.shared.u32 	%r2291, [%r405+3072];
	// begin inline asm
	shr.b32 %r2290, %r2291, %r2349;
	// end inline asm
	and.b32  	%r2407, %r1852, %r2290;
	shl.b32 	%r2408, %r2407, 3;
	add.s32 	%r2409, %r2399, %r2408;
	ld.shared.u64 	%rd746, [%r2409];
	add.s64 	%rd747, %rd746, %rd87;
	shl.b64 	%rd748, %rd747, 2;
	add.s64 	%rd749, %rd1703, %rd748;
	st.global.u32 	[%rd749+3072], %r2291;
	ld.shared.u32 	%r2294, [%r405+4096];
	// begin inline asm
	shr.b32 %r2293, %r2294, %r2349;
	// end inline asm
	and.b32  	%r2410, %r1852, %r2293;
	shl.b32 	%r2411, %r2410, 3;
	add.s32 	%r2412, %r2399, %r2411;
	ld.shared.u64 	%rd750, [%r2412];
	add.s64 	%rd751, %rd750, %rd87;
	shl.b64 	%rd752, %rd751, 2;
	add.s64 	%rd753, %rd1703, %rd752;
	st.global.u32 	[%rd753+4096], %r2294;
	ld.shared.u32 	%r2297, [%r405+5120];
	// begin inline asm
	shr.b32 %r2296, %r2297, %r2349;
	// end inline asm
	and.b32  	%r2413, %r1852, %r2296;
	shl.b32 	%r2414, %r2413, 3;
	add.s32 	%r2415, %r2399, %r2414;
	ld.shared.u64 	%rd754, [%r2415];
	add.s64 	%rd755, %rd754, %rd87;
	shl.b64 	%rd756, %rd755, 2;
	add.s64 	%rd757, %rd1703, %rd756;
	st.global.u32 	[%rd757+5120], %r2297;
	ld.shared.u32 	%r2300, [%r405+6144];
	// begin inline asm
	shr.b32 %r2299, %r2300, %r2349;
	// end inline asm
	and.b32  	%r2416, %r1852, %r2299;
	shl.b32 	%r2417, %r2416, 3;
	add.s32 	%r2418, %r2399, %r2417;
	ld.shared.u64 	%rd758, [%r2418];
	add.s64 	%rd759, %rd758, %rd87;
	shl.b64 	%rd760, %rd759, 2;
	add.s64 	%rd761, %rd1703, %rd760;
	st.global.u32 	[%rd761+6144], %r2300;
	ld.shared.u32 	%r2303, [%r405+7168];
	// begin inline asm
	shr.b32 %r2302, %r2303, %r2349;
	// end inline asm
	and.b32  	%r2419, %r1852, %r2302;
	shl.b32 	%r2420, %r2419, 3;
	add.s32 	%r2421, %r2399, %r2420;
	ld.shared.u64 	%rd762, [%r2421];
	add.s64 	%rd763, %rd762, %rd87;
	shl.b64 	%rd764, %rd763, 2;
	add.s64 	%rd765, %rd1703, %rd764;
	st.global.u32 	[%rd765+7168], %r2303;
	ld.shared.u32 	%r2306, [%r405+8192];
	// begin inline asm
	shr.b32 %r2305, %r2306, %r2349;
	// end inline asm
	and.b32  	%r2422, %r1852, %r2305;
	shl.b32 	%r2423, %r2422, 3;
	add.s32 	%r2424, %r2399, %r2423;
	ld.shared.u64 	%rd766, [%r2424];
	add.s64 	%rd767, %rd766, %rd87;
	shl.b64 	%rd768, %rd767, 2;
	add.s64 	%rd769, %rd1703, %rd768;
	st.global.u32 	[%rd769+8192], %r2306;
	ld.shared.u32 	%r2309, [%r405+9216];
	// begin inline asm
	shr.b32 %r2308, %r2309, %r2349;
	// end inline asm
	and.b32  	%r2425, %r1852, %r2308;
	shl.b32 	%r2426, %r2425, 3;
	add.s32 	%r2427, %r2399, %r2426;
	ld.shared.u64 	%rd770, [%r2427];
	add.s64 	%rd771, %rd770, %rd87;
	shl.b64 	%rd772, %rd771, 2;
	add.s64 	%rd773, %rd1703, %rd772;
	st.global.u32 	[%rd773+9216], %r2309;
	ld.shared.u32 	%r2312, [%r405+10240];
	// begin inline asm
	shr.b32 %r2311, %r2312, %r2349;
	// end inline asm
	and.b32  	%r2428, %r1852, %r2311;
	shl.b32 	%r2429, %r2428, 3;
	add.s32 	%r2430, %r2399, %r2429;
	ld.shared.u64 	%rd774, [%r2430];
	add.s64 	%rd775, %rd774, %rd87;
	shl.b64 	%rd776, %rd775, 2;
	add.s64 	%rd777, %rd1703, %rd776;
	st.global.u32 	[%rd777+10240], %r2312;
	ld.shared.u32 	%r2315, [%r405+11264];
	// begin inline asm
	shr.b32 %r2314, %r2315, %r2349;
	// end inline asm
	and.b32  	%r2431, %r1852, %r2314;
	shl.b32 	%r2432, %r2431, 3;
	add.s32 	%r2433, %r2399, %r2432;
	ld.shared.u64 	%rd778, [%r2433];
	add.s64 	%rd779, %rd778, %rd87;
	shl.b64 	%rd780, %rd779, 2;
	add.s64 	%rd781, %rd1703, %rd780;
	st.global.u32 	[%rd781+11264], %r2315;
	ld.shared.u32 	%r2318, [%r405+12288];
	// begin inline asm
	shr.b32 %r2317, %r2318, %r2349;
	// end inline asm
	and.b32  	%r2434, %r1852, %r2317;
	shl.b32 	%r2435, %r2434, 3;
	add.s32 	%r2436, %r2399, %r2435;
	ld.shared.u64 	%rd782, [%r2436];
	add.s64 	%rd783, %rd782, %rd87;
	shl.b64 	%rd784, %rd783, 2;
	add.s64 	%rd785, %rd1703, %rd784;
	st.global.u32 	[%rd785+12288], %r2318;
	ld.shared.u32 	%r2321, [%r405+13312];
	// begin inline asm
	shr.b32 %r2320, %r2321, %r2349;
	// end inline asm
	and.b32  	%r2437, %r1852, %r2320;
	shl.b32 	%r2438, %r2437, 3;
	add.s32 	%r2439, %r2399, %r2438;
	ld.shared.u64 	%rd786, [%r2439];
	add.s64 	%rd787, %rd786, %rd87;
	shl.b64 	%rd788, %rd787, 2;
	add.s64 	%rd789, %rd1703, %rd788;
	st.global.u32 	[%rd789+13312], %r2321;
	ld.shared.u32 	%r2324, [%r405+14336];
	// begin inline asm
	shr.b32 %r2323, %r2324, %r2349;
	// end inline asm
	and.b32  	%r2440, %r1852, %r2323;
	shl.b32 	%r2441, %r2440, 3;
	add.s32 	%r2442, %r2399, %r2441;
	ld.shared.u64 	%rd790, [%r2442];
	add.s64 	%rd791, %rd790, %rd87;
	shl.b64 	%rd792, %rd791, 2;
	add.s64 	%rd793, %rd1703, %rd792;
	st.global.u32 	[%rd793+14336], %r2324;
	ld.shared.u32 	%r2327, [%r405+15360];
	// begin inline asm
	shr.b32 %r2326, %r2327, %r2349;
	// end inline asm
	and.b32  	%r2443, %r1852, %r2326;
	shl.b32 	%r2444, %r2443, 3;
	add.s32 	%r2445, %r2399, %r2444;
	ld.shared.u64 	%rd794, [%r2445];
	add.s64 	%rd795, %rd794, %rd87;
	shl.b64 	%rd796, %rd795, 2;
	add.s64 	%rd797, %rd1703, %rd796;
	st.global.u32 	[%rd797+15360], %r2327;
	ld.shared.u32 	%r2330, [%r405+16384];
	// begin inline asm
	shr.b32 %r2329, %r2330, %r2349;
	// end inline asm
	and.b32  	%r2446, %r1852, %r2329;
	shl.b32 	%r2447, %r2446, 3;
	add.s32 	%r2448, %r2399, %r2447;
	ld.shared.u64 	%rd798, [%r2448];
	add.s64 	%rd799, %rd798, %rd87;
	shl.b64 	%rd800, %rd799, 2;
	add.s64 	%rd801, %rd1703, %rd800;
	st.global.u32 	[%rd801+16384], %r2330;
	ld.shared.u32 	%r2333, [%r405+17408];
	// begin inline asm
	shr.b32 %r2332, %r2333, %r2349;
	// end inline asm
	and.b32  	%r2449, %r1852, %r2332;
	shl.b32 	%r2450, %r2449, 3;
	add.s32 	%r2451, %r2399, %r2450;
	ld.shared.u64 	%rd802, [%r2451];
	add.s64 	%rd803, %rd802, %rd87;
	shl.b64 	%rd804, %rd803, 2;
	add.s64 	%rd805, %rd1703, %rd804;
	st.global.u32 	[%rd805+17408], %r2333;
	ld.shared.u32 	%r2336, [%r405+18432];
	// begin inline asm
	shr.b32 %r2335, %r2336, %r2349;
	// end inline asm
	and.b32  	%r2452, %r1852, %r2335;
	shl.b32 	%r2453, %r2452, 3;
	add.s32 	%r2454, %r2399, %r2453;
	ld.shared.u64 	%rd806, [%r2454];
	add.s64 	%rd807, %rd806, %rd87;
	shl.b64 	%rd808, %rd807, 2;
	add.s64 	%rd809, %rd1703, %rd808;
	st.global.u32 	[%rd809+18432], %r2336;
	ld.shared.u32 	%r2339, [%r405+19456];
	// begin inline asm
	shr.b32 %r2338, %r2339, %r2349;
	// end inline asm
	and.b32  	%r2455, %r1852, %r2338;
	shl.b32 	%r2456, %r2455, 3;
	add.s32 	%r2457, %r2399, %r2456;
	ld.shared.u64 	%rd810, [%r2457];
	add.s64 	%rd811, %rd810, %rd87;
	shl.b64 	%rd812, %rd811, 2;
	add.s64 	%rd813, %rd1703, %rd812;
	st.global.u32 	[%rd813+19456], %r2339;
	ld.shared.u32 	%r2342, [%r405+20480];
	// begin inline asm
	shr.b32 %r2341, %r2342, %r2349;
	// end inline asm
	and.b32  	%r2458, %r1852, %r2341;
	shl.b32 	%r2459, %r2458, 3;
	add.s32 	%r2460, %r2399, %r2459;
	ld.shared.u64 	%rd814, [%r2460];
	add.s64 	%rd815, %rd814, %rd87;
	shl.b64 	%rd816, %rd815, 2;
	add.s64 	%rd817, %rd1703, %rd816;
	st.global.u32 	[%rd817+20480], %r2342;
	ld.shared.u32 	%r2345, [%r405+21504];
	// begin inline asm
	shr.b32 %r2344, %r2345, %r2349;
	// end inline asm
	and.b32  	%r2461, %r1852, %r2344;
	shl.b32 	%r2462, %r2461, 3;
	add.s32 	%r2463, %r2399, %r2462;
	ld.shared.u64 	%rd818, [%r2463];
	add.s64 	%rd819, %rd818, %rd87;
	shl.b64 	%rd820, %rd819, 2;
	add.s64 	%rd821, %rd1703, %rd820;
	st.global.u32 	[%rd821+21504], %r2345;
	ld.shared.u32 	%r2348, [%r405+22528];
	// begin inline asm
	shr.b32 %r2347, %r2348, %r2349;
	// end inline asm
	and.b32  	%r2464, %r1852, %r2347;
	shl.b32 	%r2465, %r2464, 3;
	add.s32 	%r2466, %r2399, %r2465;
	ld.shared.u64 	%rd822, [%r2466];
	add.s64 	%rd823, %rd822, %rd87;
	shl.b64 	%rd824, %rd823, 2;
	add.s64 	%rd825, %rd1703, %rd824;
	st.global.u32 	[%rd825+22528], %r2348;
	add.s64 	%rd1698, %rd1698, 5888;
	bar.sync 	0;
	sub.s64 	%rd91, %rd2, %rd1698;
	setp.gt.s64 	%p96, %rd91, 5887;
	@%p96 bra 	$L__BB14_130;
	setp.le.s64 	%p97, %rd2, %rd1698;
	@%p97 bra 	$L__BB14_341;
	mov.b64 	{%r2469, %r2470}, %rd91;
	shfl.sync.idx.b32	%r435|%p98, %r2469, 0, 31, -1;
	shfl.sync.idx.b32	%r2471|%p99, %r2470, 0, 31, -1;
	setp.ge.s32 	%p100, %r2277, %r435;
	mov.b32 	%r5967, -1;
	@%p100 bra 	$L__BB14_146;
	ld.global.u32 	%r5967, [%rd86+23552];
$L__BB14_146:
	add.s32 	%r2474, %r2277, 256;
	setp.ge.s32 	%p101, %r2474, %r435;
	mov.b32 	%r5968, -1;
	@%p101 bra 	$L__BB14_148;
	ld.global.u32 	%r5968, [%rd86+24576];
$L__BB14_148:
	add.s32 	%r2477, %r2277, 512;
	setp.ge.s32 	%p102, %r2477, %r435;
	mov.b32 	%r5969, -1;
	@%p102 bra 	$L__BB14_150;
	ld.global.u32 	%r5969, [%rd86+25600];
$L__BB14_150:
	add.s32 	%r2480, %r2277, 768;
	setp.ge.s32 	%p103, %r2480, %r435;
	mov.b32 	%r5970, -1;
	@%p103 bra 	$L__BB14_152;
	ld.global.u32 	%r5970, [%rd86+26624];
$L__BB14_152:
	or.b32  	%r2483, %r2277, 1024;
	setp.ge.s32 	%p104, %r2483, %r435;
	mov.b32 	%r5971, -1;
	@%p104 bra 	$L__BB14_154;
	ld.global.u32 	%r5971, [%rd86+27648];
$L__BB14_154:
	add.s32 	%r2486, %r2277, 1280;
	setp.ge.s32 	%p105, %r2486, %r435;
	mov.b32 	%r5972, -1;
	@%p105 bra 	$L__BB14_156;
	ld.global.u32 	%r5972, [%rd86+28672];
$L__BB14_156:
	add.s32 	%r2489, %r2277, 1536;
	setp.ge.s32 	%p106, %r2489, %r435;
	mov.b32 	%r5973, -1;
	@%p106 bra 	$L__BB14_158;
	ld.global.u32 	%r5973, [%rd86+29696];
$L__BB14_158:
	add.s32 	%r2492, %r2277, 1792;
	setp.ge.s32 	%p107, %r2492, %r435;
	mov.b32 	%r5974, -1;
	@%p107 bra 	$L__BB14_160;
	ld.global.u32 	%r5974, [%rd86+30720];
$L__BB14_160:
	or.b32  	%r2495, %r2277, 2048;
	setp.ge.s32 	%p108, %r2495, %r435;
	mov.b32 	%r5975, -1;
	@%p108 bra 	$L__BB14_162;
	ld.global.u32 	%r5975, [%rd86+31744];
$L__BB14_162:
	add.s32 	%r2498, %r2277, 2304;
	setp.ge.s32 	%p109, %r2498, %r435;
	mov.b32 	%r5976, -1;
	@%p109 bra 	$L__BB14_164;
	ld.global.u32 	%r5976, [%rd86+32768];
$L__BB14_164:
	add.s32 	%r2501, %r2277, 2560;
	setp.ge.s32 	%p110, %r2501, %r435;
	mov.b32 	%r5977, -1;
	@%p110 bra 	$L__BB14_166;
	ld.global.u32 	%r5977, [%rd86+33792];
$L__BB14_166:
	add.s32 	%r2504, %r2277, 2816;
	setp.ge.s32 	%p111, %r2504, %r435;
	mov.b32 	%r5978, -1;
	@%p111 bra 	$L__BB14_168;
	ld.global.u32 	%r5978, [%rd86+34816];
$L__BB14_168:
	or.b32  	%r2507, %r2277, 3072;
	setp.ge.s32 	%p112, %r2507, %r435;
	mov.b32 	%r5979, -1;
	@%p112 bra 	$L__BB14_170;
	ld.global.u32 	%r5979, [%rd86+35840];
$L__BB14_170:
	add.s32 	%r2510, %r2277, 3328;
	setp.ge.s32 	%p113, %r2510, %r435;
	mov.b32 	%r5980, -1;
	@%p113 bra 	$L__BB14_172;
	ld.global.u32 	%r5980, [%rd86+36864];
$L__BB14_172:
	add.s32 	%r2513, %r2277, 3584;
	setp.ge.s32 	%p114, %r2513, %r435;
	mov.b32 	%r5981, -1;
	@%p114 bra 	$L__BB14_174;
	ld.global.u32 	%r5981, [%rd86+37888];
$L__BB14_174:
	add.s32 	%r2516, %r2277, 3840;
	setp.ge.s32 	%p115, %r2516, %r435;
	mov.b32 	%r5982, -1;
	@%p115 bra 	$L__BB14_176;
	ld.global.u32 	%r5982, [%rd86+38912];
$L__BB14_176:
	or.b32  	%r2519, %r2277, 4096;
	setp.ge.s32 	%p116, %r2519, %r435;
	mov.b32 	%r5983, -1;
	@%p116 bra 	$L__BB14_178;
	ld.global.u32 	%r5983, [%rd86+39936];
$L__BB14_178:
	add.s32 	%r2522, %r2277, 4352;
	setp.ge.s32 	%p117, %r2522, %r435;
	mov.b32 	%r5984, -1;
	@%p117 bra 	$L__BB14_180;
	ld.global.u32 	%r5984, [%rd86+40960];
$L__BB14_180:
	add.s32 	%r2525, %r2277, 4608;
	setp.ge.s32 	%p118, %r2525, %r435;
	mov.b32 	%r5985, -1;
	@%p118 bra 	$L__BB14_182;
	ld.global.u32 	%r5985, [%rd86+41984];
$L__BB14_182:
	add.s32 	%r2528, %r2277, 4864;
	setp.ge.s32 	%p119, %r2528, %r435;
	mov.b32 	%r5986, -1;
	@%p119 bra 	$L__BB14_184;
	ld.global.u32 	%r5986, [%rd86+43008];
$L__BB14_184:
	or.b32  	%r2531, %r2277, 5120;
	setp.ge.s32 	%p120, %r2531, %r435;
	mov.b32 	%r5987, -1;
	@%p120 bra 	$L__BB14_186;
	ld.global.u32 	%r5987, [%rd86+44032];
$L__BB14_186:
	add.s32 	%r2534, %r2277, 5376;
	setp.ge.s32 	%p121, %r2534, %r435;
	mov.b32 	%r5988, -1;
	@%p121 bra 	$L__BB14_188;
	ld.global.u32 	%r5988, [%rd86+45056];
$L__BB14_188:
	add.s32 	%r2537, %r2277, 5632;
	setp.ge.s32 	%p122, %r2537, %r435;
	mov.b32 	%r5989, -1;
	@%p122 bra 	$L__BB14_190;
	ld.global.u32 	%r5989, [%rd86+46080];
$L__BB14_190:
	setp.ne.s32 	%p123, %r1638, 31;
	st.shared.u32 	[%r405], %r5967;
	st.shared.u32 	[%r405+1024], %r5968;
	st.shared.u32 	[%r405+2048], %r5969;
	st.shared.u32 	[%r405+3072], %r5970;
	st.shared.u32 	[%r405+4096], %r5971;
	st.shared.u32 	[%r405+5120], %r5972;
	st.shared.u32 	[%r405+6144], %r5973;
	st.shared.u32 	[%r405+7168], %r5974;
	st.shared.u32 	[%r405+8192], %r5975;
	st.shared.u32 	[%r405+9216], %r5976;
	st.shared.u32 	[%r405+10240], %r5977;
	st.shared.u32 	[%r405+11264], %r5978;
	st.shared.u32 	[%r405+12288], %r5979;
	st.shared.u32 	[%r405+13312], %r5980;
	st.shared.u32 	[%r405+14336], %r5981;
	st.shared.u32 	[%r405+15360], %r5982;
	st.shared.u32 	[%r405+16384], %r5983;
	st.shared.u32 	[%r405+17408], %r5984;
	st.shared.u32 	[%r405+18432], %r5985;
	st.shared.u32 	[%r405+19456], %r5986;
	st.shared.u32 	[%r405+20480], %r5987;
	st.shared.u32 	[%r405+21504], %r5988;
	st.shared.u32 	[%r405+22528], %r5989;
	bar.sync 	0;
	mad.lo.s32 	%r2642, %r2184, 84, %r406;
	ld.shared.u32 	%r482, [%r2642];
	ld.shared.u32 	%r483, [%r2642+4];
	ld.shared.u32 	%r484, [%r2642+8];
	ld.shared.u32 	%r485, [%r2642+12];
	ld.shared.u32 	%r486, [%r2642+16];
	ld.shared.u32 	%r487, [%r2642+20];
	ld.shared.u32 	%r488, [%r2642+24];
	ld.shared.u32 	%r489, [%r2642+28];
	ld.shared.u32 	%r490, [%r2642+32];
	ld.shared.u32 	%r491, [%r2642+36];
	ld.shared.u32 	%r492, [%r2642+40];
	ld.shared.u32 	%r493, [%r2642+44];
	ld.shared.u32 	%r494, [%r2642+48];
	ld.shared.u32 	%r495, [%r2642+52];
	ld.shared.u32 	%r496, [%r2642+56];
	ld.shared.u32 	%r497, [%r2642+60];
	ld.shared.u32 	%r498, [%r2642+64];
	ld.shared.u32 	%r499, [%r2642+68];
	ld.shared.u32 	%r500, [%r2642+72];
	ld.shared.u32 	%r501, [%r2642+76];
	ld.shared.u32 	%r502, [%r2642+80];
	ld.shared.u32 	%r503, [%r2642+84];
	ld.shared.u32 	%r504, [%r2642+88];
	bar.sync 	0;
	mov.b32 	%r2634, 0;
	st.shared.u32 	[%r405], %r2634;
	st.shared.u32 	[%r405+1024], %r2634;
	st.shared.u32 	[%r405+2048], %r2634;
	st.shared.u32 	[%r405+3072], %r2634;
	st.shared.u32 	[%r405+4096], %r2634;
	st.shared.u32 	[%r405+5120], %r2634;
	st.shared.u32 	[%r405+6144], %r2634;
	st.shared.u32 	[%r405+7168], %r2634;
	st.shared.u32 	[%r405+8192], %r2634;
	st.shared.u32 	[%r405+9216], %r2634;
	st.shared.u32 	[%r405+10240], %r2634;
	st.shared.u32 	[%r405+11264], %r2634;
	st.shared.u32 	[%r405+12288], %r2634;
	st.shared.u32 	[%r405+13312], %r2634;
	st.shared.u32 	[%r405+14336], %r2634;
	st.shared.u32 	[%r405+15360], %r2634;
	st.shared.u32 	[%r405+16384], %r2634;
	st.shared.u32 	[%r405+17408], %r2634;
	st.shared.u32 	[%r405+18432], %r2634;
	st.shared.u32 	[%r405+19456], %r2634;
	st.shared.u32 	[%r405+20480], %r2634;
	st.shared.u32 	[%r405+21504], %r2634;
	st.shared.u32 	[%r405+22528], %r2634;
	st.shared.u32 	[%r405+23552], %r2634;
	st.shared.u32 	[%r405+24576], %r2634;
	st.shared.u32 	[%r405+25600], %r2634;
	st.shared.u32 	[%r405+26624], %r2634;
	st.shared.u32 	[%r405+27648], %r2634;
	st.shared.u32 	[%r405+28672], %r2634;
	st.shared.u32 	[%r405+29696], %r2634;
	st.shared.u32 	[%r405+30720], %r2634;
	st.shared.u32 	[%r405+31744], %r2634;
	st.shared.u32 	[%r405+32768], %r2634;
	// begin inline asm
	shr.b32 %r2538, %r482, %r2634;
	// end inline asm
	and.b32  	%r2643, %r1852, %r2538;
	shl.b32 	%r2644, %r2643, 10;
	and.b32  	%r2645, %r2644, 31744;
	add.s32 	%r2646, %r405, %r2645;
	shr.u32 	%r2647, %r2643, 4;
	and.b32  	%r2648, %r2647, 268435454;
	add.s32 	%r505, %r2646, %r2648;
	ld.shared.u16 	%rs47, [%r505];
	add.s16 	%rs241, %rs47, 1;
	st.shared.u16 	[%r505], %rs241;
	// begin inline asm
	shr.b32 %r2541, %r483, %r2634;
	// end inline asm
	and.b32  	%r2649, %r1852, %r2541;
	shl.b32 	%r2650, %r2649, 10;
	and.b32  	%r2651, %r2650, 31744;
	add.s32 	%r2652, %r405, %r2651;
	shr.u32 	%r2653, %r2649, 4;
	and.b32  	%r2654, %r2653, 268435454;
	add.s32 	%r506, %r2652, %r2654;
	ld.shared.u16 	%rs48, [%r506];
	add.s16 	%rs242, %rs48, 1;
	st.shared.u16 	[%r506], %rs242;
	// begin inline asm
	shr.b32 %r2544, %r484, %r2634;
	// end inline asm
	and.b32  	%r2655, %r1852, %r2544;
	shl.b32 	%r2656, %r2655, 10;
	and.b32  	%r2657, %r2656, 31744;
	add.s32 	%r2658, %r405, %r2657;
	shr.u32 	%r2659, %r2655, 4;
	and.b32  	%r2660, %r2659, 268435454;
	add.s32 	%r507, %r2658, %r2660;
	ld.shared.u16 	%rs49, [%r507];
	add.s16 	%rs243, %rs49, 1;
	st.shared.u16 	[%r507], %rs243;
	// begin inline asm
	shr.b32 %r2547, %r485, %r2634;
	// end inline asm
	and.b32  	%r2661, %r1852, %r2547;
	shl.b32 	%r2662, %r2661, 10;
	and.b32  	%r2663, %r2662, 31744;
	add.s32 	%r2664, %r405, %r2663;
	shr.u32 	%r2665, %r2661, 4;
	and.b32  	%r2666, %r2665, 268435454;
	add.s32 	%r508, %r2664, %r2666;
	ld.shared.u16 	%rs50, [%r508];
	add.s16 	%rs244, %rs50, 1;
	st.shared.u16 	[%r508], %rs244;
	// begin inline asm
	shr.b32 %r2550, %r486, %r2634;
	// end inline asm
	and.b32  	%r2667, %r1852, %r2550;
	shl.b32 	%r2668, %r2667, 10;
	and.b32  	%r2669, %r2668, 31744;
	add.s32 	%r2670, %r405, %r2669;
	shr.u32 	%r2671, %r2667, 4;
	and.b32  	%r2672, %r2671, 268435454;
	add.s32 	%r509, %r2670, %r2672;
	ld.shared.u16 	%rs51, [%r509];
	add.s16 	%rs245, %rs51, 1;
	st.shared.u16 	[%r509], %rs245;
	// begin inline asm
	shr.b32 %r2553, %r487, %r2634;
	// end inline asm
	and.b32  	%r2673, %r1852, %r2553;
	shl.b32 	%r2674, %r2673, 10;
	and.b32  	%r2675, %r2674, 31744;
	add.s32 	%r2676, %r405, %r2675;
	shr.u32 	%r2677, %r2673, 4;
	and.b32  	%r2678, %r2677, 268435454;
	add.s32 	%r510, %r2676, %r2678;
	ld.shared.u16 	%rs52, [%r510];
	add.s16 	%rs246, %rs52, 1;
	st.shared.u16 	[%r510], %rs246;
	// begin inline asm
	shr.b32 %r2556, %r488, %r2634;
	// end inline asm
	and.b32  	%r2679, %r1852, %r2556;
	shl.b32 	%r2680, %r2679, 10;
	and.b32  	%r2681, %r2680, 31744;
	add.s32 	%r2682, %r405, %r2681;
	shr.u32 	%r2683, %r2679, 4;
	and.b32  	%r2684, %r2683, 268435454;
	add.s32 	%r511, %r2682, %r2684;
	ld.shared.u16 	%rs53, [%r511];
	add.s16 	%rs247, %rs53, 1;
	st.shared.u16 	[%r511], %rs247;
	// begin inline asm
	shr.b32 %r2559, %r489, %r2634;
	// end inline asm
	and.b32  	%r2685, %r1852, %r2559;
	shl.b32 	%r2686, %r2685, 10;
	and.b32  	%r2687, %r2686, 31744;
	add.s32 	%r2688, %r405, %r2687;
	shr.u32 	%r2689, %r2685, 4;
	and.b32  	%r2690, %r2689, 268435454;
	add.s32 	%r512, %r2688, %r2690;
	ld.shared.u16 	%rs54, [%r512];
	add.s16 	%rs248, %rs54, 1;
	st.shared.u16 	[%r512], %rs248;
	// begin inline asm
	shr.b32 %r2562, %r490, %r2634;
	// end inline asm
	and.b32  	%r2691, %r1852, %r2562;
	shl.b32 	%r2692, %r2691, 10;
	and.b32  	%r2693, %r2692, 31744;
	add.s32 	%r2694, %r405, %r2693;
	shr.u32 	%r2695, %r2691, 4;
	and.b32  	%r2696, %r2695, 268435454;
	add.s32 	%r513, %r2694, %r2696;
	ld.shared.u16 	%rs55, [%r513];
	add.s16 	%rs249, %rs55, 1;
	st.shared.u16 	[%r513], %rs249;
	// begin inline asm
	shr.b32 %r2565, %r491, %r2634;
	// end inline asm
	and.b32  	%r2697, %r1852, %r2565;
	shl.b32 	%r2698, %r2697, 10;
	and.b32  	%r2699, %r2698, 31744;
	add.s32 	%r2700, %r405, %r2699;
	shr.u32 	%r2701, %r2697, 4;
	and.b32  	%r2702, %r2701, 268435454;
	add.s32 	%r514, %r2700, %r2702;
	ld.shared.u16 	%rs56, [%r514];
	add.s16 	%rs250, %rs56, 1;
	st.shared.u16 	[%r514], %rs250;
	// begin inline asm
	shr.b32 %r2568, %r492, %r2634;
	// end inline asm
	and.b32  	%r2703, %r1852, %r2568;
	shl.b32 	%r2704, %r2703, 10;
	and.b32  	%r2705, %r2704, 31744;
	add.s32 	%r2706, %r405, %r2705;
	shr.u32 	%r2707, %r2703, 4;
	and.b32  	%r2708, %r2707, 268435454;
	add.s32 	%r515, %r2706, %r2708;
	ld.shared.u16 	%rs57, [%r515];
	add.s16 	%rs251, %rs57, 1;
	st.shared.u16 	[%r515], %rs251;
	// begin inline asm
	shr.b32 %r2571, %r493, %r2634;
	// end inline asm
	and.b32  	%r2709, %r1852, %r2571;
	shl.b32 	%r2710, %r2709, 10;
	and.b32  	%r2711, %r2710, 31744;
	add.s32 	%r2712, %r405, %r2711;
	shr.u32 	%r2713, %r2709, 4;
	and.b32  	%r2714, %r2713, 268435454;
	add.s32 	%r516, %r2712, %r2714;
	ld.shared.u16 	%rs58, [%r516];
	add.s16 	%rs252, %rs58, 1;
	st.shared.u16 	[%r516], %rs252;
	// begin inline asm
	shr.b32 %r2574, %r494, %r2634;
	// end inline asm
	and.b32  	%r2715, %r1852, %r2574;
	shl.b32 	%r2716, %r2715, 10;
	and.b32  	%r2717, %r2716, 31744;
	add.s32 	%r2718, %r405, %r2717;
	shr.u32 	%r2719, %r2715, 4;
	and.b32  	%r2720, %r2719, 268435454;
	add.s32 	%r517, %r2718, %r2720;
	ld.shared.u16 	%rs59, [%r517];
	add.s16 	%rs253, %rs59, 1;
	st.shared.u16 	[%r517], %rs253;
	// begin inline asm
	shr.b32 %r2577, %r495, %r2634;
	// end inline asm
	and.b32  	%r2721, %r1852, %r2577;
	shl.b32 	%r2722, %r2721, 10;
	and.b32  	%r2723, %r2722, 31744;
	add.s32 	%r2724, %r405, %r2723;
	shr.u32 	%r2725, %r2721, 4;
	and.b32  	%r2726, %r2725, 268435454;
	add.s32 	%r518, %r2724, %r2726;
	ld.shared.u16 	%rs60, [%r518];
	add.s16 	%rs254, %rs60, 1;
	st.shared.u16 	[%r518], %rs254;
	// begin inline asm
	shr.b32 %r2580, %r496, %r2634;
	// end inline asm
	and.b32  	%r2727, %r1852, %r2580;
	shl.b32 	%r2728, %r2727, 10;
	and.b32  	%r2729, %r2728, 31744;
	add.s32 	%r2730, %r405, %r2729;
	shr.u32 	%r2731, %r2727, 4;
	and.b32  	%r2732, %r2731, 268435454;
	add.s32 	%r519, %r2730, %r2732;
	ld.shared.u16 	%rs61, [%r519];
	add.s16 	%rs255, %rs61, 1;
	st.shared.u16 	[%r519], %rs255;
	// begin inline asm
	shr.b32 %r2583, %r497, %r2634;
	// end inline asm
	and.b32  	%r2733, %r1852, %r2583;
	shl.b32 	%r2734, %r2733, 10;
	and.b32  	%r2735, %r2734, 31744;
	add.s32 	%r2736, %r405, %r2735;
	shr.u32 	%r2737, %r2733, 4;
	and.b32  	%r2738, %r2737, 268435454;
	add.s32 	%r520, %r2736, %r2738;
	ld.shared.u16 	%rs62, [%r520];
	add.s16 	%rs256, %rs62, 1;
	st.shared.u16 	[%r520], %rs256;
	// begin inline asm
	shr.b32 %r2586, %r498, %r2634;
	// end inline asm
	and.b32  	%r2739, %r1852, %r2586;
	shl.b32 	%r2740, %r2739, 10;
	and.b32  	%r2741, %r2740, 31744;
	add.s32 	%r2742, %r405, %r2741;
	shr.u32 	%r2743, %r2739, 4;
	and.b32  	%r2744, %r2743, 268435454;
	add.s32 	%r521, %r2742, %r2744;
	ld.shared.u16 	%rs63, [%r521];
	add.s16 	%rs257, %rs63, 1;
	st.shared.u16 	[%r521], %rs257;
	// begin inline asm
	shr.b32 %r2589, %r499, %r2634;
	// end inline asm
	and.b32  	%r2745, %r1852, %r2589;
	shl.b32 	%r2746, %r2745, 10;
	and.b32  	%r2747, %r2746, 31744;
	add.s32 	%r2748, %r405, %r2747;
	shr.u32 	%r2749, %r2745, 4;
	and.b32  	%r2750, %r2749, 268435454;
	add.s32 	%r522, %r2748, %r2750;
	ld.shared.u16 	%rs64, [%r522];
	add.s16 	%rs258, %rs64, 1;
	st.shared.u16 	[%r522], %rs258;
	// begin inline asm
	shr.b32 %r2592, %r500, %r2634;
	// end inline asm
	and.b32  	%r2751, %r1852, %r2592;
	shl.b32 	%r2752, %r2751, 10;
	and.b32  	%r2753, %r2752, 31744;
	add.s32 	%r2754, %r405, %r2753;
	shr.u32 	%r2755, %r2751, 4;
	and.b32  	%r2756, %r2755, 268435454;
	add.s32 	%r523, %r2754, %r2756;
	ld.shared.u16 	%rs65, [%r523];
	add.s16 	%rs259, %rs65, 1;
	st.shared.u16 	[%r523], %rs259;
	// begin inline asm
	shr.b32 %r2595, %r501, %r2634;
	// end inline asm
	and.b32  	%r2757, %r1852, %r2595;
	shl.b32 	%r2758, %r2757, 10;
	and.b32  	%r2759, %r2758, 31744;
	add.s32 	%r2760, %r405, %r2759;
	shr.u32 	%r2761, %r2757, 4;
	and.b32  	%r2762, %r2761, 268435454;
	add.s32 	%r524, %r2760, %r2762;
	ld.shared.u16 	%rs66, [%r524];
	add.s16 	%rs260, %rs66, 1;
	st.shared.u16 	[%r524], %rs260;
	// begin inline asm
	shr.b32 %r2598, %r502, %r2634;
	// end inline asm
	and.b32  	%r2763, %r1852, %r2598;
	shl.b32 	%r2764, %r2763, 10;
	and.b32  	%r2765, %r2764, 31744;
	add.s32 	%r2766, %r405, %r2765;
	shr.u32 	%r2767, %r2763, 4;
	and.b32  	%r2768, %r2767, 268435454;
	add.s32 	%r525, %r2766, %r2768;
	ld.shared.u16 	%rs67, [%r525];
	add.s16 	%rs261, %rs67, 1;
	st.shared.u16 	[%r525], %rs261;
	// begin inline asm
	shr.b32 %r2601, %r503, %r2634;
	// end inline asm
	and.b32  	%r2769, %r1852, %r2601;
	shl.b32 	%r2770, %r2769, 10;
	and.b32  	%r2771, %r2770, 31744;
	add.s32 	%r2772, %r405, %r2771;
	shr.u32 	%r2773, %r2769, 4;
	and.b32  	%r2774, %r2773, 268435454;
	add.s32 	%r526, %r2772, %r2774;
	ld.shared.u16 	%rs68, [%r526];
	add.s16 	%rs262, %rs68, 1;
	st.shared.u16 	[%r526], %rs262;
	// begin inline asm
	shr.b32 %r2604, %r504, %r2634;
	// end inline asm
	and.b32  	%r2775, %r1852, %r2604;
	shl.b32 	%r2776, %r2775, 10;
	and.b32  	%r2777, %r2776, 31744;
	add.s32 	%r2778, %r405, %r2777;
	shr.u32 	%r2779, %r2775, 4;
	and.b32  	%r2780, %r2779, 268435454;
	add.s32 	%r527, %r2778, %r2780;
	ld.shared.u16 	%rs69, [%r527];
	add.s16 	%rs263, %rs69, 1;
	st.shared.u16 	[%r527], %rs263;
	bar.sync 	0;
	ld.shared.u32 	%r528, [%r2222];
	ld.shared.u32 	%r2782, [%r2222+4];
	ld.shared.u32 	%r2783, [%r2222+8];
	ld.shared.u32 	%r2784, [%r2222+12];
	ld.shared.u32 	%r2785, [%r2222+16];
	ld.shared.u32 	%r2786, [%r2222+20];
	ld.shared.u32 	%r2787, [%r2222+24];
	ld.shared.u32 	%r2788, [%r2222+28];
	ld.shared.u32 	%r2789, [%r2222+32];
	ld.shared.u32 	%r2790, [%r2222+36];
	ld.shared.u32 	%r2791, [%r2222+40];
	ld.shared.u32 	%r2792, [%r2222+44];
	ld.shared.u32 	%r2793, [%r2222+48];
	ld.shared.u32 	%r2794, [%r2222+52];
	ld.shared.u32 	%r2795, [%r2222+56];
	ld.shared.u32 	%r2796, [%r2222+60];
	ld.shared.u32 	%r2797, [%r2222+64];
	ld.shared.u32 	%r2798, [%r2222+68];
	ld.shared.u32 	%r2799, [%r2222+72];
	ld.shared.u32 	%r2800, [%r2222+76];
	ld.shared.u32 	%r2801, [%r2222+80];
	ld.shared.u32 	%r2802, [%r2222+84];
	ld.shared.u32 	%r2803, [%r2222+88];
	ld.shared.u32 	%r2804, [%r2222+92];
	ld.shared.u32 	%r2805, [%r2222+96];
	ld.shared.u32 	%r2806, [%r2222+100];
	ld.shared.u32 	%r2807, [%r2222+104];
	ld.shared.u32 	%r2808, [%r2222+108];
	ld.shared.u32 	%r2809, [%r2222+112];
	ld.shared.u32 	%r2810, [%r2222+116];
	ld.shared.u32 	%r2811, [%r2222+120];
	ld.shared.u32 	%r2812, [%r2222+124];
	ld.shared.u32 	%r2813, [%r2222+128];
	add.s32 	%r529, %r2782, %r528;
	add.s32 	%r530, %r2783, %r529;
	add.s32 	%r531, %r2784, %r530;
	add.s32 	%r532, %r2785, %r531;
	add.s32 	%r533, %r2786, %r532;
	add.s32 	%r534, %r2787, %r533;
	add.s32 	%r535, %r2788, %r534;
	add.s32 	%r536, %r2789, %r535;
	add.s32 	%r537, %r2790, %r536;
	add.s32 	%r538, %r2791, %r537;
	add.s32 	%r539, %r2792, %r538;
	add.s32 	%r540, %r2793, %r539;
	add.s32 	%r541, %r2794, %r540;
	add.s32 	%r542, %r2795, %r541;
	add.s32 	%r543, %r2796, %r542;
	add.s32 	%r544, %r2797, %r543;
	add.s32 	%r545, %r2798, %r544;
	add.s32 	%r546, %r2799, %r545;
	add.s32 	%r547, %r2800, %r546;
	add.s32 	%r548, %r2801, %r547;
	add.s32 	%r549, %r2802, %r548;
	add.s32 	%r550, %r2803, %r549;
	add.s32 	%r551, %r2804, %r550;
	add.s32 	%r552, %r2805, %r551;
	add.s32 	%r553, %r2806, %r552;
	add.s32 	%r554, %r2807, %r553;
	add.s32 	%r555, %r2808, %r554;
	add.s32 	%r556, %r2809, %r555;
	add.s32 	%r557, %r2810, %r556;
	add.s32 	%r558, %r2811, %r557;
	add.s32 	%r559, %r2812, %r558;
	add.s32 	%r2611, %r2813, %r559;
	mov.b32 	%r2609, 1;
	mov.b32 	%r2636, -1;
	// begin inline asm
	{  .reg .u32 r0;  .reg .pred p;  shfl.sync.up.b32 r0|p, %r2611, %r2609, %r2634, %r2636;  @p add.u32 r0, r0, %r2611;  mov.u32 %r2607, r0;}
	// end inline asm
	mov.b32 	%r2615, 2;
	// begin inline asm
	{  .reg .u32 r0;  .reg .pred p;  shfl.sync.up.b32 r0|p, %r2607, %r2615, %r2634, %r2636;  @p add.u32 r0, r0, %r2607;  mov.u32 %r2613, r0;}
	// end inline asm
	mov.b32 	%r2621, 4;
	// begin inline asm
	{  .reg .u32 r0;  .reg .pred p;  shfl.sync.up.b32 r0|p, %r2613, %r2621, %r2634, %r2636;  @p add.u32 r0, r0, %r2613;  mov.u32 %r2619, r0;}
	// end inline asm
	mov.b32 	%r2627, 8;
	// begin inline asm
	{  .reg .u32 r0;  .reg .pred p;  shfl.sync.up.b32 r0|p, %r2619, %r2627, %r2634, %r2636;  @p add.u32 r0, r0, %r2619;  mov.u32 %r2625, r0;}
	// end inline asm
	mov.b32 	%r2633, 16;
	// begin inline asm
	{  .reg .u32 r0;  .reg .pred p;  shfl.sync.up.b32 r0|p, %r2625, %r2633, %r2634, %r2636;  @p add.u32 r0, r0, %r2625;  mov.u32 %r2631, r0;}
	// end inline asm
	@%p123 bra 	$L__BB14_192;
	shr.u32 	%r2815, %r2184, 3;
	and.b32  	%r2816, %r2815, 124;
	add.s32 	%r2818, %r2185, %r2816;
	st.shared.u32 	[%r2818+33792], %r2631;
$L__BB14_192:
	sub.s32 	%r2819, %r2631, %r2611;
	mov.u32 	%r2820, %tid.x;
	setp.ne.s32 	%p124, %r1638, 0;
	setp.gt.u32 	%p125, %r2820, 31;
	shr.u32 	%r2821, %r2820, 5;
	setp.eq.s32 	%p126, %r2821, 7;
	setp.eq.s32 	%p127, %r2821, 6;
	setp.eq.s32 	%p128, %r2821, 5;
	setp.eq.s32 	%p129, %r2821, 4;
	setp.eq.s32 	%p130, %r2821, 3;
	setp.eq.s32 	%p131, %r2821, 2;
	bar.sync 	0;
	ld.shared.v4.u32 	{%r2822, %r2823, %r2824, %r2825}, [_ZZN3cub18CUB_300001_SM_10006detail14segmented_sort30DeviceSegmentedSortKernelLargeILNS0_9SortOrderE0ENS2_10policy_hubIjNS0_8NullTypeEE9Policy860EjS6_PmS9_lEEvPKjPKT1_PSC_NS1_20device_double_bufferISC_EEPKT2_PSI_NSG_ISI_EET3_T4_E7storage+33792];
	add.s32 	%r2826, %r2823, %r2822;
	selp.b32 	%r2827, %r2826, %r2822, %p131;
	add.s32 	%r2828, %r2826, %r2824;
	selp.b32 	%r2829, %r2828, %r2827, %p130;
	add.s32 	%r2830, %r2828, %r2825;
	selp.b32 	%r2831, %r2830, %r2829, %p129;
	ld.shared.v4.u32 	{%r2832, %r2833, %r2834, %r2835}, [_ZZN3cub18CUB_300001_SM_10006detail14segmented_sort30DeviceSegmentedSortKernelLargeILNS0_9SortOrderE0ENS2_10policy_hubIjNS0_8NullTypeEE9Policy860EjS6_PmS9_lEEvPKjPKT1_PSC_NS1_20device_double_bufferISC_EEPKT2_PSI_NSG_ISI_EET3_T4_E7storage+33808];
	add.s32 	%r2836, %r2830, %r2832;
	selp.b32 	%r2837, %r2836, %r2831, %p128;
	add.s32 	%r2838, %r2836, %r2833;
	selp.b32 	%r2839, %r2838, %r2837, %p127;
	add.s32 	%r2840, %r2838, %r2834;
	selp.b32 	%r2841, %r2840, %r2839, %p126;
	add.s32 	%r562, %r2840, %r2835;
	selp.b32 	%r2842, %r2819, 0, %p124;
	add.s32 	%r2843, %r2841, %r2842;
	selp.b32 	%r5990, %r2843, %r2819, %p125;
	or.pred  	%p132, %p125, %p124;
	@%p132 bra 	$L__BB14_194;
	shl.b32 	%r5990, %r562, 16;
	st.shared.u32 	[_ZZN3cub18CUB_300001_SM_10006detail14segmented_sort30DeviceSegmentedSortKernelLargeILNS0_9SortOrderE0ENS2_10policy_hubIjNS0_8NullTypeEE9Policy860EjS6_PmS9_lEEvPKjPKT1_PSC_NS1_20device_double_bufferISC_EEPKT2_PSI_NSG_ISI_EET3_T4_E7storage+33832], %r5990;
$L__BB14_194:
	cvt.u64.u32 	%rd92, %r2820;
	setp.gt.u32 	%p133, %r2820, 63;
	setp.eq.s32 	%p134, %r2820, 0;
	bar.sync 	0;
	mov.u32 	%r2845, _ZZN3cub18CUB_300001_SM_10006detail14segmented_sort30DeviceSegmentedSortKernelLargeILNS0_9SortOrderE0ENS2_10policy_hubIjNS0_8NullTypeEE9Policy860EjS6_PmS9_lEEvPKjPKT1_PSC_NS1_20device_double_bufferISC_EEPKT2_PSI_NSG_ISI_EET3_T4_E7storage;
	ld.shared.u32 	%r2846, [_ZZN3cub18CUB_300001_SM_10006detail14segmented_sort30DeviceSegmentedSortKernelLargeILNS0_9SortOrderE0ENS2_10policy_hubIjNS0_8NullTypeEE9Policy860EjS6_PmS9_lEEvPKjPKT1_PSC_NS1_20device_double_bufferISC_EEPKT2_PSI_NSG_ISI_EET3_T4_E7storage+33832];
	selp.b32 	%r2847, 0, %r2846, %p134;
	add.s32 	%r2848, %r5990, %r2847;
	add.s32 	%r2849, %r528, %r2848;
	add.s32 	%r2850, %r529, %r2848;
	add.s32 	%r2851, %r530, %r2848;
	add.s32 	%r2852, %r531, %r2848;
	add.s32 	%r2853, %r532, %r2848;
	add.s32 	%r2854, %r533, %r2848;
	add.s32 	%r2855, %r534, %r2848;
	add.s32 	%r2856, %r535, %r2848;
	add.s32 	%r2857, %r536, %r2848;
	add.s32 	%r2858, %r537, %r2848;
	add.s32 	%r2859, %r538, %r2848;
	add.s32 	%r2860, %r539, %r2848;
	add.s32 	%r2861, %r540, %r2848;
	add.s32 	%r2862, %r541, %r2848;
	add.s32 	%r2863, %r542, %r2848;
	add.s32 	%r2864, %r543, %r2848;
	add.s32 	%r2865, %r544, %r2848;
	add.s32 	%r2866, %r545, %r2848;
	add.s32 	%r2867, %r546, %r2848;
	add.s32 	%r2868, %r547, %r2848;
	add.s32 	%r2869, %r548, %r2848;
	add.s32 	%r2870, %r549, %r2848;
	add.s32 	%r2871, %r550, %r2848;
	add.s32 	%r2872, %r551, %r2848;
	add.s32 	%r2873, %r552, %r2848;
	add.s32 	%r2874, %r553, %r2848;
	add.s32 	%r2875, %r554, %r2848;
	add.s32 	%r2876, %r555, %r2848;
	add.s32 	%r2877, %r556, %r2848;
	add.s32 	%r2878, %r557, %r2848;
	add.s32 	%r2879, %r558, %r2848;
	add.s32 	%r2880, %r559, %r2848;
	shl.b32 	%r2881, %r2820, 2;
	add.s32 	%r566, %r2845, %r2881;
	add.s32 	%r567, %r566, %r2881;
	mad.lo.s32 	%r2882, %r2820, 124, %r567;
	st.shared.u32 	[%r2882], %r2848;
	st.shared.u32 	[%r2882+4], %r2849;
	st.shared.u32 	[%r2882+8], %r2850;
	st.shared.u32 	[%r2882+12], %r2851;
	st.shared.u32 	[%r2882+16], %r2852;
	st.shared.u32 	[%r2882+20], %r2853;
	st.shared.u32 	[%r2882+24], %r2854;
	st.shared.u32 	[%r2882+28], %r2855;
	st.shared.u32 	[%r2882+32], %r2856;
	st.shared.u32 	[%r2882+36], %r2857;
	st.shared.u32 	[%r2882+40], %r2858;
	st.shared.u32 	[%r2882+44], %r2859;
	st.shared.u32 	[%r2882+48], %r2860;
	st.shared.u32 	[%r2882+52], %r2861;
	st.shared.u32 	[%r2882+56], %r2862;
	st.shared.u32 	[%r2882+60], %r2863;
	st.shared.u32 	[%r2882+64], %r2864;
	st.shared.u32 	[%r2882+68], %r2865;
	st.shared.u32 	[%r2882+72], %r2866;
	st.shared.u32 	[%r2882+76], %r2867;
	st.shared.u32 	[%r2882+80], %r2868;
	st.shared.u32 	[%r2882+84], %r2869;
	st.shared.u32 	[%r2882+88], %r2870;
	st.shared.u32 	[%r2882+92], %r2871;
	st.shared.u32 	[%r2882+96], %r2872;
	st.shared.u32 	[%r2882+100], %r2873;
	st.shared.u32 	[%r2882+104], %r2874;
	st.shared.u32 	[%r2882+108], %r2875;
	st.shared.u32 	[%r2882+112], %r2876;
	st.shared.u32 	[%r2882+116], %r2877;
	st.shared.u32 	[%r2882+120], %r2878;
	st.shared.u32 	[%r2882+124], %r2879;
	st.shared.u32 	[%r2882+128], %r2880;
	bar.sync 	0;
	cvt.u32.u16 	%r2883, %rs47;
	ld.shared.u16 	%r2884, [%r505];
	add.s32 	%r568, %r2884, %r2883;
	cvt.u32.u16 	%r2885, %rs48;
	ld.shared.u16 	%r2886, [%r506];
	add.s32 	%r569, %r2886, %r2885;
	cvt.u32.u16 	%r2887, %rs49;
	ld.shared.u16 	%r2888, [%r507];
	add.s32 	%r570, %r2888, %r2887;
	cvt.u32.u16 	%r2889, %rs50;
	ld.shared.u16 	%r2890, [%r508];
	add.s32 	%r571, %r2890, %r2889;
	cvt.u32.u16 	%r2891, %rs51;
	ld.shared.u16 	%r2892, [%r509];
	add.s32 	%r572, %r2892, %r2891;
	cvt.u32.u16 	%r2893, %rs52;
	ld.shared.u16 	%r2894, [%r510];
	add.s32 	%r573, %r2894, %r2893;
	cvt.u32.u16 	%r2895, %rs53;
	ld.shared.u16 	%r2896, [%r511];
	add.s32 	%r574, %r2896, %r2895;
	cvt.u32.u16 	%r2897, %rs54;
	ld.shared.u16 	%r2898, [%r512];
	add.s32 	%r575, %r2898, %r2897;
	cvt.u32.u16 	%r2899, %rs55;
	ld.shared.u16 	%r2900, [%r513];
	add.s32 	%r576, %r2900, %r2899;
	cvt.u32.u16 	%r2901, %rs56;
	ld.shared.u16 	%r2902, [%r514];
	add.s32 	%r577, %r2902, %r2901;
	cvt.u32.u16 	%r2903, %rs57;
	ld.shared.u16 	%r2904, [%r515];
	add.s32 	%r578, %r2904, %r2903;
	cvt.u32.u16 	%r2905, %rs58;
	ld.shared.u16 	%r2906, [%r516];
	add.s32 	%r579, %r2906, %r2905;
	cvt.u32.u16 	%r2907, %rs59;
	ld.shared.u16 	%r2908, [%r517];
	add.s32 	%r580, %r2908, %r2907;
	cvt.u32.u16 	%r2909, %rs60;
	ld.shared.u16 	%r2910, [%r518];
	add.s32 	%r581, %r2910, %r2909;
	cvt.u32.u16 	%r2911, %rs61;
	ld.shared.u16 	%r2912, [%r519];
	add.s32 	%r582, %r2912, %r2911;
	cvt.u32.u16 	%r2913, %rs62;
	ld.shared.u16 	%r2914, [%r520];
	add.s32 	%r583, %r2914, %r2913;
	cvt.u32.u16 	%r2915, %rs63;
	ld.shared.u16 	%r2916, [%r521];
	add.s32 	%r584, %r2916, %r2915;
	cvt.u32.u16 	%r2917, %rs64;
	ld.shared.u16 	%r2918, [%r522];
	add.s32 	%r585, %r2918, %r2917;
	cvt.u32.u16 	%r2919, %rs65;
	ld.shared.u16 	%r2920, [%r523];
	add.s32 	%r586, %r2920, %r2919;
	cvt.u32.u16 	%r2921, %rs66;
	ld.shared.u16 	%r2922, [%r524];
	add.s32 	%r587, %r2922, %r2921;
	cvt.u32.u16 	%r2923, %rs67;
	ld.shared.u16 	%r2924, [%r525];
	add.s32 	%r588, %r2924, %r2923;
	cvt.u32.u16 	%r2925, %rs68;
	ld.shared.u16 	%r2926, [%r526];
	add.s32 	%r589, %r2926, %r2925;
	cvt.u32.u16 	%r2927, %rs69;
	ld.shared.u16 	%r2928, [%r527];
	add.s32 	%r590, %r2928, %r2927;
	mov.b64 	%rd1701, 0;
	@%p133 bra 	$L__BB14_196;
	cvt.u32.u64 	%r2929, %rd92;
	shl.b32 	%r2930, %r2929, 10;
	and.b32  	%r2931, %r2930, 31744;
	add.s32 	%r2933, %r2845, %r2931;
	shr.u32 	%r2934, %r2929, 4;
	and.b32  	%r2935, %r2934, 62;
	add.s32 	%r2936, %r2933, %r2935;
	ld.shared.u16 	%rd1701, [%r2936];
$L__BB14_196:
	cvt.u32.u64 	%r2937, %rd92;
	setp.gt.u32 	%p135, %r2937, 63;
	bar.sync 	0;
	@%p135 bra 	$L__BB14_198;
	st.shared.u64 	[%r567], %rd1701;
$L__BB14_198:
	setp.gt.u32 	%p136, %r2937, 63;
	bar.sync 	0;
	bar.sync 	0;
	@%p136 bra 	$L__BB14_200;
	sub.s64 	%rd827, %rd1700, %rd1701;
	st.shared.u64 	[%r567+23552], %rd827;
$L__BB14_200:
	bar.sync 	0;
	shl.b32 	%r2942, %r568, 2;
	add.s32 	%r2944, %r2845, %r2942;
	st.shared.u32 	[%r2944], %r482;
	shl.b32 	%r2945, %r569, 2;
	add.s32 	%r2946, %r2845, %r2945;
	st.shared.u32 	[%r2946], %r483;
	shl.b32 	%r2947, %r570, 2;
	add.s32 	%r2948, %r2845, %r2947;
	st.shared.u32 	[%r2948], %r484;
	shl.b32 	%r2949, %r571, 2;
	add.s32 	%r2950, %r2845, %r2949;
	st.shared.u32 	[%r2950], %r485;
	shl.b32 	%r2951, %r572, 2;
	add.s32 	%r2952, %r2845, %r2951;
	st.shared.u32 	[%r2952], %r486;
	shl.b32 	%r2953, %r573, 2;
	add.s32 	%r2954, %r2845, %r2953;
	st.shared.u32 	[%r2954], %r487;
	shl.b32 	%r2955, %r574, 2;
	add.s32 	%r2956, %r2845, %r2955;
	st.shared.u32 	[%r2956], %r488;
	shl.b32 	%r2957, %r575, 2;
	add.s32 	%r2958, %r2845, %r2957;
	st.shared.u32 	[%r2958], %r489;
	shl.b32 	%r2959, %r576, 2;
	add.s32 	%r2960, %r2845, %r2959;
	st.shared.u32 	[%r2960], %r490;
	shl.b32 	%r2961, %r577, 2;
	add.s32 	%r2962, %r2845, %r2961;
	st.shared.u32 	[%r2962], %r491;
	shl.b32 	%r2963, %r578, 2;
	add.s32 	%r2964, %r2845, %r2963;
	st.shared.u32 	[%r2964], %r492;
	shl.b32 	%r2965, %r579, 2;
	add.s32 	%r2966, %r2845, %r2965;
	st.shared.u32 	[%r2966], %r493;
	shl.b32 	%r2967, %r580, 2;
	add.s32 	%r2968, %r2845, %r2967;
	st.shared.u32 	[%r2968], %r494;
	shl.b32 	%r2969, %r581, 2;
	add.s32 	%r2970, %r2845, %r2969;
	st.shared.u32 	[%r2970], %r495;
	shl.b32 	%r2971, %r582, 2;
	add.s32 	%r2972, %r2845, %r2971;
	st.shared.u32 	[%r2972], %r496;
	shl.b32 	%r2973, %r583, 2;
	add.s32 	%r2974, %r2845, %r2973;
	st.shared.u32 	[%r2974], %r497;
	shl.b32 	%r2975, %r584, 2;
	add.s32 	%r2976, %r2845, %r2975;
	st.shared.u32 	[%r2976], %r498;
	shl.b32 	%r2977, %r585, 2;
	add.s32 	%r2978, %r2845, %r2977;
	st.shared.u32 	[%r2978], %r499;
	shl.b32 	%r2979, %r586, 2;
	add.s32 	%r2980, %r2845, %r2979;
	st.shared.u32 	[%r2980], %r500;
	shl.b32 	%r2981, %r587, 2;
	add.s32 	%r2982, %r2845, %r2981;
	st.shared.u32 	[%r2982], %r501;
	shl.b32 	%r2983, %r588, 2;
	add.s32 	%r2984, %r2845, %r2983;
	st.shared.u32 	[%r2984], %r502;
	shl.b32 	%r2985, %r589, 2;
	add.s32 	%r2986, %r2845, %r2985;
	st.shared.u32 	[%r2986], %r503;
	shl.b32 	%r2987, %r590, 2;
	add.s32 	%r2988, %r2845, %r2987;
	st.shared.u32 	[%r2988], %r504;
	bar.sync 	0;
	ld.shared.u32 	%r591, [%r566];
	mov.b32 	%r2941, 0;
	// begin inline asm
	shr.b32 %r2939, %r591, %r2941;
	// end inline asm
	setp.le.s64 	%p137, %rd91, %rd92;
	@%p137 bra 	$L__BB14_202;
	and.b32  	%r2989, %r1852, %r2939;
	shl.b32 	%r2990, %r2989, 3;
	add.s32 	%r2992, %r2845, %r2990;
	ld.shared.u64 	%rd828, [%r2992+23552];
	add.s64 	%rd829, %rd828, %rd92;
	shl.b64 	%rd830, %rd829, 2;
	add.s64 	%rd831, %rd1703, %rd830;
	st.global.u32 	[%rd831], %r591;
$L__BB14_202:
	ld.shared.u32 	%r593, [%r566+1024];
	mov.b32 	%r2995, 0;
	// begin inline asm
	shr.b32 %r2993, %r593, %r2995;
	// end inline asm
	add.s32 	%r2997, %r2937, 256;
	cvt.u64.u32 	%rd832, %r2997;
	setp.le.s64 	%p138, %rd91, %rd832;
	@%p138 bra 	$L__BB14_204;
	and.b32  	%r2998, %r1852, %r2993;
	shl.b32 	%r2999, %r2998, 3;
	add.s32 	%r3001, %r2845, %r2999;
	ld.shared.u64 	%rd833, [%r3001+23552];
	add.s64 	%rd834, %rd833, %rd92;
	shl.b64 	%rd835, %rd834, 2;
	add.s64 	%rd836, %rd1703, %rd835;
	st.global.u32 	[%rd836+1024], %r593;
$L__BB14_204:
	ld.shared.u32 	%r595, [%r566+2048];
	mov.b32 	%r3004, 0;
	// begin inline asm
	shr.b32 %r3002, %r595, %r3004;
	// end inline asm
	add.s32 	%r3006, %r2937, 512;
	cvt.u64.u32 	%rd837, %r3006;
	setp.le.s64 	%p139, %rd91, %rd837;
	@%p139 bra 	$L__BB14_206;
	and.b32  	%r3007, %r1852, %r3002;
	shl.b32 	%r3008, %r3007, 3;
	add.s32 	%r3010, %r2845, %r3008;
	ld.shared.u64 	%rd838, [%r3010+23552];
	add.s64 	%rd839, %rd838, %rd92;
	shl.b64 	%rd840, %rd839, 2;
	add.s64 	%rd841, %rd1703, %rd840;
	st.global.u32 	[%rd841+2048], %r595;
$L__BB14_206:
	ld.shared.u32 	%r597, [%r566+3072];
	mov.b32 	%r3013, 0;
	// begin inline asm
	shr.b32 %r3011, %r597, %r3013;
	// end inline asm
	add.s32 	%r3015, %r2937, 768;
	cvt.u64.u32 	%rd842, %r3015;
	setp.le.s64 	%p140, %rd91, %rd842;
	@%p140 bra 	$L__BB14_208;
	and.b32  	%r3016, %r1852, %r3011;
	shl.b32 	%r3017, %r3016, 3;
	add.s32 	%r3019, %r2845, %r3017;
	ld.shared.u64 	%rd843, [%r3019+23552];
	add.s64 	%rd844, %rd843, %rd92;
	shl.b64 	%rd845, %rd844, 2;
	add.s64 	%rd846, %rd1703, %rd845;
	st.global.u32 	[%rd846+3072], %r597;
$L__BB14_208:
	ld.shared.u32 	%r599, [%r566+4096];
	mov.b32 	%r3022, 0;
	// begin inline asm
	shr.b32 %r3020, %r599, %r3022;
	// end inline asm
	or.b32  	%r3024, %r2937, 1024;
	cvt.u64.u32 	%rd847, %r3024;
	setp.le.s64 	%p141, %rd91, %rd847;
	@%p141 bra 	$L__BB14_210;
	and.b32  	%r3025, %r1852, %r3020;
	shl.b32 	%r3026, %r3025, 3;
	add.s32 	%r3028, %r2845, %r3026;
	ld.shared.u64 	%rd848, [%r3028+23552];
	add.s64 	%rd849, %rd848, %rd92;
	shl.b64 	%rd850, %rd849, 2;
	add.s64 	%rd851, %rd1703, %rd850;
	st.global.u32 	[%rd851+4096], %r599;
$L__BB14_210:
	ld.shared.u32 	%r601, [%r566+5120];
	mov.b32 	%r3031, 0;
	// begin inline asm
	shr.b32 %r3029, %r601, %r3031;
	// end inline asm
	add.s32 	%r3033, %r2937, 1280;
	cvt.u64.u32 	%rd852, %r3033;
	setp.le.s64 	%p142, %rd91, %rd852;
	@%p142 bra 	$L__BB14_212;
	and.b32  	%r3034, %r1852, %r3029;
	shl.b32 	%r3035, %r3034, 3;
	add.s32 	%r3037, %r2845, %r3035;
	ld.shared.u64 	%rd853, [%r3037+23552];
	add.s64 	%rd854, %rd853, %rd92;
	shl.b64 	%rd855, %rd854, 2;
	add.s64 	%rd856, %rd1703, %rd855;
	st.global.u32 	[%rd856+5120], %r601;
$L__BB14_212:
	ld.shared.u32 	%r603, [%r566+6144];
	mov.b32 	%r3040, 0;
	// begin inline asm
	shr.b32 %r3038, %r603, %r3040;
	// end inline asm
	add.s32 	%r3042, %r2937, 1536;
	cvt.u64.u32 	%rd857, %r3042;
	setp.le.s64 	%p143, %rd91, %rd857;
	@%p143 bra 	$L__BB14_214;
	and.b32  	%r3043, %r1852, %r3038;
	shl.b32 	%r3044, %r3043, 3;
	add.s32 	%r3046, %r2845, %r3044;
	ld.shared.u64 	%rd858, [%r3046+23552];
	add.s64 	%rd859, %rd858, %rd92;
	shl.b64 	%rd860, %rd859, 2;
	add.s64 	%rd861, %rd1703, %rd860;
	st.global.u32 	[%rd861+6144], %r603;
$L__BB14_214:
	ld.shared.u32 	%r605, [%r566+7168];
	mov.b32 	%r3049, 0;
	// begin inline asm
	shr.b32 %r3047, %r605, %r3049;
	// end inline asm
	add.s32 	%r3051, %r2937, 1792;
	cvt.u64.u32 	%rd862, %r3051;
	setp.le.s64 	%p144, %rd91, %rd862;
	@%p144 bra 	$L__BB14_216;
	and.b32  	%r3052, %r1852, %r3047;
	shl.b32 	%r3053, %r3052, 3;
	add.s32 	%r3055, %r2845, %r3053;
	ld.shared.u64 	%rd863, [%r3055+23552];
	add.s64 	%rd864, %rd863, %rd92;
	shl.b64 	%rd865, %rd864, 2;
	add.s64 	%rd866, %rd1703, %rd865;
	st.global.u32 	[%rd866+7168], %r605;
$L__BB14_216:
	ld.shared.u32 	%r607, [%r566+8192];
	mov.b32 	%r3058, 0;
	// begin inline asm
	shr.b32 %r3056, %r607, %r3058;
	// end inline asm
	or.b32  	%r3060, %r2937, 2048;
	cvt.u64.u32 	%rd867, %r3060;
	setp.le.s64 	%p145, %rd91, %rd867;
	@%p145 bra 	$L__BB14_218;
	and.b32  	%r3061, %r1852, %r3056;
	shl.b32 	%r3062, %r3061, 3;
	add.s32 	%r3064, %r2845, %r3062;
	ld.shared.u64 	%rd868, [%r3064+23552];
	add.s64 	%rd869, %rd868, %rd92;
	shl.b64 	%rd870, %rd869, 2;
	add.s64 	%rd871, %rd1703, %rd870;
	st.global.u32 	[%rd871+8192], %r607;
$L__BB14_218:
	ld.shared.u32 	%r609, [%r566+9216];
	mov.b32 	%r3067, 0;
	// begin inline asm
	shr.b32 %r3065, %r609, %r3067;
	// end inline asm
	add.s32 	%r3069, %r2937, 2304;
	cvt.u64.u32 	%rd872, %r3069;
	setp.le.s64 	%p146, %rd91, %rd872;
	@%p146 bra 	$L__BB14_220;
	and.b32  	%r3070, %r1852, %r3065;
	shl.b32 	%r3071, %r3070, 3;
	add.s32 	%r3073, %r2845, %r3071;
	ld.shared.u64 	%rd873, [%r3073+23552];
	add.s64 	%rd874, %rd873, %rd92;
	shl.b64 	%rd875, %rd874, 2;
	add.s64 	%rd876, %rd1703, %rd875;
	st.global.u32 	[%rd876+9216], %r609;
$L__BB14_220:
	ld.shared.u32 	%r611, [%r566+10240];
	mov.b32 	%r3076, 0;
	// begin inline asm
	shr.b32 %r3074, %r611, %r3076;
	// end inline asm
	add.s32 	%r3078, %r2937, 2560;
	cvt.u64.u32 	%rd877, %r3078;
	setp.le.s64 	%p147, %rd91, %rd877;
	@%p147 bra 	$L__BB14_222;
	and.b32  	%r3079, %r1852, %r3074;
	shl.b32 	%r3080, %r3079, 3;
	add.s32 	%r3082, %r2845, %r3080;
	ld.shared.u64 	%rd878, [%r3082+23552];
	add.s64 	%rd879, %rd878, %rd92;
	shl.b64 	%rd880, %rd879, 2;
	add.s64 	%rd881, %rd1703, %rd880;
	st.global.u32 	[%rd881+10240], %r611;
$L__BB14_222:
	ld.shared.u32 	%r613, [%r566+11264];
	mov.b32 	%r3085, 0;
	// begin inline asm
	shr.b32 %r3083, %r613, %r3085;
	// end inline asm
	add.s32 	%r3087, %r2937, 2816;
	cvt.u64.u32 	%rd882, %r3087;
	setp.le.s64 	%p148, %rd91, %rd882;
	@%p148 bra 	$L__BB14_224;
	and.b32  	%r3088, %r1852, %r3083;
	shl.b32 	%r3089, %r3088, 3;
	add.s32 	%r3091, %r2845, %r3089;
	ld.shared.u64 	%rd883, [%r3091+23552];
	add.s64 	%rd884, %rd883, %rd92;
	shl.b64 	%rd885, %rd884, 2;
	add.s64 	%rd886, %rd1703, %rd885;
	st.global.u32 	[%rd886+11264], %r613;
$L__BB14_224:
	ld.shared.u32 	%r615, [%r566+12288];
	mov.b32 	%r3094, 0;
	// begin inline asm
	shr.b32 %r3092, %r615, %r3094;
	// end inline asm
	or.b32  	%r3096, %r2937, 3072;
	cvt.u64.u32 	%rd887, %r3096;
	setp.le.s64 	%p149, %rd91, %rd887;
	@%p149 bra 	$L__BB14_226;
	and.b32  	%r3097, %r1852, %r3092;
	shl.b32 	%r3098, %r3097, 3;
	add.s32 	%r3100, %r2845, %r3098;
	ld.shared.u64 	%rd888, [%r3100+23552];
	add.s64 	%rd889, %rd888, %rd92;
	shl.b64 	%rd890, %rd889, 2;
	add.s64 	%rd891, %rd1703, %rd890;
	st.global.u32 	[%rd891+12288], %r615;
$L__BB14_226:
	ld.shared.u32 	%r617, [%r566+13312];
	mov.b32 	%r3103, 0;
	// begin inline asm
	shr.b32 %r3101, %r617, %r3103;
	// end inline asm
	add.s32 	%r3105, %r2937, 3328;
	cvt.u64.u32 	%rd892, %r3105;
	setp.le.s64 	%p150, %rd91, %rd892;
	@%p150 bra 	$L__BB14_228;
	and.b32  	%r3106, %r1852, %r3101;
	shl.b32 	%r3107, %r3106, 3;
	add.s32 	%r3109, %r2845, %r3107;
	ld.shared.u64 	%rd893, [%r3109+23552];
	add.s64 	%rd894, %rd893, %rd92;
	shl.b64 	%rd895, %rd894, 2;
	add.s64 	%rd896, %rd1703, %rd895;
	st.global.u32 	[%rd896+13312], %r617;
$L__BB14_228:
	ld.shared.u32 	%r619, [%r566+14336];
	mov.b32 	%r3112, 0;
	// begin inline asm
	shr.b32 %r3110, %r619, %r3112;
	// end inline asm
	add.s32 	%r3114, %r2937, 3584;
	cvt.u64.u32 	%rd897, %r3114;
	setp.le.s64 	%p151, %rd91, %rd897;
	@%p151 bra 	$L__BB14_230;
	and.b32  	%r3115, %r1852, %r3110;
	shl.b32 	%r3116, %r3115, 3;
	add.s32 	%r3118, %r2845, %r3116;
	ld.shared.u64 	%rd898, [%r3118+23552];
	add.s64 	%rd899, %rd898, %rd92;
	shl.b64 	%rd900, %rd899, 2;
	add.s64 	%rd901, %rd1703, %rd900;
	st.global.u32 	[%rd901+14336], %r619;
$L__BB14_230:
	ld.shared.u32 	%r621, [%r566+15360];
	mov.b32 	%r3121, 0;
	// begin inline asm
	shr.b32 %r3119, %r621, %r3121;
	// end inline asm
	add.s32 	%r3123, %r2937, 3840;
	cvt.u64.u32 	%rd902, %r3123;
	setp.le.s64 	%p152, %rd91, %rd902;
	@%p152 bra 	$L__BB14_232;
	and.b32  	%r3124, %r1852, %r3119;
	shl.b32 	%r3125, %r3124, 3;
	add.s32 	%r3127, %r2845, %r3125;
	ld.shared.u64 	%rd903, [%r3127+23552];
	add.s64 	%rd904, %rd903, %rd92;
	shl.b64 	%rd905, %rd904, 2;
	add.s64 	%rd906, %rd1703, %rd905;
	st.global.u32 	[%rd906+15360], %r621;
$L__BB14_232:
	ld.shared.u32 	%r623, [%r566+16384];
	mov.b32 	%r3130, 0;
	// begin inline asm
	shr.b32 %r3128, %r623, %r3130;
	// end inline asm
	or.b32  	%r3132, %r2937, 4096;
	cvt.u64.u32 	%rd907, %r3132;
	setp.le.s64 	%p153, %rd91, %rd907;
	@%p153 bra 	$L__BB14_234;
	and.b32  	%r3133, %r1852, %r3128;
	shl.b32 	%r3134, %r3133, 3;
	add.s32 	%r3136, %r2845, %r3134;
	ld.shared.u64 	%rd908, [%r3136+23552];
	add.s64 	%rd909, %rd908, %rd92;
	shl.b64 	%rd910, %rd909, 2;
	add.s64 	%rd911, %rd1703, %rd910;
	st.global.u32 	[%rd911+16384], %r623;
$L__BB14_234:
	ld.shared.u32 	%r625, [%r566+17408];
	mov.b32 	%r3139, 0;
	// begin inline asm
	shr.b32 %r3137, %r625, %r3139;
	// end inline asm
	add.s32 	%r3141, %r2937, 4352;
	cvt.u64.u32 	%rd912, %r3141;
	setp.le.s64 	%p154, %rd91, %rd912;
	@%p154 bra 	$L__BB14_236;
	and.b32  	%r3142, %r1852, %r3137;
	shl.b32 	%r3143, %r3142, 3;
	add.s32 	%r3145, %r2845, %r3143;
	ld.shared.u64 	%rd913, [%r3145+23552];
	add.s64 	%rd914, %rd913, %rd92;
	shl.b64 	%rd915, %rd914, 2;
	add.s64 	%rd916, %rd1703, %rd915;
	st.global.u32 	[%rd916+17408], %r625;
$L__BB14_236:
	ld.shared.u32 	%r627, [%r566+18432];
	mov.b32 	%r3148, 0;
	// begin inline asm
	shr.b32 %r3146, %r627, %r3148;
	// end inline asm
	add.s32 	%r3150, %r2937, 4608;
	cvt.u64.u32 	%rd917, %r3150;
	setp.le.s64 	%p155, %rd91, %rd917;
	@%p155 bra 	$L__BB14_238;
	and.b32  	%r3151, %r1852, %r3146;
	shl.b32 	%r3152, %r3151, 3;
	add.s32 	%r3154, %r2845, %r3152;
	ld.shared.u64 	%rd918, [%r3154+23552];
	add.s64 	%rd919, %rd918, %rd92;
	shl.b64 	%rd920, %rd919, 2;
	add.s64 	%rd921, %rd1703, %rd920;
	st.global.u32 	[%rd921+18432], %r627;
$L__BB14_238:
	ld.shared.u32 	%r629, [%r566+19456];
	mov.b32 	%r3157, 0;
	// begin inline asm
	shr.b32 %r3155, %r629, %r3157;
	// end inline asm
	add.s32 	%r3159, %r2937, 4864;
	cvt.u64.u32 	%rd922, %r3159;
	setp.le.s64 	%p156, %rd91, %rd922;
	@%p156 bra 	$L__BB14_240;
	and.b32  	%r3160, %r1852, %r3155;
	shl.b32 	%r3161, %r3160, 3;
	add.s32 	%r3163, %r2845, %r3161;
	ld.shared.u64 	%rd923, [%r3163+23552];
	add.s64 	%rd924, %rd923, %rd92;
	shl.b64 	%rd925, %rd924, 2;
	add.s64 	%rd926, %rd1703, %rd925;
	st.global.u32 	[%rd926+19456], %r629;
$L__BB14_240:
	ld.shared.u32 	%r631, [%r566+20480];
	mov.b32 	%r3166, 0;
	// begin inline asm
	shr.b32 %r3164, %r631, %r3166;
	// end inline asm
	or.b32  	%r3168, %r2937, 5120;
	cvt.u64.u32 	%rd927, %r3168;
	setp.le.s64 	%p157, %rd91, %rd927;
	@%p157 bra 	$L__BB14_242;
	and.b32  	%r3169, %r1852, %r3164;
	shl.b32 	%r3170, %r3169, 3;
	add.s32 	%r3172, %r2845, %r3170;
	ld.shared.u64 	%rd928, [%r3172+23552];
	add.s64 	%rd929, %rd928, %rd92;
	shl.b64 	%rd930, %rd929, 2;
	add.s64 	%rd931, %rd1703, %rd930;
	st.global.u32 	[%rd931+20480], %r631;
$L__BB14_242:
	ld.shared.u32 	%r633, [%r566+21504];
	mov.b32 	%r3175, 0;
	// begin inline asm
	shr.b32 %r3173, %r633, %r3175;
	// end inline asm
	add.s32 	%r3177, %r2937, 5376;
	cvt.u64.u32 	%rd932, %r3177;
	setp.le.s64 	%p158, %rd91, %rd932;
	@%p158 bra 	$L__BB14_244;
	and.b32  	%r3178, %r1852, %r3173;
	shl.b32 	%r3179, %r3178, 3;
	add.s32 	%r3181, %r2845, %r3179;
	ld.shared.u64 	%rd933, [%r3181+23552];
	add.s64 	%rd934, %rd933, %rd92;
	shl.b64 	%rd935, %rd934, 2;
	add.s64 	%rd936, %rd1703, %rd935;
	st.global.u32 	[%rd936+21504], %r633;
$L__BB14_244:
	ld.shared.u32 	%r635, [%r566+22528];
	mov.b32 	%r3184, 0;
	// begin inline asm
	shr.b32 %r3182, %r635, %r3184;
	// end inline asm
	and.b32  	%r636, %r1852, %r3182;
	add.s32 	%r3186, %r2937, 5632;
	cvt.u64.u32 	%rd937, %r3186;
	setp.le.s64 	%p159, %rd91, %rd937;
	@%p159 bra 	$L__BB14_341;
	shl.b32 	%r3187, %r636, 3;
	add.s32 	%r3189, %r2845, %r3187;
	ld.shared.u64 	%rd938, [%r3189+23552];
	add.s64 	%rd939, %rd938, %rd92;
	shl.b64 	%rd940, %rd939, 2;
	add.s64 	%rd941, %rd1703, %rd940;
	st.global.u32 	[%rd941+22528], %r635;
	bra.uni 	$L__BB14_341;
$L__BB14_246:
	add.s32 	%r247, %r1639, 256;
	add.s32 	%r248, %r1639, 512;
	add.s32 	%r249, %r1639, 768;
	or.b32  	%r250, %r1639, 1024;
	add.s32 	%r251, %r1639, 1280;
	add.s32 	%r252, %r1639, 1536;
	add.s32 	%r253, %r1639, 1792;
	or.b32  	%r254, %r1639, 2048;
	add.s32 	%r255, %r1639, 2304;
	add.s32 	%r256, %r1639, 2560;
	add.s32 	%r257, %r1639, 2816;
	or.b32  	%r258, %r1639, 3072;
	add.s32 	%r259, %r1639, 3328;
	add.s32 	%r260, %r1639, 3584;
	add.s32 	%r261, %r1639, 3840;
	or.b32  	%r262, %r1639, 4096;
	add.s32 	%r263, %r1639, 4352;
	add.s32 	%r264, %r1639, 4608;
	add.s32 	%r265, %r1639, 4864;
	or.b32  	%r266, %r1639, 5120;
	add.s32 	%r267, %r1639, 5376;
	add.s32 	%r268, %r1639, 5632;
	mov.b64 	%rd1697, 0;
$L__BB14_247:
	add.s64 	%rd724, %rd1697, %rd8;
	shl.b64 	%rd725, %rd724, 2;
	add.s64 	%rd80, %rd3, %rd725;
	ld.global.u32 	%r1803, [%rd80];
	ld.global.u32 	%r1804, [%rd80+1024];
	ld.global.u32 	%r1805, [%rd80+2048];
	ld.global.u32 	%r1806, [%rd80+3072];
	ld.global.u32 	%r1807, [%rd80+4096];
	ld.global.u32 	%r1808, [%rd80+5120];
	ld.global.u32 	%r1809, [%rd80+6144];
	ld.global.u32 	%r1810, [%rd80+7168];
	ld.global.u32 	%r1811, [%rd80+8192];
	ld.global.u32 	%r1812, [%rd80+9216];
	ld.global.u32 	%r1813, [%rd80+10240];
	ld.global.u32 	%r1814, [%rd80+11264];
	ld.global.u32 	%r1815, [%rd80+12288];
	ld.global.u32 	%r1816, [%rd80+13312];
	ld.global.u32 	%r1817, [%rd80+14336];
	ld.global.u32 	%r1818, [%rd80+15360];
	ld.global.u32 	%r1819, [%rd80+16384];
	ld.global.u32 	%r1820, [%rd80+17408];
	ld.global.u32 	%r1821, [%rd80+18432];
	ld.global.u32 	%r1822, [%rd80+19456];
	ld.global.u32 	%r1823, [%rd80+20480];
	ld.global.u32 	%r1824, [%rd80+21504];
	ld.global.u32 	%r1825, [%rd80+22528];
	bar.sync 	0;
	add.s64 	%rd81, %rd1703, %rd725;
	st.global.u32 	[%rd81], %r1803;
	st.global.u32 	[%rd81+1024], %r1804;
	st.global.u32 	[%rd81+2048], %r1805;
	st.global.u32 	[%rd81+3072], %r1806;
	st.global.u32 	[%rd81+4096], %r1807;
	st.global.u32 	[%rd81+5120], %r1808;
	st.global.u32 	[%rd81+6144], %r1809;
	st.global.u32 	[%rd81+7168], %r1810;
	st.global.u32 	[%rd81+8192], %r1811;
	st.global.u32 	[%rd81+9216], %r1812;
	st.global.u32 	[%rd81+10240], %r1813;
	st.global.u32 	[%rd81+11264], %r1814;
	st.global.u32 	[%rd81+12288], %r1815;
	st.global.u32 	[%rd81+13312], %r1816;
	st.global.u32 	[%rd81+14336], %r1817;
	st.global.u32 	[%rd81+15360], %r1818;
	st.global.u32 	[%rd81+16384], %r1819;
	st.global.u32 	[%rd81+17408], %r1820;
	st.global.u32 	[%rd81+18432], %r1821;
	st.global.u32 	[%rd81+19456], %r1822;
	st.global.u32 	[%rd81+20480], %r1823;
	st.global.u32 	[%rd81+21504], %r1824;
	st.global.u32 	[%rd81+22528], %r1825;
	add.s64 	%rd1697, %rd1697, 5888;
	sub.s64 	%rd83, %rd2, %rd1697;
	setp.gt.s64 	%p32, %rd83, 5887;
	@%p32 bra 	$L__BB14_247;
	cvt.u32.u64 	%r269, %rd83;
	setp.le.s64 	%p33, %rd2, %rd1697;
	@%p33 bra 	$L__BB14_341;
	setp.ge.s32 	%p34, %r1639, %r269;
	@%p34 bra 	$L__BB14_251;
	ld.global.u32 	%r5937, [%rd80+23552];
$L__BB14_251:
	setp.ge.s32 	%p35, %r247, %r269;
	@%p35 bra 	$L__BB14_253;
	ld.global.u32 	%r5938, [%rd80+24576];
$L__BB14_253:
	setp.ge.s32 	%p36, %r248, %r269;
	@%p36 bra 	$L__BB14_255;
	ld.global.u32 	%r5939, [%rd80+25600];
$L__BB14_255:
	setp.ge.s32 	%p37, %r249, %r269;
	@%p37 bra 	$L__BB14_257;
	ld.global.u32 	%r5940, [%rd80+26624];
$L__BB14_257:
	setp.ge.s32 	%p38, %r250, %r269;
	@%p38 bra 	$L__BB14_259;
	ld.global.u32 	%r5941, [%rd80+27648];
$L__BB14_259:
	setp.ge.s32 	%p39, %r251, %r269;
	@%p39 bra 	$L__BB14_261;
	ld.global.u32 	%r5942, [%rd80+28672];
$L__BB14_261:
	setp.ge.s32 	%p40, %r252, %r269;
	@%p40 bra 	$L__BB14_263;
	ld.global.u32 	%r5943, [%rd80+29696];
$L__BB14_263:
	setp.ge.s32 	%p41, %r253, %r269;
	@%p41 bra 	$L__BB14_265;
	ld.global.u32 	%r5944, [%rd80+30720];
$L__BB14_265:
	setp.ge.s32 	%p42, %r254, %r269;
	@%p42 bra 	$L__BB14_267;
	ld.global.u32 	%r5945, [%rd80+31744];
$L__BB14_267:
	setp.ge.s32 	%p43, %r255, %r269;
	@%p43 bra 	$L__BB14_269;
	ld.global.u32 	%r5946, [%rd80+32768];
$L__BB14_269:
	setp.ge.s32 	%p44, %r256, %r269;
	@%p44 bra 	$L__BB14_271;
	ld.global.u32 	%r5947, [%rd80+33792];
$L__BB14_271:
	setp.ge.s32 	%p45, %r257, %r269;
	@%p45 bra 	$L__BB14_273;
	ld.global.u32 	%r5948, [%rd80+34816];
$L__BB14_273:
	setp.ge.s32 	%p46, %r258, %r269;
	@%p46 bra 	$L__BB14_275;
	ld.global.u32 	%r5949, [%rd80+35840];
$L__BB14_275:
	setp.ge.s32 	%p47, %r259, %r269;
	@%p47 bra 	$L__BB14_277;
	ld.global.u32 	%r5950, [%rd80+36864];
$L__BB14_277:
	setp.ge.s32 	%p48, %r260, %r269;
	@%p48 bra 	$L__BB14_279;
	ld.global.u32 	%r5951, [%rd80+37888];
$L__BB14_279:
	setp.ge.s32 	%p49, %r261, %r269;
	@%p49 bra 	$L__BB14_281;
	ld.global.u32 	%r5952, [%rd80+38912];
$L__BB14_281:
	setp.ge.s32 	%p50, %r262, %r269;
	@%p50 bra 	$L__BB14_283;
	ld.global.u32 	%r5953, [%rd80+39936];
$L__BB14_283:
	setp.ge.s32 	%p51, %r263, %r269;
	@%p51 bra 	$L__BB14_285;
	ld.global.u32 	%r5954, [%rd80+40960];
$L__BB14_285:
	setp.ge.s32 	%p52, %r264, %r269;
	@%p52 bra 	$L__BB14_287;
	ld.global.u32 	%r5955, [%rd80+41984];
$L__BB14_287:
	setp.ge.s32 	%p53, %r265, %r269;
	@%p53 bra 	$L__BB14_289;
	ld.global.u32 	%r5956, [%rd80+43008];
$L__BB14_289:
	setp.ge.s32 	%p54, %r266, %r269;
	@%p54 bra 	$L__BB14_291;
	ld.global.u32 	%r5957, [%rd80+44032];
$L__BB14_291:
	setp.ge.s32 	%p55, %r267, %r269;
	@%p55 bra 	$L__BB14_293;
	ld.global.u32 	%r5958, [%rd80+45056];
$L__BB14_293:
	setp.ge.s32 	%p56, %r268, %r269;
	@%p56 bra 	$L__BB14_295;
	ld.global.u32 	%r5959, [%rd80+46080];
$L__BB14_295:
	setp.ge.s32 	%p57, %r1639, %r269;
	bar.sync 	0;
	@%p57 bra 	$L__BB14_297;
	st.global.u32 	[%rd81+23552], %r5937;
$L__BB14_297:
	setp.ge.s32 	%p58, %r247, %r269;
	@%p58 bra 	$L__BB14_299;
	st.global.u32 	[%rd81+24576], %r5938;
$L__BB14_299:
	setp.ge.s32 	%p59, %r248, %r269;
	@%p59 bra 	$L__BB14_301;
	st.global.u32 	[%rd81+25600], %r5939;
$L__BB14_301:
	setp.ge.s32 	%p60, %r249, %r269;
	@%p60 bra 	$L__BB14_303;
	st.global.u32 	[%rd81+26624], %r5940;
$L__BB14_303:
	setp.ge.s32 	%p61, %r250, %r269;
	@%p61 bra 	$L__BB14_305;
	st.global.u32 	[%rd81+27648], %r5941;
$L__BB14_305:
	setp.ge.s32 	%p62, %r251, %r269;
	@%p62 bra 	$L__BB14_307;
	st.global.u32 	[%rd81+28672], %r5942;
$L__BB14_307:
	setp.ge.s32 	%p63, %r252, %r269;
	@%p63 bra 	$L__BB14_309;
	st.global.u32 	[%rd81+29696], %r5943;
$L__BB14_309:
	setp.ge.s32 	%p64, %r253, %r269;
	@%p64 bra 	$L__BB14_311;
	st.global.u32 	[%rd81+30720], %r5944;
$L__BB14_311:
	setp.ge.s32 	%p65, %r254, %r269;
	@%p65 bra 	$L__BB14_313;
	st.global.u32 	[%rd81+31744], %r5945;
$L__BB14_313:
	setp.ge.s32 	%p66, %r255, %r269;
	@%p66 bra 	$L__BB14_315;
	st.global.u32 	[%rd81+32768], %r5946;
$L__BB14_315:
	setp.ge.s32 	%p67, %r256, %r269;
	@%p67 bra 	$L__BB14_317;
	st.global.u32 	[%rd81+33792], %r5947;
$L__BB14_317:
	setp.ge.s32 	%p68, %r257, %r269;
	@%p68 bra 	$L__BB14_319;
	st.global.u32 	[%rd81+34816], %r5948;
$L__BB14_319:
	setp.ge.s32 	%p69, %r258, %r269;
	@%p69 bra 	$L__BB14_321;
	st.global.u32 	[%rd81+35840], %r5949;
$L__BB14_321:
	setp.ge.s32 	%p70, %r259, %r269;
	@%p70 bra 	$L__BB14_323;
	st.global.u32 	[%rd81+36864], %r5950;
$L__BB14_323:
	setp.ge.s32 	%p71, %r260, %r269;
	@%p71 bra 	$L__BB14_325;
	st.global.u32 	[%rd81+37888], %r5951;
$L__BB14_325:
	setp.ge.s32 	%p72, %r261, %r269;
	@%p72 bra 	$L__BB14_327;
	st.global.u32 	[%rd81+38912], %r5952;
$L__BB14_327:
	setp.ge.s32 	%p73, %r262, %r269;
	@%p73 bra 	$L__BB14_329;
	st.global.u32 	[%rd81+39936], %r5953;
$L__BB14_329:
	setp.ge.s32 	%p74, %r263, %r269;
	@%p74 bra 	$L__BB14_331;
	st.global.u32 	[%rd81+40960], %r5954;
$L__BB14_331:
	setp.ge.s32 	%p75, %r264, %r269;
	@%p75 bra 	$L__BB14_333;
	st.global.u32 	[%rd81+41984], %r5955;
$L__BB14_333:
	setp.ge.s32 	%p76, %r265, %r269;
	@%p76 bra 	$L__BB14_335;
	st.global.u32 	[%rd81+43008], %r5956;
$L__BB14_335:
	setp.ge.s32 	%p77, %r266, %r269;
	@%p77 bra 	$L__BB14_337;
	st.global.u32 	[%rd81+44032], %r5957;
$L__BB14_337:
	setp.ge.s32 	%p78, %r267, %r269;
	@%p78 bra 	$L__BB14_339;
	st.global.u32 	[%rd81+45056], %r5958;
$L__BB14_339:
	setp.ge.s32 	%p79, %r268, %r269;
	@%p79 bra 	$L__BB14_341;
	st.global.u32 	[%rd81+46080], %r5959;
$L__BB14_341:
	mov.b32 	%r6014, 6;
	mov.u32 	%r3192, %tid.x;
	cvt.u64.u32 	%rd100, %r3192;
	shl.b32 	%r3193, %r3192, 5;
	and.b32  	%r3194, %r3193, 31744;
	mov.u32 	%r3195, _ZZN3cub18CUB_300001_SM_10006detail14segmented_sort30DeviceSegmentedSortKernelLargeILNS0_9SortOrderE0ENS2_10policy_hubIjNS0_8NullTypeEE9Policy860EjS6_PmS9_lEEvPKjPKT1_PSC_NS1_20device_double_bufferISC_EEPKT2_PSI_NSG_ISI_EET3_T4_E7storage;
	add.s32 	%r3196, %r3195, %r3194;
	shl.b32 	%r3197, %r1638, 2;
	add.s32 	%r666, %r3196, %r3197;
	shl.b32 	%r3199, %r3192, 2;
	add.s32 	%r668, %r3195, %r3199;
	mov.u64 	%rd1704, %rd1703;
	mov.u64 	%rd1706, %rd1705;
$L__BB14_342:
	.pragma "nounroll";
	mov.u64 	%rd98, %rd1706;
	mov.u64 	%rd97, %rd1705;
	mov.u64 	%rd1706, %rd1704;
	mov.u64 	%rd1705, %rd1703;
	setp.lt.u64 	%p160, %rd2, 64768;
	sub.s32 	%r3198, 32, %r6014;
	min.u32 	%r667, %r3198, 6;
	bar.sync 	0;
	mov.b32 	%r3200, 0;
	st.shared.u32 	[%r668], %r3200;
	st.shared.u32 	[%r668+1024], %r3200;
	st.shared.u32 	[%r668+2048], %r3200;
	st.shared.u32 	[%r668+3072], %r3200;
	st.shared.u32 	[%r668+4096], %r3200;
	st.shared.u32 	[%r668+5120], %r3200;
	st.shared.u32 	[%r668+6144], %r3200;
	st.shared.u32 	[%r668+7168], %r3200;
	st.shared.u32 	[%r668+8192], %r3200;
	st.shared.u32 	[%r668+9216], %r3200;
	st.shared.u32 	[%r668+10240], %r3200;
	st.shared.u32 	[%r668+11264], %r3200;
	st.shared.u32 	[%r668+12288], %r3200;
	st.shared.u32 	[%r668+13312], %r3200;
	st.shared.u32 	[%r668+14336], %r3200;
	st.shared.u32 	[%r668+15360], %r3200;
	mov.b64 	%rd1707, 0;
	mov.u64 	%rd1708, %rd1707;
	mov.u64 	%rd1709, %rd1707;
	mov.u64 	%rd1710, %rd1707;
	mov.u64 	%rd1711, %rd1707;
	mov.u64 	%rd1712, %rd1707;
	mov.u64 	%rd1713, %rd1707;
	mov.u64 	%rd1714, %rd1707;
	mov.u64 	%rd1715, %rd1707;
	@%p160 bra 	$L__BB14_351;
	mov.b64 	%rd1707, 0;
$L__BB14_344:
	sub.s64 	%rd1726, %rd2, %rd1715;
	add.s64 	%rd945, %rd100, %rd1715;
	shl.b64 	%rd946, %rd945, 2;
	add.s64 	%rd947, %rd1706, %rd946;
	add.s64 	%rd1725, %rd947, 11264;
	mov.b32 	%r6020, 0;
$L__BB14_345:
	ld.global.u32 	%r3203, [%rd1725+-11264];
	ld.global.u32 	%r3209, [%rd1725+-10240];
	ld.global.u32 	%r3212, [%rd1725+-9216];
	ld.global.u32 	%r3215, [%rd1725+-8192];
	ld.global.u32 	%r3218, [%rd1725+-7168];
	ld.global.u32 	%r3221, [%rd1725+-6144];
	ld.global.u32 	%r3224, [%rd1725+-5120];
	ld.global.u32 	%r3227, [%rd1725+-4096];
	ld.global.u32 	%r3230, [%rd1725+-3072];
	ld.global.u32 	%r3233, [%rd1725+-2048];
	ld.global.u32 	%r3236, [%rd1725+-1024];
	ld.global.u32 	%r3239, [%rd1725];
	ld.global.u32 	%r3242, [%rd1725+1024];
	ld.global.u32 	%r3245, [%rd1725+2048];
	ld.global.u32 	%r3248, [%rd1725+3072];
	ld.global.u32 	%r3251, [%rd1725+4096];
	ld.global.u32 	%r3254, [%rd1725+5120];
	ld.global.u32 	%r3257, [%rd1725+6144];
	ld.global.u32 	%r3260, [%rd1725+7168];
	ld.global.u32 	%r3263, [%rd1725+8192];
	ld.global.u32 	%r3266, [%rd1725+9216];
	ld.global.u32 	%r3269, [%rd1725+10240];
	ld.global.u32 	%r3272, [%rd1725+11264];
	bar.sync 	0;
	// begin inline asm
	shr.b32 %r3202, %r3203, %r6014;
	// end inline asm
	mov.b32 	%r3206, 0;
	// begin inline asm
	bmsk.clamp.b32 %r3205, %r3206, %r667;
	// end inline asm
	and.b32  	%r3274, %r3205, %r3202;
	and.b32  	%r3275, %r3274, 3;
	shl.b32 	%r3276, %r3274, 8;
	and.b32  	%r3277, %r3276, -1024;
	add.s32 	%r3278, %r668, %r3277;
	add.s32 	%r3279, %r3278, %r3275;
	ld.shared.u8 	%rs264, [%r3279];
	add.s16 	%rs265, %rs264, 1;
	st.shared.u8 	[%r3279], %rs265;
	// begin inline asm
	shr.b32 %r3208, %r3209, %r6014;
	// end inline asm
	and.b32  	%r3280, %r3205, %r3208;
	and.b32  	%r3281, %r3280, 3;
	shl.b32 	%r3282, %r3280, 8;
	and.b32  	%r3283, %r3282, -1024;
	add.s32 	%r3284, %r668, %r3283;
	add.s32 	%r3285, %r3284, %r3281;
	ld.shared.u8 	%rs266, [%r3285];
	add.s16 	%rs267, %rs266, 1;
	st.shared.u8 	[%r3285], %rs267;
	// begin inline asm
	shr.b32 %r3211, %r3212, %r6014;
	// end inline asm
	and.b32  	%r3286, %r3205, %r3211;
	and.b32  	%r3287, %r3286, 3;
	shl.b32 	%r3288, %r3286, 8;
	and.b32  	%r3289, %r3288, -1024;
	add.s32 	%r3290, %r668, %r3289;
	add.s32 	%r3291, %r3290, %r3287;
	ld.shared.u8 	%rs268, [%r3291];
	add.s16 	%rs269, %rs268, 1;
	st.shared.u8 	[%r3291], %rs269;
	// begin inline asm
	shr.b32 %r3214, %r3215, %r6014;
	// end inline asm
	and.b32  	%r3292, %r3205, %r3214;
	and.b32  	%r3293, %r3292, 3;
	shl.b32 	%r3294, %r3292, 8;
	and.b32  	%r3295, %r3294, -1024;
	add.s32 	%r3296, %r668, %r3295;
	add.s32 	%r3297, %r3296, %r3293;
	ld.shared.u8 	%rs270, [%r3297];
	add.s16 	%rs271, %rs270, 1;
	st.shared.u8 	[%r3297], %rs271;
	// begin inline asm
	shr.b32 %r3217, %r3218, %r6014;
	// end inline asm
	and.b32  	%r3298, %r3205, %r3217;
	and.b32  	%r3299, %r3298, 3;
	shl.b32 	%r3300, %r3298, 8;
	and.b32  	%r3301, %r3300, -1024;
	add.s32 	%r3302, %r668, %r3301;
	add.s32 	%r3303, %r3302, %r3299;
	ld.shared.u8 	%rs272, [%r3303];
	add.s16 	%rs273, %rs272, 1;
	st.shared.u8 	[%r3303], %rs273;
	// begin inline asm
	shr.b32 %r3220, %r3221, %r6014;
	// end inline asm
	and.b32  	%r3304, %r3205, %r3220;
	and.b32  	%r3305, %r3304, 3;
	shl.b32 	%r3306, %r3304, 8;
	and.b32  	%r3307, %r3306, -1024;
	add.s32 	%r3308, %r668, %r3307;
	add.s32 	%r3309, %r3308, %r3305;
	ld.shared.u8 	%rs274, [%r3309];
	add.s16 	%rs275, %rs274, 1;
	st.shared.u8 	[%r3309], %rs275;
	// begin inline asm
	shr.b32 %r3223, %r3224, %r6014;
	// end inline asm
	and.b32  	%r3310, %r3205, %r3223;
	and.b32  	%r3311, %r3310, 3;
	shl.b32 	%r3312, %r3310, 8;
	and.b32  	%r3313, %r3312, -1024;
	add.s32 	%r3314, %r668, %r3313;
	add.s32 	%r3315, %r3314, %r3311;
	ld.shared.u8 	%rs276, [%r3315];
	add.s16 	%rs277, %rs276, 1;
	st.shared.u8 	[%r3315], %rs277;
	// begin inline asm
	shr.b32 %r3226, %r3227, %r6014;
	// end inline asm
	and.b32  	%r3316, %r3205, %r3226;
	and.b32  	%r3317, %r3316, 3;
	shl.b32 	%r3318, %r3316, 8;
	and.b32  	%r3319, %r3318, -1024;
	add.s32 	%r3320, %r668, %r3319;
	add.s32 	%r3321, %r3320, %r3317;
	ld.shared.u8 	%rs278, [%r3321];
	add.s16 	%rs279, %rs278, 1;
	st.shared.u8 	[%r3321], %rs279;
	// begin inline asm
	shr.b32 %r3229, %r3230, %r6014;
	// end inline asm
	and.b32  	%r3322, %r3205, %r3229;
	and.b32  	%r3323, %r3322, 3;
	shl.b32 	%r3324, %r3322, 8;
	and.b32  	%r3325, %r3324, -1024;
	add.s32 	%r3326, %r668, %r3325;
	add.s32 	%r3327, %r3326, %r3323;
	ld.shared.u8 	%rs280, [%r3327];
	add.s16 	%rs281, %rs280, 1;
	st.shared.u8 	[%r3327], %rs281;
	// begin inline asm
	shr.b32 %r3232, %r3233, %r6014;
	// end inline asm
	and.b32  	%r3328, %r3205, %r3232;
	and.b32  	%r3329, %r3328, 3;
	shl.b32 	%r3330, %r3328, 8;
	and.b32  	%r3331, %r3330, -1024;
	add.s32 	%r3332, %r668, %r3331;
	add.s32 	%r3333, %r3332, %r3329;
	ld.shared.u8 	%rs282, [%r3333];
	add.s16 	%rs283, %rs282, 1;
	st.shared.u8 	[%r3333], %rs283;
	// begin inline asm
	shr.b32 %r3235, %r3236, %r6014;
	// end inline asm
	and.b32  	%r3334, %r3205, %r3235;
	and.b32  	%r3335, %r3334, 3;
	shl.b32 	%r3336, %r3334, 8;
	and.b32  	%r3337, %r3336, -1024;
	add.s32 	%r3338, %r668, %r3337;
	add.s32 	%r3339, %r3338, %r3335;
	ld.shared.u8 	%rs284, [%r3339];
	add.s16 	%rs285, %rs284, 1;
	st.shared.u8 	[%r3339], %rs285;
	// begin inline asm
	shr.b32 %r3238, %r3239, %r6014;
	// end inline asm
	and.b32  	%r3340, %r3205, %r3238;
	and.b32  	%r3341, %r3340, 3;
	shl.b32 	%r3342, %r3340, 8;
	and.b32  	%r3343, %r3342, -1024;
	add.s32 	%r3344, %r668, %r3343;
	add.s32 	%r3345, %r3344, %r3341;
	ld.shared.u8 	%rs286, [%r3345];
	add.s16 	%rs287, %rs286, 1;
	st.shared.u8 	[%r3345], %rs287;
	// begin inline asm
	shr.b32 %r3241, %r3242, %r6014;
	// end inline asm
	and.b32  	%r3346, %r3205, %r3241;
	and.b32  	%r3347, %r3346, 3;
	shl.b32 	%r3348, %r3346, 8;
	and.b32  	%r3349, %r3348, -1024;
	add.s32 	%r3350, %r668, %r3349;
	add.s32 	%r3351, %r3350, %r3347;
	ld.shared.u8 	%rs288, [%r3351];
	add.s16 	%rs289, %rs288, 1;
	st.shared.u8 	[%r3351], %rs289;
	// begin inline asm
	shr.b32 %r3244, %r3245, %r6014;
	// end inline asm
	and.b32  	%r3352, %r3205, %r3244;
	and.b32  	%r3353, %r3352, 3;
	shl.b32 	%r3354, %r3352, 8;
	and.b32  	%r3355, %r3354, -1024;
	add.s32 	%r3356, %r668, %r3355;
	add.s32 	%r3357, %r3356, %r3353;
	ld.shared.u8 	%rs290, [%r3357];
	add.s16 	%rs291, %rs290, 1;
	st.shared.u8 	[%r3357], %rs291;
	// begin inline asm
	shr.b32 %r3247, %r3248, %r6014;
	// end inline asm
	and.b32  	%r3358, %r3205, %r3247;
	and.b32  	%r3359, %r3358, 3;
	shl.b32 	%r3360, %r3358, 8;
	and.b32  	%r3361, %r3360, -1024;
	add.s32 	%r3362, %r668, %r3361;
	add.s32 	%r3363, %r3362, %r3359;
	ld.shared.u8 	%rs292, [%r3363];
	add.s16 	%rs293, %rs292, 1;
	st.shared.u8 	[%r3363], %rs293;
	// begin inline asm
	shr.b32 %r3250, %r3251, %r6014;
	// end inline asm
	and.b32  	%r3364, %r3205, %r3250;
	and.b32  	%r3365, %r3364, 3;
	shl.b32 	%r3366, %r3364, 8;
	and.b32  	%r3367, %r3366, -1024;
	add.s32 	%r3368, %r668, %r3367;
	add.s32 	%r3369, %r3368, %r3365;
	ld.shared.u8 	%rs294, [%r3369];
	add.s16 	%rs295, %rs294, 1;
	st.shared.u8 	[%r3369], %rs295;
	// begin inline asm
	shr.b32 %r3253, %r3254, %r6014;
	// end inline asm
	and.b32  	%r3370, %r3205, %r3253;
	and.b32  	%r3371, %r3370, 3;
	shl.b32 	%r3372, %r3370, 8;
	and.b32  	%r3373, %r3372, -1024;
	add.s32 	%r3374, %r668, %r3373;
	add.s32 	%r3375, %r3374, %r3371;
	ld.shared.u8 	%rs296, [%r3375];
	add.s16 	%rs297, %rs296, 1;
	st.shared.u8 	[%r3375], %rs297;
	// begin inline asm
	shr.b32 %r3256, %r3257, %r6014;
	// end inline asm
	and.b32  	%r3376, %r3205, %r3256;
	and.b32  	%r3377, %r3376, 3;
	shl.b32 	%r3378, %r3376, 8;
	and.b32  	%r3379, %r3378, -1024;
	add.s32 	%r3380, %r668, %r3379;
	add.s32 	%r3381, %r3380, %r3377;
	ld.shared.u8 	%rs298, [%r3381];
	add.s16 	%rs299, %rs298, 1;
	st.shared.u8 	[%r3381], %rs299;
	// begin inline asm
	shr.b32 %r3259, %r3260, %r6014;
	// end inline asm
	and.b32  	%r3382, %r3205, %r3259;
	and.b32  	%r3383, %r3382, 3;
	shl.b32 	%r3384, %r3382, 8;
	and.b32  	%r3385, %r3384, -1024;
	add.s32 	%r3386, %r668, %r3385;
	add.s32 	%r3387, %r3386, %r3383;
	ld.shared.u8 	%rs300, [%r3387];
	add.s16 	%rs301, %rs300, 1;
	st.shared.u8 	[%r3387], %rs301;
	// begin inline asm
	shr.b32 %r3262, %r3263, %r6014;
	// end inline asm
	and.b32  	%r3388, %r3205, %r3262;
	and.b32  	%r3389, %r3388, 3;
	shl.b32 	%r3390, %r3388, 8;
	and.b32  	%r3391, %r3390, -1024;
	add.s32 	%r3392, %r668, %r3391;
	add.s32 	%r3393, %r3392, %r3389;
	ld.shared.u8 	%rs302, [%r3393];
	add.s16 	%rs303, %rs302, 1;
	st.shared.u8 	[%r3393], %rs303;
	// begin inline asm
	shr.b32 %r3265, %r3266, %r6014;
	// end inline asm
	and.b32  	%r3394, %r3205, %r3265;
	and.b32  	%r3395, %r3394, 3;
	shl.b32 	%r3396, %r3394, 8;
	and.b32  	%r3397, %r3396, -1024;
	add.s32 	%r3398, %r668, %r3397;
	add.s32 	%r3399, %r3398, %r3395;
	ld.shared.u8 	%rs304, [%r3399];
	add.s16 	%rs305, %rs304, 1;
	st.shared.u8 	[%r3399], %rs305;
	// begin inline asm
	shr.b32 %r3268, %r3269, %r6014;
	// end inline asm
	and.b32  	%r3400, %r3205, %r3268;
	and.b32  	%r3401, %r3400, 3;
	shl.b32 	%r3402, %r3400, 8;
	and.b32  	%r3403, %r3402, -1024;
	add.s32 	%r3404, %r668, %r3403;
	add.s32 	%r3405, %r3404, %r3401;
	ld.shared.u8 	%rs306, [%r3405];
	add.s16 	%rs307, %rs306, 1;
	st.shared.u8 	[%r3405], %rs307;
	// begin inline asm
	shr.b32 %r3271, %r3272, %r6014;
	// end inline asm
	and.b32  	%r3406, %r3205, %r3271;
	and.b32  	%r3407, %r3406, 3;
	shl.b32 	%r3408, %r3406, 8;
	and.b32  	%r3409, %r3408, -1024;
	add.s32 	%r3410, %r668, %r3409;
	add.s32 	%r3411, %r3410, %r3407;
	ld.shared.u8 	%rs308, [%r3411];
	add.s16 	%rs309, %rs308, 1;
	st.shared.u8 	[%r3411], %rs309;
	add.s64 	%rd1715, %rd1715, 5888;
	add.s32 	%r6020, %r6020, 23552;
	add.s64 	%rd1726, %rd1726, -5888;
	add.s64 	%rd1725, %rd1725, 23552;
	setp.ne.s32 	%p161, %r6020, 259072;
	@%p161 bra 	$L__BB14_345;
	cvt.u32.u64 	%r3412, %rd100;
	setp.gt.u32 	%p162, %r3412, 511;
	bar.sync 	0;
	@%p162 bra 	$L__BB14_348;
	ld.shared.u32 	%r3413, [%r666];
	bfe.u32 	%r3414, %r3413, 0, 8;
	bfe.u32 	%r3415, %r3413, 8, 8;
	bfe.u32 	%r3416, %r3413, 16, 8;
	bfe.u32 	%r3417, %r3413, 24, 8;
	cvt.u64.u32 	%rd948, %r3414;
	and.b64  	%rd949, %rd948, 255;
	add.s64 	%rd950, %rd1707, %rd949;
	cvt.u64.u32 	%rd951, %r3415;
	and.b64  	%rd952, %rd951, 255;
	add.s64 	%rd953, %rd1708, %rd952;
	cvt.u64.u32 	%rd954, %r3416;
	and.b64  	%rd955, %rd954, 255;
	add.s64 	%rd956, %rd1709, %rd955;
	cvt.u64.u32 	%rd957, %r3417;
	and.b64  	%rd958, %rd957, 255;
	add.s64 	%rd959, %rd1710, %rd958;
	ld.shared.u32 	%r3418, [%r666+128];
	bfe.u32 	%r3419, %r3418, 0, 8;
	bfe.u32 	%r3420, %r3418, 8, 8;
	bfe.u32 	%r3421, %r3418, 16, 8;
	bfe.u32 	%r3422, %r3418, 24, 8;
	cvt.u64.u32 	%rd960, %r3419;
	and.b64  	%rd961, %rd960, 255;
	add.s64 	%rd962, %rd950, %rd961;
	cvt.u64.u32 	%rd963, %r3420;
	and.b64  	%rd964, %rd963, 255;
	add.s64 	%rd965, %rd953, %rd964;
	cvt.u64.u32 	%rd966, %r3421;
	and.b64  	%rd967, %rd966, 255;
	add.s64 	%rd968, %rd956, %rd967;
	cvt.u64.u32 	%rd969, %r3422;
	and.b64  	%rd970, %rd969, 255;
	add.s64 	%rd971, %rd959, %rd970;
	ld.shared.u32 	%r3423, [%r666+256];
	bfe.u32 	%r3424, %r3423, 0, 8;
	bfe.u32 	%r3425, %r3423, 8, 8;
	bfe.u32 	%r3426, %r3423, 16, 8;
	bfe.u32 	%r3427, %r3423, 24, 8;
	cvt.u64.u32 	%rd972, %r3424;
	and.b64  	%rd973, %rd972, 255;
	add.s64 	%rd974, %rd962, %rd973;
	cvt.u64.u32 	%rd975, %r3425;
	and.b64  	%rd976, %rd975, 255;
	add.s64 	%rd977, %rd965, %rd976;
	cvt.u64.u32 	%rd978, %r3426;
	and.b64  	%rd979, %rd978, 255;
	add.s64 	%rd980, %rd968, %rd979;
	cvt.u64.u32 	%rd981, %r3427;
	and.b64  	%rd982, %rd981, 255;
	add.s64 	%rd983, %rd971, %rd982;
	ld.shared.u32 	%r3428, [%r666+384];
	bfe.u32 	%r3429, %r3428, 0, 8;
	bfe.u32 	%r3430, %r3428, 8, 8;
	bfe.u32 	%r3431, %r3428, 16, 8;
	bfe.u32 	%r3432, %r3428, 24, 8;
	cvt.u64.u32 	%rd984, %r3429;
	and.b64  	%rd985, %rd984, 255;
	add.s64 	%rd986, %rd974, %rd985;
	cvt.u64.u32 	%rd987, %r3430;
	and.b64  	%rd988, %rd987, 255;
	add.s64 	%rd989, %rd977, %rd988;
	cvt.u64.u32 	%rd990, %r3431;
	and.b64  	%rd991, %rd990, 255;
	add.s64 	%rd992, %rd980, %rd991;
	cvt.u64.u32 	%rd993, %r3432;
	and.b64  	%rd994, %rd993, 255;
	add.s64 	%rd995, %rd983, %rd994;
	ld.shared.u32 	%r3433, [%r666+512];
	bfe.u32 	%r3434, %r3433, 0, 8;
	bfe.u32 	%r3435, %r3433, 8, 8;
	bfe.u32 	%r3436, %r3433, 16, 8;
	bfe.u32 	%r3437, %r3433, 24, 8;
	cvt.u64.u32 	%rd996, %r3434;
	and.b64  	%rd997, %rd996, 255;
	add.s64 	%rd998, %rd986, %rd997;
	cvt.u64.u32 	%rd999, %r3435;
	and.b64  	%rd1000, %rd999, 255;
	add.s64 	%rd1001, %rd989, %rd1000;
	cvt.u64.u32 	%rd1002, %r3436;
	and.b64  	%rd1003, %rd1002, 255;
	add.s64 	%rd1004, %rd992, %rd1003;
	cvt.u64.u32 	%rd1005, %r3437;
	and.b64  	%rd1006, %rd1005, 255;
	add.s64 	%rd1007, %rd995, %rd1006;
	ld.shared.u32 	%r3438, [%r666+640];
	bfe.u32 	%r3439, %r3438, 0, 8;
	bfe.u32 	%r3440, %r3438, 8, 8;
	bfe.u32 	%r3441, %r3438, 16, 8;
	bfe.u32 	%r3442, %r3438, 24, 8;
	cvt.u64.u32 	%rd1008, %r3439;
	and.b64  	%rd1009, %rd1008, 255;
	add.s64 	%rd1010, %rd998, %rd1009;
	cvt.u64.u32 	%rd1011, %r3440;
	and.b64  	%rd1012, %rd1011, 255;
	add.s64 	%rd1013, %rd1001, %rd1012;
	cvt.u64.u32 	%rd1014, %r3441;
	and.b64  	%rd1015, %rd1014, 255;
	add.s64 	%rd1016, %rd1004, %rd1015;
	cvt.u64.u32 	%rd1017, %r3442;
	and.b64  	%rd1018, %rd1017, 255;
	add.s64 	%rd1019, %rd1007, %rd1018;
	ld.shared.u32 	%r3443, [%r666+768];
	bfe.u32 	%r3444, %r3443, 0, 8;
	bfe.u32 	%r3445, %r3443, 8, 8;
	bfe.u32 	%r3446, %r3443, 16, 8;
	bfe.u32 	%r3447, %r3443, 24, 8;
	cvt.u64.u32 	%rd1020, %r3444;
	and.b64  	%rd1021, %rd1020, 255;
	add.s64 	%rd1022, %rd1010, %rd1021;
	cvt.u64.u32 	%rd1023, %r3445;
	and.b64  	%rd1024, %rd1023, 255;
	add.s64 	%rd1025, %rd1013, %rd1024;
	cvt.u64.u32 	%rd1026, %r3446;
	and.b64  	%rd1027, %rd1026, 255;
	add.s64 	%rd1028, %rd1016, %rd1027;
	cvt.u64.u32 	%rd1029, %r3447;
	and.b64  	%rd1030, %rd1029, 255;
	add.s64 	%rd1031, %rd1019, %rd1030;
	ld.shared.u32 	%r3448, [%r666+896];
	bfe.u32 	%r3449, %r3448, 0, 8;
	bfe.u32 	%r3450, %r3448, 8, 8;
	bfe.u32 	%r3451, %r3448, 16, 8;
	bfe.u32 	%r3452, %r3448, 24, 8;
	cvt.u64.u32 	%rd1032, %r3449;
	and.b64  	%rd1033, %rd1032, 255;
	add.s64 	%rd1707, %rd1022, %rd1033;
	cvt.u64.u32 	%rd1034, %r3450;
	and.b64  	%rd1035, %rd1034, 255;
	add.s64 	%rd1708, %rd1025, %rd1035;
	cvt.u64.u32 	%rd1036, %r3451;
	and.b64  	%rd1037, %rd1036, 255;
	add.s64 	%rd1709, %rd1028, %rd1037;
	cvt.u64.u32 	%rd1038, %r3452;
	and.b64  	%rd1039, %rd1038, 255;
	add.s64 	%rd1710, %rd1031, %rd1039;
$L__BB14_348:
	setp.gt.u32 	%p163, %r3412, 255;
	@%p163 bra 	$L__BB14_350;
	ld.shared.u32 	%r3454, [%r666+8192];
	bfe.u32 	%r3455, %r3454, 0, 8;
	bfe.u32 	%r3456, %r3454, 8, 8;
	bfe.u32 	%r3457, %r3454, 16, 8;
	bfe.u32 	%r3458, %r3454, 24, 8;
	cvt.u64.u32 	%rd1040, %r3455;
	and.b64  	%rd1041, %rd1040, 255;
	add.s64 	%rd1042, %rd1711, %rd1041;
	cvt.u64.u32 	%rd1043, %r3456;
	and.b64  	%rd1044, %rd1043, 255;
	add.s64 	%rd1045, %rd1712, %rd1044;
	cvt.u64.u32 	%rd1046, %r3457;
	and.b64  	%rd1047, %rd1046, 255;
	add.s64 	%rd1048, %rd1713, %rd1047;
	cvt.u64.u32 	%rd1049, %r3458;
	and.b64  	%rd1050, %rd1049, 255;
	add.s64 	%rd1051, %rd1714, %rd1050;
	ld.shared.u32 	%r3459, [%r666+8320];
	bfe.u32 	%r3460, %r3459, 0, 8;
	bfe.u32 	%r3461, %r3459, 8, 8;
	bfe.u32 	%r3462, %r3459, 16, 8;
	bfe.u32 	%r3463, %r3459, 24, 8;
	cvt.u64.u32 	%rd1052, %r3460;
	and.b64  	%rd1053, %rd1052, 255;
	add.s64 	%rd1054, %rd1042, %rd1053;
	cvt.u64.u32 	%rd1055, %r3461;
	and.b64  	%rd1056, %rd1055, 255;
	add.s64 	%rd1057, %rd1045, %rd1056;
	cvt.u64.u32 	%rd1058, %r3462;
	and.b64  	%rd1059, %rd1058, 255;
	add.s64 	%rd1060, %rd1048, %rd1059;
	cvt.u64.u32 	%rd1061, %r3463;
	and.b64  	%rd1062, %rd1061, 255;
	add.s64 	%rd1063, %rd1051, %rd1062;
	ld.shared.u32 	%r3464, [%r666+8448];
	bfe.u32 	%r3465, %r3464, 0, 8;
	bfe.u32 	%r3466, %r3464, 8, 8;
	bfe.u32 	%r3467, %r3464, 16, 8;
	bfe.u32 	%r3468, %r3464, 24, 8;
	cvt.u64.u32 	%rd1064, %r3465;
	and.b64  	%rd1065, %rd1064, 255;
	add.s64 	%rd1066, %rd1054, %rd1065;
	cvt.u64.u32 	%rd1067, %r3466;
	and.b64  	%rd1068, %rd1067, 255;
	add.s64 	%rd1069, %rd1057, %rd1068;
	cvt.u64.u32 	%rd1070, %r3467;
	and.b64  	%rd1071, %rd1070, 255;
	add.s64 	%rd1072, %rd1060, %rd1071;
	cvt.u64.u32 	%rd1073, %r3468;
	and.b64  	%rd1074, %rd1073, 255;
	add.s64 	%rd1075, %rd1063, %rd1074;
	ld.shared.u32 	%r3469, [%r666+8576];
	bfe.u32 	%r3470, %r3469, 0, 8;
	bfe.u32 	%r3471, %r3469, 8, 8;
	bfe.u32 	%r3472, %r3469, 16, 8;
	bfe.u32 	%r3473, %r3469, 24, 8;
	cvt.u64.u32 	%rd1076, %r3470;
	and.b64  	%rd1077, %rd1076, 255;
	add.s64 	%rd1078, %rd1066, %rd1077;
	cvt.u64.u32 	%rd1079, %r3471;
	and.b64  	%rd1080, %rd1079, 255;
	add.s64 	%rd1081, %rd1069, %rd1080;
	cvt.u64.u32 	%rd1082, %r3472;
	and.b64  	%rd1083, %rd1082, 255;
	add.s64 	%rd1084, %rd1072, %rd1083;
	cvt.u64.u32 	%rd1085, %r3473;
	and.b64  	%rd1086, %rd1085, 255;
	add.s64 	%rd1087, %rd1075, %rd1086;
	ld.shared.u32 	%r3474, [%r666+8704];
	bfe.u32 	%r3475, %r3474, 0, 8;
	bfe.u32 	%r3476, %r3474, 8, 8;
	bfe.u32 	%r3477, %r3474, 16, 8;
	bfe.u32 	%r3478, %r3474, 24, 8;
	cvt.u64.u32 	%rd1088, %r3475;
	and.b64  	%rd1089, %rd1088, 255;
	add.s64 	%rd1090, %rd1078, %rd1089;
	cvt.u64.u32 	%rd1091, %r3476;
	and.b64  	%rd1092, %rd1091, 255;
	add.s64 	%rd1093, %rd1081, %rd1092;
	cvt.u64.u32 	%rd1094, %r3477;
	and.b64  	%rd1095, %rd1094, 255;
	add.s64 	%rd1096, %rd1084, %rd1095;
	cvt.u64.u32 	%rd1097, %r3478;
	and.b64  	%rd1098, %rd1097, 255;
	add.s64 	%rd1099, %rd1087, %rd1098;
	ld.shared.u32 	%r3479, [%r666+8832];
	bfe.u32 	%r3480, %r3479, 0, 8;
	bfe.u32 	%r3481, %r3479, 8, 8;
	bfe.u32 	%r3482, %r3479, 16, 8;
	bfe.u32 	%r3483, %r3479, 24, 8;
	cvt.u64.u32 	%rd1100, %r3480;
	and.b64  	%rd1101, %rd1100, 255;
	add.s64 	%rd1102, %rd1090, %rd1101;
	cvt.u64.u32 	%rd1103, %r3481;
	and.b64  	%rd1104, %rd1103, 255;
	add.s64 	%rd1105, %rd1093, %rd1104;
	cvt.u64.u32 	%rd1106, %r3482;
	and.b64  	%rd1107, %rd1106, 255;
	add.s64 	%rd1108, %rd1096, %rd1107;
	cvt.u64.u32 	%rd1109, %r3483;
	and.b64  	%rd1110, %rd1109, 255;
	add.s64 	%rd1111, %rd1099, %rd1110;
	ld.shared.u32 	%r3484, [%r666+8960];
	bfe.u32 	%r3485, %r3484, 0, 8;
	bfe.u32 	%r3486, %r3484, 8, 8;
	bfe.u32 	%r3487, %r3484, 16, 8;
	bfe.u32 	%r3488, %r3484, 24, 8;
	cvt.u64.u32 	%rd1112, %r3485;
	and.b64  	%rd1113, %rd1112, 255;
	add.s64 	%rd1114, %rd1102, %rd1113;
	cvt.u64.u32 	%rd1115, %r3486;
	and.b64  	%rd1116, %rd1115, 255;
	add.s64 	%rd1117, %rd1105, %rd1116;
	cvt.u64.u32 	%rd1118, %r3487;
	and.b64  	%rd1119, %rd1118, 255;
	add.s64 	%rd1120, %rd1108, %rd1119;
	cvt.u64.u32 	%rd1121, %r3488;
	and.b64  	%rd1122, %rd1121, 255;
	add.s64 	%rd1123, %rd1111, %rd1122;
	ld.shared.u32 	%r3489, [%r666+9088];
	bfe.u32 	%r3490, %r3489, 0, 8;
	bfe.u32 	%r3491, %r3489, 8, 8;
	bfe.u32 	%r3492, %r3489, 16, 8;
	bfe.u32 	%r3493, %r3489, 24, 8;
	cvt.u64.u32 	%rd1124, %r3490;
	and.b64  	%rd1125, %rd1124, 255;
	add.s64 	%rd1711, %rd1114, %rd1125;
	cvt.u64.u32 	%rd1126, %r3491;
	and.b64  	%rd1127, %rd1126, 255;
	add.s64 	%rd1712, %rd1117, %rd1127;
	cvt.u64.u32 	%rd1128, %r3492;
	and.b64  	%rd1129, %rd1128, 255;
	add.s64 	%rd1713, %rd1120, %rd1129;
	cvt.u64.u32 	%rd1130, %r3493;
	and.b64  	%rd1131, %rd1130, 255;
	add.s64 	%rd1714, %rd1123, %rd1131;
$L__BB14_350:
	bar.sync 	0;
	mov.b32 	%r3494, 0;
	st.shared.u32 	[%r668], %r3494;
	st.shared.u32 	[%r668+1024], %r3494;
	st.shared.u32 	[%r668+2048], %r3494;
	st.shared.u32 	[%r668+3072], %r3494;
	st.shared.u32 	[%r668+4096], %r3494;
	st.shared.u32 	[%r668+5120], %r3494;
	st.shared.u32 	[%r668+6144], %r3494;
	st.shared.u32 	[%r668+7168], %r3494;
	st.shared.u32 	[%r668+8192], %r3494;
	st.shared.u32 	[%r668+9216], %r3494;
	st.shared.u32 	[%r668+10240], %r3494;
	st.shared.u32 	[%r668+11264], %r3494;
	st.shared.u32 	[%r668+12288], %r3494;
	st.shared.u32 	[%r668+13312], %r3494;
	st.shared.u32 	[%r668+14336], %r3494;
	st.shared.u32 	[%r668+15360], %r3494;
	setp.gt.s64 	%p164, %rd1726, 64767;
	@%p164 bra 	$L__BB14_344;
$L__BB14_351:
	sub.s64 	%rd1737, %rd2, %rd1715;
	setp.lt.s64 	%p165, %rd1737, 5888;
	@%p165 bra 	$L__BB14_352;
	bra.uni 	$L__BB14_583;
$L__BB14_352:
	setp.le.s64 	%p167, %rd1737, %rd100;
	@%p167 bra 	$L__BB14_355;
	mov.b32 	%r3706, 0;
	// begin inline asm
	bmsk.clamp.b32 %r3705, %r3706, %r667;
	// end inline asm
	mov.u64 	%rd1738, %rd100;
$L__BB14_354:
	add.s64 	%rd1135, %rd1738, %rd1715;
	shl.b64 	%rd1136, %rd1135, 2;
	add.s64 	%rd1137, %rd1706, %rd1136;
	ld.global.u32 	%r3709, [%rd1137];
	// begin inline asm
	shr.b32 %r3708, %r3709, %r6014;
	// end inline asm
	and.b32  	%r3711, %r3705, %r3708;
	and.b32  	%r3712, %r3711, 3;
	shl.b32 	%r3713, %r3711, 8;
	and.b32  	%r3714, %r3713, -1024;
	add.s32 	%r3715, %r668, %r3714;
	add.s32 	%r3716, %r3715, %r3712;
	ld.shared.u8 	%rs356, [%r3716];
	add.s16 	%rs357, %rs356, 1;
	st.shared.u8 	[%r3716], %rs357;
	add.s64 	%rd1738, %rd1738, 256;
	setp.lt.s64 	%p168, %rd1738, %rd1737;
	@%p168 bra 	$L__BB14_354;
$L__BB14_355:
	cvt.u32.u64 	%r3717, %rd100;
	setp.gt.u32 	%p169, %r3717, 511;
	bar.sync 	0;
	@%p169 bra 	$L__BB14_357;
	ld.shared.u32 	%r3718, [%r666];
	bfe.u32 	%r3719, %r3718, 0, 8;
	bfe.u32 	%r3720, %r3718, 8, 8;
	bfe.u32 	%r3721, %r3718, 16, 8;
	bfe.u32 	%r3722, %r3718, 24, 8;
	cvt.u64.u32 	%rd1138, %r3719;
	and.b64  	%rd1139, %rd1138, 255;
	add.s64 	%rd1140, %rd1707, %rd1139;
	cvt.u64.u32 	%rd1141, %r3720;
	and.b64  	%rd1142, %rd1141, 255;
	add.s64 	%rd1143, %rd1708, %rd1142;
	cvt.u64.u32 	%rd1144, %r3721;
	and.b64  	%rd1145, %rd1144, 255;
	add.s64 	%rd1146, %rd1709, %rd1145;
	cvt.u64.u32 	%rd1147, %r3722;
	and.b64  	%rd1148, %rd1147, 255;
	add.s64 	%rd1149, %rd1710, %rd1148;
	ld.shared.u32 	%r3723, [%r666+128];
	bfe.u32 	%r3724, %r3723, 0, 8;
	bfe.u32 	%r3725, %r3723, 8, 8;
	bfe.u32 	%r3726, %r3723, 16, 8;
	bfe.u32 	%r3727, %r3723, 24, 8;
	cvt.u64.u32 	%rd1150, %r3724;
	and.b64  	%rd1151, %rd1150, 255;
	add.s64 	%rd1152, %rd1140, %rd1151;
	cvt.u64.u32 	%rd1153, %r3725;
	and.b64  	%rd1154, %rd1153, 255;
	add.s64 	%rd1155, %rd1143, %rd1154;
	cvt.u64.u32 	%rd1156, %r3726;
	and.b64  	%rd1157, %rd1156, 255;
	add.s64 	%rd1158, %rd1146, %rd1157;
	cvt.u64.u32 	%rd1159, %r3727;
	and.b64  	%rd1160, %rd1159, 255;
	add.s64 	%rd1161, %rd1149, %rd1160;
	ld.shared.u32 	%r3728, [%r666+256];
	bfe.u32 	%r3729, %r3728, 0, 8;
	bfe.u32 	%r3730, %r3728, 8, 8;
	bfe.u32 	%r3731, %r3728, 16, 8;
	bfe.u32 	%r3732, %r3728, 24, 8;
	cvt.u64.u32 	%rd1162, %r3729;
	and.b64  	%rd1163, %rd1162, 255;
	add.s64 	%rd1164, %rd1152, %rd1163;
	cvt.u64.u32 	%rd1165, %r3730;
	and.b64  	%rd1166, %rd1165, 255;
	add.s64 	%rd1167, %rd1155, %rd1166;
	cvt.u64.u32 	%rd1168, %r3731;
	and.b64  	%rd1169, %rd1168, 255;
	add.s64 	%rd1170, %rd1158, %rd1169;
	cvt.u64.u32 	%rd1171, %r3732;
	and.b64  	%rd1172, %rd1171, 255;
	add.s64 	%rd1173, %rd1161, %rd1172;
	ld.shared.u32 	%r3733, [%r666+384];
	bfe.u32 	%r3734, %r3733, 0, 8;
	bfe.u32 	%r3735, %r3733, 8, 8;
	bfe.u32 	%r3736, %r3733, 16, 8;
	bfe.u32 	%r3737, %r3733, 24, 8;
	cvt.u64.u32 	%rd1174, %r3734;
	and.b64  	%rd1175, %rd1174, 255;
	add.s64 	%rd1176, %rd1164, %rd1175;
	cvt.u64.u32 	%rd1177, %r3735;
	and.b64  	%rd1178, %rd1177, 255;
	add.s64 	%rd1179, %rd1167, %rd1178;
	cvt.u64.u32 	%rd1180, %r3736;
	and.b64  	%rd1181, %rd1180, 255;
	add.s64 	%rd1182, %rd1170, %rd1181;
	cvt.u64.u32 	%rd1183, %r3737;
	and.b64  	%rd1184, %rd1183, 255;
	add.s64 	%rd1185, %rd1173, %rd1184;
	ld.shared.u32 	%r3738, [%r666+512];
	bfe.u32 	%r3739, %r3738, 0, 8;
	bfe.u32 	%r3740, %r3738, 8, 8;
	bfe.u32 	%r3741, %r3738, 16, 8;
	bfe.u32 	%r3742, %r3738, 24, 8;
	cvt.u64.u32 	%rd1186, %r3739;
	and.b64  	%rd1187, %rd1186, 255;
	add.s64 	%rd1188, %rd1176, %rd1187;
	cvt.u64.u32 	%rd1189, %r3740;
	and.b64  	%rd1190, %rd1189, 255;
	add.s64 	%rd1191, %rd1179, %rd1190;
	cvt.u64.u32 	%rd1192, %r3741;
	and.b64  	%rd1193, %rd1192, 255;
	add.s64 	%rd1194, %rd1182, %rd1193;
	cvt.u64.u32 	%rd1195, %r3742;
	and.b64  	%rd1196, %rd1195, 255;
	add.s64 	%rd1197, %rd1185, %rd1196;
	ld.shared.u32 	%r3743, [%r666+640];
	bfe.u32 	%r3744, %r3743, 0, 8;
	bfe.u32 	%r3745, %r3743, 8, 8;
	bfe.u32 	%r3746, %r3743, 16, 8;
	bfe.u32 	%r3747, %r3743, 24, 8;
	cvt.u64.u32 	%rd1198, %r3744;
	and.b64  	%rd1199, %rd1198, 255;
	add.s64 	%rd1200, %rd1188, %rd1199;
	cvt.u64.u32 	%rd1201, %r3745;
	and.b64  	%rd1202, %rd1201, 255;
	add.s64 	%rd1203, %rd1191, %rd1202;
	cvt.u64.u32 	%rd1204, %r3746;
	and.b64  	%rd1205, %rd1204, 255;
	add.s64 	%rd1206, %rd1194, %rd1205;
	cvt.u64.u32 	%rd1207, %r3747;
	and.b64  	%rd1208, %rd1207, 255;
	add.s64 	%rd1209, %rd1197, %rd1208;
	ld.shared.u32 	%r3748, [%r666+768];
	bfe.u32 	%r3749, %r3748, 0, 8;
	bfe.u32 	%r3750, %r3748, 8, 8;
	bfe.u32 	%r3751, %r3748, 16, 8;
	bfe.u32 	%r3752, %r3748, 24, 8;
	cvt.u64.u32 	%rd1210, %r3749;
	and.b64  	%rd1211, %rd1210, 255;
	add.s64 	%rd1212, %rd1200, %rd1211;
	cvt.u64.u32 	%rd1213, %r3750;
	and.b64  	%rd1214, %rd1213, 255;
	add.s64 	%rd1215, %rd1203, %rd1214;
	cvt.u64.u32 	%rd1216, %r3751;
	and.b64  	%rd1217, %rd1216, 255;
	add.s64 	%rd1218, %rd1206, %rd1217;
	cvt.u64.u32 	%rd1219, %r3752;
	and.b64  	%rd1220, %rd1219, 255;
	add.s64 	%rd1221, %rd1209, %rd1220;
	ld.shared.u32 	%r3753, [%r666+896];
	bfe.u32 	%r3754, %r3753, 0, 8;
	bfe.u32 	%r3755, %r3753, 8, 8;
	bfe.u32 	%r3756, %r3753, 16, 8;
	bfe.u32 	%r3757, %r3753, 24, 8;
	cvt.u64.u32 	%rd1222, %r3754;
	and.b64  	%rd1223, %rd1222, 255;
	add.s64 	%rd1707, %rd1212, %rd1223;
	cvt.u64.u32 	%rd1224, %r3755;
	and.b64  	%rd1225, %rd1224, 255;
	add.s64 	%rd1708, %rd1215, %rd1225;
	cvt.u64.u32 	%rd1226, %r3756;
	and.b64  	%rd1227, %rd1226, 255;
	add.s64 	%rd1709, %rd1218, %rd1227;
	cvt.u64.u32 	%rd1228, %r3757;
	and.b64  	%rd1229, %rd1228, 255;
	add.s64 	%rd1710, %rd1221, %rd1229;
$L__BB14_357:
	setp.gt.u32 	%p170, %r3717, 255;
	@%p170 bra 	$L__BB14_359;
	ld.shared.u32 	%r3759, [%r666+8192];
	bfe.u32 	%r3760, %r3759, 0, 8;
	bfe.u32 	%r3761, %r3759, 8, 8;
	bfe.u32 	%r3762, %r3759, 16, 8;
	bfe.u32 	%r3763, %r3759, 24, 8;
	cvt.u64.u32 	%rd1230, %r3760;
	and.b64  	%rd1231, %rd1230, 255;
	add.s64 	%rd1232, %rd1711, %rd1231;
	cvt.u64.u32 	%rd1233, %r3761;
	and.b64  	%rd1234, %rd1233, 255;
	add.s64 	%rd1235, %rd1712, %rd1234;
	cvt.u64.u32 	%rd1236, %r3762;
	and.b64  	%rd1237, %rd1236, 255;
	add.s64 	%rd1238, %rd1713, %rd1237;
	cvt.u64.u32 	%rd1239, %r3763;
	and.b64  	%rd1240, %rd1239, 255;
	add.s64 	%rd1241, %rd1714, %rd1240;
	ld.shared.u32 	%r3764, [%r666+8320];
	bfe.u32 	%r3765, %r3764, 0, 8;
	bfe.u32 	%r3766, %r3764, 8, 8;
	bfe.u32 	%r3767, %r3764, 16, 8;
	bfe.u32 	%r3768, %r3764, 24, 8;
	cvt.u64.u32 	%rd1242, %r3765;
	and.b64  	%rd1243, %rd1242, 255;
	add.s64 	%rd1244, %rd1232, %rd1243;
	cvt.u64.u32 	%rd1245, %r3766;
	and.b64  	%rd1246, %rd1245, 255;
	add.s64 	%rd1247, %rd1235, %rd1246;
	cvt.u64.u32 	%rd1248, %r3767;
	and.b64  	%rd1249, %rd1248, 255;
	add.s64 	%rd1250, %rd1238, %rd1249;
	cvt.u64.u32 	%rd1251, %r3768;
	and.b64  	%rd1252, %rd1251, 255;
	add.s64 	%rd1253, %rd1241, %rd1252;
	ld.shared.u32 	%r3769, [%r666+8448];
	bfe.u32 	%r3770, %r3769, 0, 8;
	bfe.u32 	%r3771, %r3769, 8, 8;
	bfe.u32 	%r3772, %r3769, 16, 8;
	bfe.u32 	%r3773, %r3769, 24, 8;
	cvt.u64.u32 	%rd1254, %r3770;
	and.b64  	%rd1255, %rd1254, 255;
	add.s64 	%rd1256, %rd1244, %rd1255;
	cvt.u64.u32 	%rd1257, %r3771;
	and.b64  	%rd1258, %rd1257, 255;
	add.s64 	%rd1259, %rd1247, %rd1258;
	cvt.u64.u32 	%rd1260, %r3772;
	and.b64  	%rd1261, %rd1260, 255;
	add.s64 	%rd1262, %rd1250, %rd1261;
	cvt.u64.u32 	%rd1263, %r3773;
	and.b64  	%rd1264, %rd1263, 255;
	add.s64 	%rd1265, %rd1253, %rd1264;
	ld.shared.u32 	%r3774, [%r666+8576];
	bfe.u32 	%r3775, %r3774, 0, 8;
	bfe.u32 	%r3776, %r3774, 8, 8;
	bfe.u32 	%r3777, %r3774, 16, 8;
	bfe.u32 	%r3778, %r3774, 24, 8;
	cvt.u64.u32 	%rd1266, %r3775;
	and.b64  	%rd1267, %rd1266, 255;
	add.s64 	%rd1268, %rd1256, %rd1267;
	cvt.u64.u32 	%rd1269, %r3776;
	and.b64  	%rd1270, %rd1269, 255;
	add.s64 	%rd1271, %rd1259, %rd1270;
	cvt.u64.u32 	%rd1272, %r3777;
	and.b64  	%rd1273, %rd1272, 255;
	add.s64 	%rd1274, %rd1262, %rd1273;
	cvt.u64.u32 	%rd1275, %r3778;
	and.b64  	%rd1276, %rd1275, 255;
	add.s64 	%rd1277, %rd1265, %rd1276;
	ld.shared.u32 	%r3779, [%r666+8704];
	bfe.u32 	%r3780, %r3779, 0, 8;
	bfe.u32 	%r3781, %r3779, 8, 8;
	bfe.u32 	%r3782, %r3779, 16, 8;
	bfe.u32 	%r3783, %r3779, 24, 8;
	cvt.u64.u32 	%rd1278, %r3780;
	and.b64  	%rd1279, %rd1278, 255;
	add.s64 	%rd1280, %rd1268, %rd1279;
	cvt.u64.u32 	%rd1281, %r3781;
	and.b64  	%rd1282, %rd1281, 255;
	add.s64 	%rd1283, %rd1271, %rd1282;
	cvt.u64.u32 	%rd1284, %r3782;
	and.b64  	%rd1285, %rd1284, 255;
	add.s64 	%rd1286, %rd1274, %rd1285;
	cvt.u64.u32 	%rd1287, %r3783;
	and.b64  	%rd1288, %rd1287, 255;
	add.s64 	%rd1289, %rd1277, %rd1288;
	ld.shared.u32 	%r3784, [%r666+8832];
	bfe.u32 	%r3785, %r3784, 0, 8;
	bfe.u32 	%r3786, %r3784, 8, 8;
	bfe.u32 	%r3787, %r3784, 16, 8;
	bfe.u32 	%r3788, %r3784, 24, 8;
	cvt.u64.u32 	%rd1290, %r3785;
	and.b64  	%rd1291, %rd1290, 255;
	add.s64 	%rd1292, %rd1280, %rd1291;
	cvt.u64.u32 	%rd1293, %r3786;
	and.b64  	%rd1294, %rd1293, 255;
	add.s64 	%rd1295, %rd1283, %rd1294;
	cvt.u64.u32 	%rd1296, %r3787;
	and.b64  	%rd1297, %rd1296, 255;
	add.s64 	%rd1298, %rd1286, %rd1297;
	cvt.u64.u32 	%rd1299, %r3788;
	and.b64  	%rd1300, %rd1299, 255;
	add.s64 	%rd1301, %rd1289, %rd1300;
	ld.shared.u32 	%r3789, [%r666+8960];
	bfe.u32 	%r3790, %r3789, 0, 8;
	bfe.u32 	%r3791, %r3789, 8, 8;
	bfe.u32 	%r3792, %r3789, 16, 8;
	bfe.u32 	%r3793, %r3789, 24, 8;
	cvt.u64.u32 	%rd1302, %r3790;
	and.b64  	%rd1303, %rd1302, 255;
	add.s64 	%rd1304, %rd1292, %rd1303;
	cvt.u64.u32 	%rd1305, %r3791;
	and.b64  	%rd1306, %rd1305, 255;
	add.s64 	%rd1307, %rd1295, %rd1306;
	cvt.u64.u32 	%rd1308, %r3792;
	and.b64  	%rd1309, %rd1308, 255;
	add.s64 	%rd1310, %rd1298, %rd1309;
	cvt.u64.u32 	%rd1311, %r3793;
	and.b64  	%rd1312, %rd1311, 255;
	add.s64 	%rd1313, %rd1301, %rd1312;
	ld.shared.u32 	%r3794, [%r666+9088];
	bfe.u32 	%r3795, %r3794, 0, 8;
	bfe.u32 	%r3796, %r3794, 8, 8;
	bfe.u32 	%r3797, %r3794, 16, 8;
	bfe.u32 	%r3798, %r3794, 24, 8;
	cvt.u64.u32 	%rd1314, %r3795;
	and.b64  	%rd1315, %rd1314, 255;
	add.s64 	%rd1711, %rd1304, %rd1315;
	cvt.u64.u32 	%rd1316, %r3796;
	and.b64  	%rd1317, %rd1316, 255;
	add.s64 	%rd1712, %rd1307, %rd1317;
	cvt.u64.u32 	%rd1318, %r3797;
	and.b64  	%rd1319, %rd1318, 255;
	add.s64 	%rd1713, %rd1310, %rd1319;
	cvt.u64.u32 	%rd1320, %r3798;
	and.b64  	%rd1321, %rd1320, 255;
	add.s64 	%rd1714, %rd1313, %rd1321;
$L__BB14_359:
	shl.b32 	%r3799, %r1638, 9;
	mov.u32 	%r3800, _ZZN3cub18CUB_300001_SM_10006detail14segmented_sort30DeviceSegmentedSortKernelLargeILNS0_9SortOrderE0ENS2_10policy_hubIjNS0_8NullTypeEE9Policy860EjS6_PmS9_lEEvPKjPKT1_PSC_NS1_20device_double_bufferISC_EEPKT2_PSI_NSG_ISI_EET3_T4_E7storage;
	add.s32 	%r3801, %r3800, %r3799;
	and.b32  	%r3803, %r3717, 992;
	add.s32 	%r672, %r3801, %r3803;
	setp.gt.u32 	%p171, %r3717, 511;
	bar.sync 	0;
	@%p171 bra 	$L__BB14_361;
	st.shared.v2.u64 	[%r672], {%rd1707, %rd1708};
	st.shared.v2.u64 	[%r672+16], {%rd1709, %rd1710};
$L__BB14_361:
	setp.gt.u32 	%p172, %r3717, 255;
	@%p172 bra 	$L__BB14_363;
	st.shared.v2.u64 	[%r672+256], {%rd1711, %rd1712};
	st.shared.v2.u64 	[%r672+272], {%rd1713, %rd1714};
$L__BB14_363:
	setp.gt.u32 	%p173, %r3717, 63;
	bar.sync 	0;
	@%p173 bra 	$L__BB14_365;
	shl.b32 	%r3807, %r3717, 2;
	add.s32 	%r3808, %r668, %r3807;
	ld.shared.u64 	%rd1322, [%r3808];
	ld.shared.u64 	%rd1323, [%r3808+512];
	add.s64 	%rd1324, %rd1323, %rd1322;
	ld.shared.u64 	%rd1325, [%r3808+1024];
	add.s64 	%rd1326, %rd1325, %rd1324;
	ld.shared.u64 	%rd1327, [%r3808+1536];
	add.s64 	%rd1328, %rd1327, %rd1326;
	ld.shared.u64 	%rd1329, [%r3808+2048];
	add.s64 	%rd1330, %rd1329, %rd1328;
	ld.shared.u64 	%rd1331, [%r3808+2560];
	add.s64 	%rd1332, %rd1331, %rd1330;
	ld.shared.u64 	%rd1333, [%r3808+3072];
	add.s64 	%rd1334, %rd1333, %rd1332;
	ld.shared.u64 	%rd1335, [%r3808+3584];
	add.s64 	%rd1336, %rd1335, %rd1334;
	ld.shared.u64 	%rd1337, [%r3808+4096];
	add.s64 	%rd1338, %rd1337, %rd1336;
	ld.shared.u64 	%rd1339, [%r3808+4608];
	add.s64 	%rd1340, %rd1339, %rd1338;
	ld.shared.u64 	%rd1341, [%r3808+5120];
	add.s64 	%rd1342, %rd1341, %rd1340;
	ld.shared.u64 	%rd1343, [%r3808+5632];
	add.s64 	%rd1344, %rd1343, %rd1342;
	ld.shared.u64 	%rd1345, [%r3808+6144];
	add.s64 	%rd1346, %rd1345, %rd1344;
	ld.shared.u64 	%rd1347, [%r3808+6656];
	add.s64 	%rd1348, %rd1347, %rd1346;
	ld.shared.u64 	%rd1349, [%r3808+7168];
	add.s64 	%rd1350, %rd1349, %rd1348;
	ld.shared.u64 	%rd1351, [%r3808+7680];
	add.s64 	%rd1352, %rd1351, %rd1350;
	ld.shared.u64 	%rd1353, [%r3808+8192];
	add.s64 	%rd1354, %rd1353, %rd1352;
	ld.shared.u64 	%rd1355, [%r3808+8704];
	add.s64 	%rd1356, %rd1355, %rd1354;
	ld.shared.u64 	%rd1357, [%r3808+9216];
	add.s64 	%rd1358, %rd1357, %rd1356;
	ld.shared.u64 	%rd1359, [%r3808+9728];
	add.s64 	%rd1360, %rd1359, %rd1358;
	ld.shared.u64 	%rd1361, [%r3808+10240];
	add.s64 	%rd1362, %rd1361, %rd1360;
	ld.shared.u64 	%rd1363, [%r3808+10752];
	add.s64 	%rd1364, %rd1363, %rd1362;
	ld.shared.u64 	%rd1365, [%r3808+11264];
	add.s64 	%rd1366, %rd1365, %rd1364;
	ld.shared.u64 	%rd1367, [%r3808+11776];
	add.s64 	%rd1368, %rd1367, %rd1366;
	ld.shared.u64 	%rd1369, [%r3808+12288];
	add.s64 	%rd1370, %rd1369, %rd1368;
	ld.shared.u64 	%rd1371, [%r3808+12800];
	add.s64 	%rd1372, %rd1371, %rd1370;
	ld.shared.u64 	%rd1373, [%r3808+13312];
	add.s64 	%rd1374, %rd1373, %rd1372;
	ld.shared.u64 	%rd1375, [%r3808+13824];
	add.s64 	%rd1376, %rd1375, %rd1374;
	ld.shared.u64 	%rd1377, [%r3808+14336];
	add.s64 	%rd1378, %rd1377, %rd1376;
	ld.shared.u64 	%rd1379, [%r3808+14848];
	add.s64 	%rd1380, %rd1379, %rd1378;
	ld.shared.u64 	%rd1381, [%r3808+15360];
	add.s64 	%rd1382, %rd1381, %rd1380;
	ld.shared.u64 	%rd1383, [%r3808+15872];
	add.s64 	%rd1747, %rd1383, %rd1382;
$L__BB14_365:
	setp.gt.u32 	%p174, %r3717, 31;
	bar.sync 	0;
	shr.u32 	%r3810, %r3717, 3;
	add.s32 	%r3811, %r3810, %r3717;
	shl.b32 	%r3812, %r3811, 3;
	add.s32 	%r3814, %r3800, %r3812;
	add.s32 	%r673, %r3814, 1040;
	st.shared.u64 	[%r3814+1040], %rd1747;
	bar.sync 	0;
	@%p174 bra 	$L__BB14_367;
	setp.lt.s32 	%p175, %r1638, 16;
	setp.lt.s32 	%p176, %r1638, 8;
	setp.lt.s32 	%p177, %r1638, 4;
	setp.lt.s32 	%p178, %r1638, 2;
	setp.lt.s32 	%p179, %r1638, 1;
	mad.lo.s32 	%r3867, %r3717, 72, %r3800;
	ld.shared.u64 	%rd1384, [%r3867+1040];
	ld.shared.u64 	%rd1385, [%r3867+1048];
	ld.shared.u64 	%rd1386, [%r3867+1056];
	ld.shared.u64 	%rd1387, [%r3867+1064];
	ld.shared.u64 	%rd1388, [%r3867+1072];
	ld.shared.u64 	%rd1389, [%r3867+1080];
	ld.shared.u64 	%rd1390, [%r3867+1088];
	ld.shared.u64 	%rd1391, [%r3867+1096];
	add.s64 	%rd1392, %rd1385, %rd1384;
	add.s64 	%rd1393, %rd1392, %rd1386;
	add.s64 	%rd1394, %rd1393, %rd1387;
	add.s64 	%rd1395, %rd1394, %rd1388;
	add.s64 	%rd1396, %rd1395, %rd1389;
	add.s64 	%rd1397, %rd1396, %rd1390;
	add.s64 	%rd1398, %rd1397, %rd1391;
	mov.b64 	{%r3816, %r3821}, %rd1398;
	mov.b32 	%r3822, 1;
	mov.b32 	%r3863, 0;
	mov.b32 	%r3864, -1;
	// begin inline asm
	shfl.sync.up.b32 %r3815, %r3816, %r3822, %r3863, %r3864;
	// end inline asm
	// begin inline asm
	shfl.sync.up.b32 %r3820, %r3821, %r3822, %r3863, %r3864;
	// end inline asm
	mov.b64 	%rd1399, {%r3815, %r3820};
	selp.b64 	%rd1400, 0, %rd1399, %p179;
	add.s64 	%rd1401, %rd1400, %rd1398;
	mov.b64 	{%r3826, %r3831}, %rd1401;
	mov.b32 	%r3832, 2;
	// begin inline asm
	shfl.sync.up.b32 %r3825, %r3826, %r3832, %r3863, %r3864;
	// end inline asm
	// begin inline asm
	shfl.sync.up.b32 %r3830, %r3831, %r3832, %r3863, %r3864;
	// end inline asm
	mov.b64 	%rd1402, {%r3825, %r3830};
	selp.b64 	%rd1403, 0, %rd1402, %p178;
	add.s64 	%rd1404, %rd1403, %rd1401;
	mov.b64 	{%r3836, %r3841}, %rd1404;
	mov.b32 	%r3842, 4;
	// begin inline asm
	shfl.sync.up.b32 %r3835, %r3836, %r3842, %r3863, %r3864;
	// end inline asm
	// begin inline asm
	shfl.sync.up.b32 %r3840, %r3841, %r3842, %r3863, %r3864;
	// end inline asm
	mov.b64 	%rd1405, {%r3835, %r3840};
	selp.b64 	%rd1406, 0, %rd1405, %p177;
	add.s64 	%rd1407, %rd1406, %rd1404;
	mov.b64 	{%r3846, %r3851}, %rd1407;
	mov.b32 	%r3852, 8;
	// begin inline asm
	shfl.sync.up.b32 %r3845, %r3846, %r3852, %r3863, %r3864;
	// end inline asm
	// begin inline asm
	shfl.sync.up.b32 %r3850, %r3851, %r3852, %r3863, %r3864;
	// end inline asm
	mov.b64 	%rd1408, {%r3845, %r3850};
	selp.b64 	%rd1409, 0, %rd1408, %p176;
	add.s64 	%rd1410, %rd1409, %rd1407;
	mov.b64 	{%r3856, %r3861}, %rd1410;
	mov.b32 	%r3862, 16;
	// begin inline asm
	shfl.sync.up.b32 %r3855, %r3856, %r3862, %r3863, %r3864;
	// end inline asm
	// begin inline asm
	shfl.sync.up.b32 %r3860, %r3861, %r3862, %r3863, %r3864;
	// end inline asm
	mov.b64 	%rd1411, {%r3855, %r3860};
	selp.b64 	%rd1412, 0, %rd1411, %p175;
	add.s64 	%rd1413, %rd1412, %rd1410;
	sub.s64 	%rd1414, %rd1413, %rd1398;
	ld.shared.u64 	%rd1415, [%r3867+1040];
	ld.shared.u64 	%rd1416, [%r3867+1048];
	ld.shared.u64 	%rd1417, [%r3867+1056];
	ld.shared.u64 	%rd1418, [%r3867+1064];
	ld.shared.u64 	%rd1419, [%r3867+1072];
	ld.shared.u64 	%rd1420, [%r3867+1080];
	ld.shared.u64 	%rd1421, [%r3867+1088];
	add.s64 	%rd1422, %rd1415, %rd1414;
	add.s64 	%rd1423, %rd1416, %rd1422;
	add.s64 	%rd1424, %rd1417, %rd1423;
	add.s64 	%rd1425, %rd1418, %rd1424;
	add.s64 	%rd1426, %rd1419, %rd1425;
	add.s64 	%rd1427, %rd1420, %rd1426;
	add.s64 	%rd1428, %rd1421, %rd1427;
	st.shared.u64 	[%r3867+1040], %rd1414;
	st.shared.u64 	[%r3867+1048], %rd1422;
	st.shared.u64 	[%r3867+1056], %rd1423;
	st.shared.u64 	[%r3867+1064], %rd1424;
	st.shared.u64 	[%r3867+1072], %rd1425;
	st.shared.u64 	[%r3867+1080], %rd1426;
	st.shared.u64 	[%r3867+1088], %rd1427;
	st.shared.u64 	[%r3867+1096], %rd1428;
$L__BB14_367:
	setp.gt.u32 	%p180, %r3717, 63;
	bar.sync 	0;
	ld.shared.u64 	%rd1751, [%r673];
	bar.sync 	0;
	setp.eq.s64 	%p181, %rd1751, 0;
	setp.eq.s64 	%p182, %rd1751, %rd2;
	or.pred  	%p183, %p181, %p182;
	or.pred  	%p185, %p180, %p183;
	selp.u32 	%r3869, 1, 0, %p185;
	{ 
	.reg .pred 	%p1; 
	.reg .pred 	%p2; 
	setp.ne.u32 	%p1, %r3869, 0; 
	bar.red.and.pred 	%p2, 0, %p1; 
	selp.u32 	%r3870, 1, 0, %p2; 
	}
	setp.eq.s32 	%p186, %r3870, 0;
	@%p186 bra 	$L__BB14_463;
	mov.b64 	%rd1748, 0;
$L__BB14_369:
	add.s64 	%rd1430, %rd1748, %rd100;
	shl.b64 	%rd1431, %rd1430, 2;
	add.s64 	%rd171, %rd1705, %rd1431;
	ld.global.u32 	%r3871, [%rd171];
	ld.global.u32 	%r3872, [%rd171+1024];
	ld.global.u32 	%r3873, [%rd171+2048];
	ld.global.u32 	%r3874, [%rd171+3072];
	ld.global.u32 	%r3875, [%rd171+4096];
	ld.global.u32 	%r3876, [%rd171+5120];
	ld.global.u32 	%r3877, [%rd171+6144];
	ld.global.u32 	%r3878, [%rd171+7168];
	ld.global.u32 	%r3879, [%rd171+8192];
	ld.global.u32 	%r3880, [%rd171+9216];
	ld.global.u32 	%r3881, [%rd171+10240];
	ld.global.u32 	%r3882, [%rd171+11264];
	ld.global.u32 	%r3883, [%rd171+12288];
	ld.global.u32 	%r3884, [%rd171+13312];
	ld.global.u32 	%r3885, [%rd171+14336];
	ld.global.u32 	%r3886, [%rd171+15360];
	ld.global.u32 	%r3887, [%rd171+16384];
	ld.global.u32 	%r3888, [%rd171+17408];
	ld.global.u32 	%r3889, [%rd171+18432];
	ld.global.u32 	%r3890, [%rd171+19456];
	ld.global.u32 	%r3891, [%rd171+20480];
	ld.global.u32 	%r3892, [%rd171+21504];
	ld.global.u32 	%r3893, [%rd171+22528];
	bar.sync 	0;
	add.s64 	%rd172, %rd97, %rd1431;
	st.global.u32 	[%rd172], %r3871;
	st.global.u32 	[%rd172+1024], %r3872;
	st.global.u32 	[%rd172+2048], %r3873;
	st.global.u32 	[%rd172+3072], %r3874;
	st.global.u32 	[%rd172+4096], %r3875;
	st.global.u32 	[%rd172+5120], %r3876;
	st.global.u32 	[%rd172+6144], %r3877;
	st.global.u32 	[%rd172+7168], %r3878;
	st.global.u32 	[%rd172+8192], %r3879;
	st.global.u32 	[%rd172+9216], %r3880;
	st.global.u32 	[%rd172+10240], %r3881;
	st.global.u32 	[%rd172+11264], %r3882;
	st.global.u32 	[%rd172+12288], %r3883;
	st.global.u32 	[%rd172+13312], %r3884;
	st.global.u32 	[%rd172+14336], %r3885;
	st.global.u32 	[%rd172+15360], %r3886;
	st.global.u32 	[%rd172+16384], %r3887;
	st.global.u32 	[%rd172+17408], %r3888;
	st.global.u32 	[%rd172+18432], %r3889;
	st.global.u32 	[%rd172+19456], %r3890;
	st.global.u32 	[%rd172+20480], %r3891;
	st.global.u32 	[%rd172+21504], %r3892;
	st.global.u32 	[%rd172+22528], %r3893;
	add.s64 	%rd1748, %rd1748, 5888;
	sub.s64 	%rd174, %rd2, %rd1748;
	setp.gt.s64 	%p187, %rd174, 5887;
	@%p187 bra 	$L__BB14_369;
	cvt.u32.u64 	%r674, %rd174;
	setp.le.s64 	%p188, %rd2, %rd1748;
	@%p188 bra 	$L__BB14_580;
	setp.ge.s32 	%p189, %r3717, %r674;
	@%p189 bra 	$L__BB14_373;
	ld.global.u32 	%r6076, [%rd171+23552];
$L__BB14_373:
	add.s32 	%r3896, %r3717, 256;
	cvt.u64.u32 	%rd175, %r3896;
	setp.ge.s32 	%p190, %r3896, %r674;
	@%p190 bra 	$L__BB14_375;
	ld.global.u32 	%r6077, [%rd171+24576];
$L__BB14_375:
	add.s32 	%r3898, %r3717, 512;
	cvt.u64.u32 	%rd176, %r3898;
	setp.ge.s32 	%p191, %r3898, %r674;
	@%p191 bra 	$L__BB14_377;
	ld.global.u32 	%r6078, [%rd171+25600];
$L__BB14_377:
	add.s32 	%r3900, %r3717, 768;
	cvt.u64.u32 	%rd177, %r3900;
	setp.ge.s32 	%p192, %r3900, %r674;
	@%p192 bra 	$L__BB14_379;
	ld.global.u32 	%r6079, [%rd171+26624];
$L__BB14_379:
	or.b32  	%r3902, %r3717, 1024;
	cvt.u64.u32 	%rd178, %r3902;
	setp.ge.s32 	%p193, %r3902, %r674;
	@%p193 bra 	$L__BB14_381;
	ld.global.u32 	%r6080, [%rd171+27648];
$L__BB14_381:
	add.s32 	%r3904, %r3717, 1280;
	cvt.u64.u32 	%rd179, %r3904;
	setp.ge.s32 	%p194, %r3904, %r674;
	@%p194 bra 	$L__BB14_383;
	ld.global.u32 	%r6081, [%rd171+28672];
$L__BB14_383:
	add.s32 	%r3906, %r3717, 1536;
	cvt.u64.u32 	%rd180, %r3906;
	setp.ge.s32 	%p195, %r3906, %r674;
	@%p195 bra 	$L__BB14_385;
	ld.global.u32 	%r6082, [%rd171+29696];
$L__BB14_385:
	add.s32 	%r3908, %r3717, 1792;
	cvt.u64.u32 	%rd181, %r3908;
	setp.ge.s32 	%p196, %r3908, %r674;
	@%p196 bra 	$L__BB14_387;
	ld.global.u32 	%r6083, [%rd171+30720];
$L__BB14_387:
	or.b32  	%r3910, %r3717, 2048;
	cvt.u64.u32 	%rd182, %r3910;
	setp.ge.s32 	%p197, %r3910, %r674;
	@%p197 bra 	$L__BB14_389;
	ld.global.u32 	%r6084, [%rd171+31744];
$L__BB14_389:
	add.s32 	%r3912, %r3717, 2304;
	cvt.u64.u32 	%rd183, %r3912;
	setp.ge.s32 	%p198, %r3912, %r674;
	@%p198 bra 	$L__BB14_391;
	ld.global.u32 	%r6085, [%rd171+32768];
$L__BB14_391:
	add.s32 	%r3914, %r3717, 2560;
	cvt.u64.u32 	%rd184, %r3914;
	setp.ge.s32 	%p199, %r3914, %r674;
	@%p199 bra 	$L__BB14_393;
	ld.global.u32 	%r6086, [%rd171+33792];
$L__BB14_393:
	add.s32 	%r3916, %r3717, 2816;
	cvt.u64.u32 	%rd185, %r3916;
	setp.ge.s32 	%p200, %r3916, %r674;
	@%p200 bra 	$L__BB14_395;
	ld.global.u32 	%r6087, [%rd171+34816];
$L__BB14_395:
	or.b32  	%r3918, %r3717, 3072;
	cvt.u64.u32 	%rd186, %r3918;
	setp.ge.s32 	%p201, %r3918, %r674;
	@%p201 bra 	$L__BB14_397;
	ld.global.u32 	%r6088, [%rd171+35840];
$L__BB14_397:
	add.s32 	%r3920, %r3717, 3328;
	cvt.u64.u32 	%rd187, %r3920;
	setp.ge.s32 	%p202, %r3920, %r674;
	@%p202 bra 	$L__BB14_399;
	ld.global.u32 	%r6089, [%rd171+36864];
$L__BB14_399:
	add.s32 	%r3922, %r3717, 3584;
	cvt.u64.u32 	%rd188, %r3922;
	setp.ge.s32 	%p203, %r3922, %r674;
	@%p203 bra 	$L__BB14_401;
	ld.global.u32 	%r6090, [%rd171+37888];
$L__BB14_401:
	add.s32 	%r3924, %r3717, 3840;
	cvt.u64.u32 	%rd189, %r3924;
	setp.ge.s32 	%p204, %r3924, %r674;
	@%p204 bra 	$L__BB14_403;
	ld.global.u32 	%r6091, [%rd171+38912];
$L__BB14_403:
	or.b32  	%r3926, %r3717, 4096;
	cvt.u64.u32 	%rd190, %r3926;
	setp.ge.s32 	%p205, %r3926, %r674;
	@%p205 bra 	$L__BB14_405;
	ld.global.u32 	%r6092, [%rd171+39936];
$L__BB14_405:
	add.s32 	%r3928, %r3717, 4352;
	cvt.u64.u32 	%rd191, %r3928;
	setp.ge.s32 	%p206, %r3928, %r674;
	@%p206 bra 	$L__BB14_407;
	ld.global.u32 	%r6093, [%rd171+40960];
$L__BB14_407:
	add.s32 	%r3930, %r3717, 4608;
	cvt.u64.u32 	%rd192, %r3930;
	setp.ge.s32 	%p207, %r3930, %r674;
	@%p207 bra 	$L__BB14_409;
	ld.global.u32 	%r6094, [%rd171+41984];
$L__BB14_409:
	add.s32 	%r3932, %r3717, 4864;
	cvt.u64.u32 	%rd193, %r3932;
	setp.ge.s32 	%p208, %r3932, %r674;
	@%p208 bra 	$L__BB14_411;
	ld.global.u32 	%r6095, [%rd171+43008];
$L__BB14_411:
	or.b32  	%r3934, %r3717, 5120;
	cvt.u64.u32 	%rd194, %r3934;
	setp.ge.s32 	%p209, %r3934, %r674;
	@%p209 bra 	$L__BB14_413;
	ld.global.u32 	%r6096, [%rd171+44032];
$L__BB14_413:
	add.s32 	%r3936, %r3717, 5376;
	cvt.u64.u32 	%rd195, %r3936;
	setp.ge.s32 	%p210, %r3936, %r674;
	@%p210 bra 	$L__BB14_415;
	ld.global.u32 	%r6097, [%rd171+45056];
$L__BB14_415:
	add.s32 	%r3938, %r3717, 5632;
	cvt.u64.u32 	%rd196, %r3938;
	setp.ge.s32 	%p211, %r3938, %r674;
	@%p211 bra 	$L__BB14_417;
	ld.global.u32 	%r6098, [%rd171+46080];
$L__BB14_417:
	setp.ge.s32 	%p212, %r3717, %r674;
	bar.sync 	0;
	@%p212 bra 	$L__BB14_419;
	st.global.u32 	[%rd172+23552], %r6076;
$L__BB14_419:
	cvt.u32.u64 	%r3940, %rd175;
	setp.ge.s32 	%p213, %r3940, %r674;
	@%p213 bra 	$L__BB14_421;
	st.global.u32 	[%rd172+24576], %r6077;
$L__BB14_421:
	cvt.u32.u64 	%r3941, %rd176;
	setp.ge.s32 	%p214, %r3941, %r674;
	@%p214 bra 	$L__BB14_423;
	st.global.u32 	[%rd172+25600], %r6078;
$L__BB14_423:
	cvt.u32.u64 	%r3942, %rd177;
	setp.ge.s32 	%p215, %r3942, %r674;
	@%p215 bra 	$L__BB14_425;
	st.global.u32 	[%rd172+26624], %r6079;
$L__BB14_425:
	cvt.u32.u64 	%r3943, %rd178;
	setp.ge.s32 	%p216, %r3943, %r674;
	@%p216 bra 	$L__BB14_427;
	st.global.u32 	[%rd172+27648], %r6080;
$L__BB14_427:
	cvt.u32.u64 	%r3944, %rd179;
	setp.ge.s32 	%p217, %r3944, %r674;
	@%p217 bra 	$L__BB14_429;
	st.global.u32 	[%rd172+28672], %r6081;
$L__BB14_429:
	cvt.u32.u64 	%r3945, %rd180;
	setp.ge.s32 	%p218, %r3945, %r674;
	@%p218 bra 	$L__BB14_431;
	st.global.u32 	[%rd172+29696], %r6082;
$L__BB14_431:
	cvt.u32.u64 	%r3946, %rd181;
	setp.ge.s32 	%p219, %r3946, %r674;
	@%p219 bra 	$L__BB14_433;
	st.global.u32 	[%rd172+30720], %r6083;
$L__BB14_433:
	cvt.u32.u64 	%r3947, %rd182;
	setp.ge.s32 	%p220, %r3947, %r674;
	@%p220 bra 	$L__BB14_435;
	st.global.u32 	[%rd172+31744], %r6084;
$L__BB14_435:
	cvt.u32.u64 	%r3948, %rd183;
	setp.ge.s32 	%p221, %r3948, %r674;
	@%p221 bra 	$L__BB14_437;
	st.global.u32 	[%rd172+32768], %r6085;
$L__BB14_437:
	cvt.u32.u64 	%r3949, %rd184;
	setp.ge.s32 	%p222, %r3949, %r674;
	@%p222 bra 	$L__BB14_439;
	st.global.u32 	[%rd172+33792], %r6086;
$L__BB14_439:
	cvt.u32.u64 	%r3950, %rd185;
	setp.ge.s32 	%p223, %r3950, %r674;
	@%p223 bra 	$L__BB14_441;
	st.global.u32 	[%rd172+34816], %r6087;
$L__BB14_441:
	cvt.u32.u64 	%r3951, %rd186;
	setp.ge.s32 	%p224, %r3951, %r674;
	@%p224 bra 	$L__BB14_443;
	st.global.u32 	[%rd172+35840], %r6088;
$L__BB14_443:
	cvt.u32.u64 	%r3952, %rd187;
	setp.ge.s32 	%p225, %r3952, %r674;
	@%p225 bra 	$L__BB14_445;
	st.global.u32 	[%rd172+36864], %r6089;
$L__BB14_445:
	cvt.u32.u64 	%r3953, %rd188;
	setp.ge.s32 	%p226, %r3953, %r674;
	@%p226 bra 	$L__BB14_447;
	st.global.u32 	[%rd172+37888], %r6090;
$L__BB14_447:
	cvt.u32.u64 	%r3954, %rd189;
	setp.ge.s32 	%p227, %r3954, %r674;
	@%p227 bra 	$L__BB14_449;
	st.global.u32 	[%rd172+38912], %r6091;
$L__BB14_449:
	cvt.u32.u64 	%r3955, %rd190;
	setp.ge.s32 	%p228, %r3955, %r674;
	@%p228 bra 	$L__BB14_451;
	st.global.u32 	[%rd172+39936], %r6092;
$L__BB14_451:
	cvt.u32.u64 	%r3956, %rd191;
	setp.ge.s32 	%p229, %r3956, %r674;
	@%p229 bra 	$L__BB14_453;
	st.global.u32 	[%rd172+40960], %r6093;
$L__BB14_453:
	cvt.u32.u64 	%r3957, %rd192;
	setp.ge.s32 	%p230, %r3957, %r674;
	@%p230 bra 	$L__BB14_455;
	st.global.u32 	[%rd172+41984], %r6094;
$L__BB14_455:
	cvt.u32.u64 	%r3958, %rd193;
	setp.ge.s32 	%p231, %r3958, %r674;
	@%p231 bra 	$L__BB14_457;
	st.global.u32 	[%rd172+43008], %r6095;
$L__BB14_457:
	cvt.u32.u64 	%r3959, %rd194;
	setp.ge.s32 	%p232, %r3959, %r674;
	@%p232 bra 	$L__BB14_459;
	st.global.u32 	[%rd172+44032], %r6096;
$L__BB14_459:
	cvt.u32.u64 	%r3960, %rd195;
	setp.ge.s32 	%p233, %r3960, %r674;
	@%p233 bra 	$L__BB14_461;
	st.global.u32 	[%rd172+45056], %r6097;
$L__BB14_461:
	cvt.u32.u64 	%r3961, %rd196;
	setp.ge.s32 	%p234, %r3961, %r674;
	@%p234 bra 	$L__BB14_580;
	st.global.u32 	[%rd172+46080], %r6098;
	bra.uni 	$L__BB14_580;
$L__BB14_463:
	mov.b64 	%rd1749, 0;
$L__BB14_464:
	.pragma "nounroll";
	setp.ne.s32 	%p235, %r1638, 31;
	mov.u32 	%r4064, %tid.x;
	cvt.u64.u32 	%rd1433, %r4064;
	add.s64 	%rd1434, %rd1749, %rd1433;
	shl.b64 	%rd1435, %rd1434, 2;
	add.s64 	%rd199, %rd1705, %rd1435;
	ld.global.u32 	%r4065, [%rd199];
	ld.global.u32 	%r4066, [%rd199+1024];
	ld.global.u32 	%r4067, [%rd199+2048];
	ld.global.u32 	%r4068, [%rd199+3072];
	ld.global.u32 	%r4069, [%rd199+4096];
	ld.global.u32 	%r4070, [%rd199+5120];
	ld.global.u32 	%r4071, [%rd199+6144];
	ld.global.u32 	%r4072, [%rd199+7168];
	ld.global.u32 	%r4073, [%rd199+8192];
	ld.global.u32 	%r4074, [%rd199+9216];
	ld.global.u32 	%r4075, [%rd199+10240];
	ld.global.u32 	%r4076, [%rd199+11264];
	ld.global.u32 	%r4077, [%rd199+12288];
	ld.global.u32 	%r4078, [%rd199+13312];
	ld.global.u32 	%r4079, [%rd199+14336];
	ld.global.u32 	%r4080, [%rd199+15360];
	ld.global.u32 	%r4081, [%rd199+16384];
	ld.global.u32 	%r4082, [%rd199+17408];
	ld.global.u32 	%r4083, [%rd199+18432];
	ld.global.u32 	%r4084, [%rd199+19456];
	ld.global.u32 	%r4085, [%rd199+20480];
	ld.global.u32 	%r4086, [%rd199+21504];
	ld.global.u32 	%r4087, [%rd199+22528];
	shl.b32 	%r4088, %r4064, 2;
	mov.u32 	%r4089, _ZZN3cub18CUB_300001_SM_10006detail14segmented_sort30DeviceSegmentedSortKernelLargeILNS0_9SortOrderE0ENS2_10policy_hubIjNS0_8NullTypeEE9Policy860EjS6_PmS9_lEEvPKjPKT1_PSC_NS1_20device_double_bufferISC_EEPKT2_PSI_NSG_ISI_EET3_T4_E7storage;
	add.s32 	%r4090, %r4089, %r4088;
	st.shared.u32 	[%r4090], %r4065;
	st.shared.u32 	[%r4090+1024], %r4066;
	st.shared.u32 	[%r4090+2048], %r4067;
	st.shared.u32 	[%r4090+3072], %r4068;
	st.shared.u32 	[%r4090+4096], %r4069;
	st.shared.u32 	[%r4090+5120], %r4070;
	st.shared.u32 	[%r4090+6144], %r4071;
	st.shared.u32 	[%r4090+7168], %r4072;
	st.shared.u32 	[%r4090+8192], %r4073;
	st.shared.u32 	[%r4090+9216], %r4074;
	st.shared.u32 	[%r4090+10240], %r4075;
	st.shared.u32 	[%r4090+11264], %r4076;
	st.shared.u32 	[%r4090+12288], %r4077;
	st.shared.u32 	[%r4090+13312], %r4078;
	st.shared.u32 	[%r4090+14336], %r4079;
	st.shared.u32 	[%r4090+15360], %r4080;
	st.shared.u32 	[%r4090+16384], %r4081;
	st.shared.u32 	[%r4090+17408], %r4082;
	st.shared.u32 	[%r4090+18432], %r4083;
	st.shared.u32 	[%r4090+19456], %r4084;
	st.shared.u32 	[%r4090+20480], %r4085;
	st.shared.u32 	[%r4090+21504], %r4086;
	st.shared.u32 	[%r4090+22528], %r4087;
	bar.sync 	0;
	mad.lo.s32 	%r4091, %r4064, 88, %r4090;
	ld.shared.u32 	%r724, [%r4091];
	ld.shared.u32 	%r725, [%r4091+4];
	ld.shared.u32 	%r726, [%r4091+8];
	ld.shared.u32 	%r727, [%r4091+12];
	ld.shared.u32 	%r728, [%r4091+16];
	ld.shared.u32 	%r729, [%r4091+20];
	ld.shared.u32 	%r730, [%r4091+24];
	ld.shared.u32 	%r731, [%r4091+28];
	ld.shared.u32 	%r732, [%r4091+32];
	ld.shared.u32 	%r733, [%r4091+36];
	ld.shared.u32 	%r734, [%r4091+40];
	ld.shared.u32 	%r735, [%r4091+44];
	ld.shared.u32 	%r736, [%r4091+48];
	ld.shared.u32 	%r737, [%r4091+52];
	ld.shared.u32 	%r738, [%r4091+56];
	ld.shared.u32 	%r739, [%r4091+60];
	ld.shared.u32 	%r740, [%r4091+64];
	ld.shared.u32 	%r741, [%r4091+68];
	ld.shared.u32 	%r742, [%r4091+72];
	ld.shared.u32 	%r743, [%r4091+76];
	ld.shared.u32 	%r744, [%r4091+80];
	ld.shared.u32 	%r745, [%r4091+84];
	ld.shared.u32 	%r746, [%r4091+88];
	bar.sync 	0;
	mov.b32 	%r4061, 0;
	st.shared.u32 	[%r4090], %r4061;
	st.shared.u32 	[%r4090+1024], %r4061;
	st.shared.u32 	[%r4090+2048], %r4061;
	st.shared.u32 	[%r4090+3072], %r4061;
	st.shared.u32 	[%r4090+4096], %r4061;
	st.shared.u32 	[%r4090+5120], %r4061;
	st.shared.u32 	[%r4090+6144], %r4061;
	st.shared.u32 	[%r4090+7168], %r4061;
	st.shared.u32 	[%r4090+8192], %r4061;
	st.shared.u32 	[%r4090+9216], %r4061;
	st.shared.u32 	[%r4090+10240], %r4061;
	st.shared.u32 	[%r4090+11264], %r4061;
	st.shared.u32 	[%r4090+12288], %r4061;
	st.shared.u32 	[%r4090+13312], %r4061;
	st.shared.u32 	[%r4090+14336], %r4061;
	st.shared.u32 	[%r4090+15360], %r4061;
	st.shared.u32 	[%r4090+16384], %r4061;
	st.shared.u32 	[%r4090+17408], %r4061;
	st.shared.u32 	[%r4090+18432], %r4061;
	st.shared.u32 	[%r4090+19456], %r4061;
	st.shared.u32 	[%r4090+20480], %r4061;
	st.shared.u32 	[%r4090+21504], %r4061;
	st.shared.u32 	[%r4090+22528], %r4061;
	st.shared.u32 	[%r4090+23552], %r4061;
	st.shared.u32 	[%r4090+24576], %r4061;
	st.shared.u32 	[%r4090+25600], %r4061;
	st.shared.u32 	[%r4090+26624], %r4061;
	st.shared.u32 	[%r4090+27648], %r4061;
	st.shared.u32 	[%r4090+28672], %r4061;
	st.shared.u32 	[%r4090+29696], %r4061;
	st.shared.u32 	[%r4090+30720], %r4061;
	st.shared.u32 	[%r4090+31744], %r4061;
	st.shared.u32 	[%r4090+32768], %r4061;
	// begin inline asm
	bmsk.clamp.b32 %r3962, %r4061, %r667;
	// end inline asm
	// begin inline asm
	shr.b32 %r3965, %r724, %r6014;
	// end inline asm
	and.b32  	%r4092, %r3962, %r3965;
	shl.b32 	%r4093, %r4092, 10;
	and.b32  	%r4094, %r4093, 31744;
	add.s32 	%r4095, %r4090, %r4094;
	shr.u32 	%r4096, %r4092, 4;
	and.b32  	%r4097, %r4096, 268435454;
	add.s32 	%r748, %r4095, %r4097;
	ld.shared.u16 	%rs70, [%r748];
	add.s16 	%rs358, %rs70, 1;
	st.shared.u16 	[%r748], %rs358;
	// begin inline asm
	shr.b32 %r3968, %r725, %r6014;
	// end inline asm
	and.b32  	%r4098, %r3962, %r3968;
	shl.b32 	%r4099, %r4098, 10;
	and.b32  	%r4100, %r4099, 31744;
	add.s32 	%r4101, %r4090, %r4100;
	shr.u32 	%r4102, %r4098, 4;
	and.b32  	%r4103, %r4102, 268435454;
	add.s32 	%r749, %r4101, %r4103;
	ld.shared.u16 	%rs71, [%r749];
	add.s16 	%rs359, %rs71, 1;
	st.shared.u16 	[%r749], %rs359;
	// begin inline asm
	shr.b32 %r3971, %r726, %r6014;
	// end inline asm
	and.b32  	%r4104, %r3962, %r3971;
	shl.b32 	%r4105, %r4104, 10;
	and.b32  	%r4106, %r4105, 31744;
	add.s32 	%r4107, %r4090, %r4106;
	shr.u32 	%r4108, %r4104, 4;
	and.b32  	%r4109, %r4108, 268435454;
	add.s32 	%r750, %r4107, %r4109;
	ld.shared.u16 	%rs72, [%r750];
	add.s16 	%rs360, %rs72, 1;
	st.shared.u16 	[%r750], %rs360;
	// begin inline asm
	shr.b32 %r3974, %r727, %r6014;
	// end inline asm
	and.b32  	%r4110, %r3962, %r3974;
	shl.b32 	%r4111, %r4110, 10;
	and.b32  	%r4112, %r4111, 31744;
	add.s32 	%r4113, %r4090, %r4112;
	shr.u32 	%r4114, %r4110, 4;
	and.b32  	%r4115, %r4114, 268435454;
	add.s32 	%r751, %r4113, %r4115;
	ld.shared.u16 	%rs73, [%r751];
	add.s16 	%rs361, %rs73, 1;
	st.shared.u16 	[%r751], %rs361;
	// begin inline asm
	shr.b32 %r3977, %r728, %r6014;
	// end inline asm
	and.b32  	%r4116, %r3962, %r3977;
	shl.b32 	%r4117, %r4116, 10;
	and.b32  	%r4118, %r4117, 31744;
	add.s32 	%r4119, %r4090, %r4118;
	shr.u32 	%r4120, %r4116, 4;
	and.b32  	%r4121, %r4120, 268435454;
	add.s32 	%r752, %r4119, %r4121;
	ld.shared.u16 	%rs74, [%r752];
	add.s16 	%rs362, %rs74, 1;
	st.shared.u16 	[%r752], %rs362;
	// begin inline asm
	shr.b32 %r3980, %r729, %r6014;
	// end inline asm
	and.b32  	%r4122, %r3962, %r3980;
	shl.b32 	%r4123, %r4122, 10;
	and.b32  	%r4124, %r4123, 31744;
	add.s32 	%r4125, %r4090, %r4124;
	shr.u32 	%r4126, %r4122, 4;
	and.b32  	%r4127, %r4126, 268435454;
	add.s32 	%r753, %r4125, %r4127;
	ld.shared.u16 	%rs75, [%r753];
	add.s16 	%rs363, %rs75, 1;
	st.shared.u16 	[%r753], %rs363;
	// begin inline asm
	shr.b32 %r3983, %r730, %r6014;
	// end inline asm
	and.b32  	%r4128, %r3962, %r3983;
	shl.b32 	%r4129, %r4128, 10;
	and.b32  	%r4130, %r4129, 31744;
	add.s32 	%r4131, %r4090, %r4130;
	shr.u32 	%r4132, %r4128, 4;
	and.b32  	%r4133, %r4132, 268435454;
	add.s32 	%r754, %r4131, %r4133;
	ld.shared.u16 	%rs76, [%r754];
	add.s16 	%rs364, %rs76, 1;
	st.shared.u16 	[%r754], %rs364;
	// begin inline asm
	shr.b32 %r3986, %r731, %r6014;
	// end inline asm
	and.b32  	%r4134, %r3962, %r3986;
	shl.b32 	%r4135, %r4134, 10;
	and.b32  	%r4136, %r4135, 31744;
	add.s32 	%r4137, %r4090, %r4136;
	shr.u32 	%r4138, %r4134, 4;
	and.b32  	%r4139, %r4138, 268435454;
	add.s32 	%r755, %r4137, %r4139;
	ld.shared.u16 	%rs77, [%r755];
	add.s16 	%rs365, %rs77, 1;
	st.shared.u16 	[%r755], %rs365;
	// begin inline asm
	shr.b32 %r3989, %r732, %r6014;
	// end inline asm
	and.b32  	%r4140, %r3962, %r3989;
	shl.b32 	%r4141, %r4140, 10;
	and.b32  	%r4142, %r4141, 31744;
	add.s32 	%r4143, %r4090, %r4142;
	shr.u32 	%r4144, %r4140, 4;
	and.b32  	%r4145, %r4144, 268435454;
	add.s32 	%r756, %r4143, %r4145;
	ld.shared.u16 	%rs78, [%r756];
	add.s16 	%rs366, %rs78, 1;
	st.shared.u16 	[%r756], %rs366;
	// begin inline asm
	shr.b32 %r3992, %r733, %r6014;
	// end inline asm
	and.b32  	%r4146, %r3962, %r3992;
	shl.b32 	%r4147, %r4146, 10;
	and.b32  	%r4148, %r4147, 31744;
	add.s32 	%r4149, %r4090, %r4148;
	shr.u32 	%r4150, %r4146, 4;
	and.b32  	%r4151, %r4150, 268435454;
	add.s32 	%r757, %r4149, %r4151;
	ld.shared.u16 	%rs79, [%r757];
	add.s16 	%rs367, %rs79, 1;
	st.shared.u16 	[%r757], %rs367;
	// begin inline asm
	shr.b32 %r3995, %r734, %r6014;
	// end inline asm
	and.b32  	%r4152, %r3962, %r3995;
	shl.b32 	%r4153, %r4152, 10;
	and.b32  	%r4154, %r4153, 31744;
	add.s32 	%r4155, %r4090, %r4154;
	shr.u32 	%r4156, %r4152, 4;
	and.b32  	%r4157, %r4156, 268435454;
	add.s32 	%r758, %r4155, %r4157;
	ld.shared.u16 	%rs80, [%r758];
	add.s16 	%rs368, %rs80, 1;
	st.shared.u16 	[%r758], %rs368;
	// begin inline asm
	shr.b32 %r3998, %r735, %r6014;
	// end inline asm
	and.b32  	%r4158, %r3962, %r3998;
	shl.b32 	%r4159, %r4158, 10;
	and.b32  	%r4160, %r4159, 31744;
	add.s32 	%r4161, %r4090, %r4160;
	shr.u32 	%r4162, %r4158, 4;
	and.b32  	%r4163, %r4162, 268435454;
	add.s32 	%r759, %r4161, %r4163;
	ld.shared.u16 	%rs81, [%r759];
	add.s16 	%rs369, %rs81, 1;
	st.shared.u16 	[%r759], %rs369;
	// begin inline asm
	shr.b32 %r4001, %r736, %r6014;
	// end inline asm
	and.b32  	%r4164, %r3962, %r4001;
	shl.b32 	%r4165, %r4164, 10;
	and.b32  	%r4166, %r4165, 31744;
	add.s32 	%r4167, %r4090, %r4166;
	shr.u32 	%r4168, %r4164, 4;
	and.b32  	%r4169, %r4168, 268435454;
	add.s32 	%r760, %r4167, %r4169;
	ld.shared.u16 	%rs82, [%r760];
	add.s16 	%rs370, %rs82, 1;
	st.shared.u16 	[%r760], %rs370;
	// begin inline asm
	shr.b32 %r4004, %r737, %r6014;
	// end inline asm
	and.b32  	%r4170, %r3962, %r4004;
	shl.b32 	%r4171, %r4170, 10;
	and.b32  	%r4172, %r4171, 31744;
	add.s32 	%r4173, %r4090, %r4172;
	shr.u32 	%r4174, %r4170, 4;
	and.b32  	%r4175, %r4174, 268435454;
	add.s32 	%r761, %r4173, %r4175;
	ld.shared.u16 	%rs83, [%r761];
	add.s16 	%rs371, %rs83, 1;
	st.shared.u16 	[%r761], %rs371;
	// begin inline asm
	shr.b32 %r4007, %r738, %r6014;
	// end inline asm
	and.b32  	%r4176, %r3962, %r4007;
	shl.b32 	%r4177, %r4176, 10;
	and.b32  	%r4178, %r4177, 31744;
	add.s32 	%r4179, %r4090, %r4178;
	shr.u32 	%r4180, %r4176, 4;
	and.b32  	%r4181, %r4180, 268435454;
	add.s32 	%r762, %r4179, %r4181;
	ld.shared.u16 	%rs84, [%r762];
	add.s16 	%rs372, %rs84, 1;
	st.shared.u16 	[%r762], %rs372;
	// begin inline asm
	shr.b32 %r4010, %r739, %r6014;
	// end inline asm
	and.b32  	%r4182, %r3962, %r4010;
	shl.b32 	%r4183, %r4182, 10;
	and.b32  	%r4184, %r4183, 31744;
	add.s32 	%r4185, %r4090, %r4184;
	shr.u32 	%r4186, %r4182, 4;
	and.b32  	%r4187, %r4186, 268435454;
	add.s32 	%r763, %r4185, %r4187;
	ld.shared.u16 	%rs85, [%r763];
	add.s16 	%rs373, %rs85, 1;
	st.shared.u16 	[%r763], %rs373;
	// begin inline asm
	shr.b32 %r4013, %r740, %r6014;
	// end inline asm
	and.b32  	%r4188, %r3962, %r4013;
	shl.b32 	%r4189, %r4188, 10;
	and.b32  	%r4190, %r4189, 31744;
	add.s32 	%r4191, %r4090, %r4190;
	shr.u32 	%r4192, %r4188, 4;
	and.b32  	%r4193, %r4192, 268435454;
	add.s32 	%r764, %r4191, %r4193;
	ld.shared.u16 	%rs86, [%r764];
	add.s16 	%rs374, %rs86, 1;
	st.shared.u16 	[%r764], %rs374;
	// begin inline asm
	shr.b32 %r4016, %r741, %r6014;
	// end inline asm
	and.b32  	%r4194, %r3962, %r4016;
	shl.b32 	%r4195, %r4194, 10;
	and.b32  	%r4196, %r4195, 31744;
	add.s32 	%r4197, %r4090, %r4196;
	shr.u32 	%r4198, %r4194, 4;
	and.b32  	%r4199, %r4198, 268435454;
	add.s32 	%r765, %r4197, %r4199;
	ld.shared.u16 	%rs87, [%r765];
	add.s16 	%rs375, %rs87, 1;
	st.shared.u16 	[%r765], %rs375;
	// begin inline asm
	shr.b32 %r4019, %r742, %r6014;
	// end inline asm
	and.b32  	%r4200, %r3962, %r4019;
	shl.b32 	%r4201, %r4200, 10;
	and.b32  	%r4202, %r4201, 31744;
	add.s32 	%r4203, %r4090, %r4202;
	shr.u32 	%r4204, %r4200, 4;
	and.b32  	%r4205, %r4204, 268435454;
	add.s32 	%r766, %r4203, %r4205;
	ld.shared.u16 	%rs88, [%r766];
	add.s16 	%rs376, %rs88, 1;
	st.shared.u16 	[%r766], %rs376;
	// begin inline asm
	shr.b32 %r4022, %r743, %r6014;
	// end inline asm
	and.b32  	%r4206, %r3962, %r4022;
	shl.b32 	%r4207, %r4206, 10;
	and.b32  	%r4208, %r4207, 31744;
	add.s32 	%r4209, %r4090, %r4208;
	shr.u32 	%r4210, %r4206, 4;
	and.b32  	%r4211, %r4210, 268435454;
	add.s32 	%r767, %r4209, %r4211;
	ld.shared.u16 	%rs89, [%r767];
	add.s16 	%rs377, %rs89, 1;
	st.shared.u16 	[%r767], %rs377;
	// begin inline asm
	shr.b32 %r4025, %r744, %r6014;
	// end inline asm
	and.b32  	%r4212, %r3962, %r4025;
	shl.b32 	%r4213, %r4212, 10;
	and.b32  	%r4214, %r4213, 31744;
	add.s32 	%r4215, %r4090, %r4214;
	shr.u32 	%r4216, %r4212, 4;
	and.b32  	%r4217, %r4216, 268435454;
	add.s32 	%r768, %r4215, %r4217;
	ld.shared.u16 	%rs90, [%r768];
	add.s16 	%rs378, %rs90, 1;
	st.shared.u16 	[%r768], %rs378;
	// begin inline asm
	shr.b32 %r4028, %r745, %r6014;
	// end inline asm
	and.b32  	%r4218, %r3962, %r4028;
	shl.b32 	%r4219, %r4218, 10;
	and.b32  	%r4220, %r4219, 31744;
	add.s32 	%r4221, %r4090, %r4220;
	shr.u32 	%r4222, %r4218, 4;
	and.b32  	%r4223, %r4222, 268435454;
	add.s32 	%r769, %r4221, %r4223;
	ld.shared.u16 	%rs91, [%r769];
	add.s16 	%rs379, %rs91, 1;
	st.shared.u16 	[%r769], %rs379;
	// begin inline asm
	shr.b32 %r4031, %r746, %r6014;
	// end inline asm
	and.b32  	%r4224, %r3962, %r4031;
	shl.b32 	%r4225, %r4224, 10;
	and.b32  	%r4226, %r4225, 31744;
	add.s32 	%r4227, %r4090, %r4226;
	shr.u32 	%r4228, %r4224, 4;
	and.b32  	%r4229, %r4228, 268435454;
	add.s32 	%r770, %r4227, %r4229;
	ld.shared.u16 	%rs92, [%r770];
	add.s16 	%rs380, %rs92, 1;
	st.shared.u16 	[%r770], %rs380;
	bar.sync 	0;
	add.s32 	%r4230, %r4090, %r4088;
	mad.lo.s32 	%r4231, %r4064, 124, %r4230;
	ld.shared.u32 	%r771, [%r4231];
	ld.shared.u32 	%r4232, [%r4231+4];
	ld.shared.u32 	%r4233, [%r4231+8];
	ld.shared.u32 	%r4234, [%r4231+12];
	ld.shared.u32 	%r4235, [%r4231+16];
	ld.shared.u32 	%r4236, [%r4231+20];
	ld.shared.u32 	%r4237, [%r4231+24];
	ld.shared.u32 	%r4238, [%r4231+28];
	ld.shared.u32 	%r4239, [%r4231+32];
	ld.shared.u32 	%r4240, [%r4231+36];
	ld.shared.u32 	%r4241, [%r4231+40];
	ld.shared.u32 	%r4242, [%r4231+44];
	ld.shared.u32 	%r4243, [%r4231+48];
	ld.shared.u32 	%r4244, [%r4231+52];
	ld.shared.u32 	%r4245, [%r4231+56];
	ld.shared.u32 	%r4246, [%r4231+60];
	ld.shared.u32 	%r4247, [%r4231+64];
	ld.shared.u32 	%r4248, [%r4231+68];
	ld.shared.u32 	%r4249, [%r4231+72];
	ld.shared.u32 	%r4250, [%r4231+76];
	ld.shared.u32 	%r4251, [%r4231+80];
	ld.shared.u32 	%r4252, [%r4231+84];
	ld.shared.u32 	%r4253, [%r4231+88];
	ld.shared.u32 	%r4254, [%r4231+92];
	ld.shared.u32 	%r4255, [%r4231+96];
	ld.shared.u32 	%r4256, [%r4231+100];
	ld.shared.u32 	%r4257, [%r4231+104];
	ld.shared.u32 	%r4258, [%r4231+108];
	ld.shared.u32 	%r4259, [%r4231+112];
	ld.shared.u32 	%r4260, [%r4231+116];
	ld.shared.u32 	%r4261, [%r4231+120];
	ld.shared.u32 	%r4262, [%r4231+124];
	ld.shared.u32 	%r4263, [%r4231+128];
	add.s32 	%r772, %r4232, %r771;
	add.s32 	%r773, %r4233, %r772;
	add.s32 	%r774, %r4234, %r773;
	add.s32 	%r775, %r4235, %r774;
	add.s32 	%r776, %r4236, %r775;
	add.s32 	%r777, %r4237, %r776;
	add.s32 	%r778, %r4238, %r777;
	add.s32 	%r779, %r4239, %r778;
	add.s32 	%r780, %r4240, %r779;
	add.s32 	%r781, %r4241, %r780;
	add.s32 	%r782, %r4242, %r781;
	add.s32 	%r783, %r4243, %r782;
	add.s32 	%r784, %r4244, %r783;
	add.s32 	%r785, %r4245, %r784;
	add.s32 	%r786, %r4246, %r785;
	add.s32 	%r787, %r4247, %r786;
	add.s32 	%r788, %r4248, %r787;
	add.s32 	%r789, %r4249, %r788;
	add.s32 	%r790, %r4250, %r789;
	add.s32 	%r791, %r4251, %r790;
	add.s32 	%r792, %r4252, %r791;
	add.s32 	%r793, %r4253, %r792;
	add.s32 	%r794, %r4254, %r793;
	add.s32 	%r795, %r4255, %r794;
	add.s32 	%r796, %r4256, %r795;
	add.s32 	%r797, %r4257, %r796;
	add.s32 	%r798, %r4258, %r797;
	add.s32 	%r799, %r4259, %r798;
	add.s32 	%r800, %r4260, %r799;
	add.s32 	%r801, %r4261, %r800;
	add.s32 	%r802, %r4262, %r801;
	add.s32 	%r4038, %r4263, %r802;
	mov.b32 	%r4036, 1;
	mov.b32 	%r4063, -1;
	// begin inline asm
	{  .reg .u32 r0;  .reg .pred p;  shfl.sync.up.b32 r0|p, %r4038, %r4036, %r4061, %r4063;  @p add.u32 r0, r0, %r4038;  mov.u32 %r4034, r0;}
	// end inline asm
	mov.b32 	%r4042, 2;
	// begin inline asm
	{  .reg .u32 r0;  .reg .pred p;  shfl.sync.up.b32 r0|p, %r4034, %r4042, %r4061, %r4063;  @p add.u32 r0, r0, %r4034;  mov.u32 %r4040, r0;}
	// end inline asm
	mov.b32 	%r4048, 4;
	// begin inline asm
	{  .reg .u32 r0;  .reg .pred p;  shfl.sync.up.b32 r0|p, %r4040, %r4048, %r4061, %r4063;  @p add.u32 r0, r0, %r4040;  mov.u32 %r4046, r0;}
	// end inline asm
	mov.b32 	%r4054, 8;
	// begin inline asm
	{  .reg .u32 r0;  .reg .pred p;  shfl.sync.up.b32 r0|p, %r4046, %r4054, %r4061, %r4063;  @p add.u32 r0, r0, %r4046;  mov.u32 %r4052, r0;}
	// end inline asm
	mov.b32 	%r4060, 16;
	// begin inline asm
	{  .reg .u32 r0;  .reg .pred p;  shfl.sync.up.b32 r0|p, %r4052, %r4060, %r4061, %r4063;  @p add.u32 r0, r0, %r4052;  mov.u32 %r4058, r0;}
	// end inline asm
	@%p235 bra 	$L__BB14_466;
	mov.u32 	%r4264, %tid.x;
	shr.u32 	%r4265, %r4264, 3;
	and.b32  	%r4266, %r4265, 124;
	mov.u32 	%r4267, _ZZN3cub18CUB_300001_SM_10006detail14segmented_sort30DeviceSegmentedSortKernelLargeILNS0_9SortOrderE0ENS2_10policy_hubIjNS0_8NullTypeEE9Policy860EjS6_PmS9_lEEvPKjPKT1_PSC_NS1_20device_double_bufferISC_EEPKT2_PSI_NSG_ISI_EET3_T4_E7storage;
	add.s32 	%r4268, %r4267, %r4266;
	st.shared.u32 	[%r4268+33792], %r4058;
$L__BB14_466:
	sub.s32 	%r4269, %r4058, %r4038;
	mov.u32 	%r4270, %tid.x;
	setp.ne.s32 	%p236, %r1638, 0;
	setp.gt.u32 	%p237, %r4270, 31;
	shr.u32 	%r4271, %r4270, 5;
	setp.eq.s32 	%p238, %r4271, 7;
	setp.eq.s32 	%p239, %r4271, 6;
	setp.eq.s32 	%p240, %r4271, 5;
	setp.eq.s32 	%p241, %r4271, 4;
	setp.eq.s32 	%p242, %r4271, 3;
	setp.eq.s32 	%p243, %r4271, 2;
	setp.eq.s32 	%p244, %r4271, 1;
	bar.sync 	0;
	ld.shared.v4.u32 	{%r4272, %r4273, %r4274, %r4275}, [_ZZN3cub18CUB_300001_SM_10006detail14segmented_sort30DeviceSegmentedSortKernelLargeILNS0_9SortOrderE0ENS2_10policy_hubIjNS0_8NullTypeEE9Policy860EjS6_PmS9_lEEvPKjPKT1_PSC_NS1_20device_double_bufferISC_EEPKT2_PSI_NSG_ISI_EET3_T4_E7storage+33792];
	selp.b32 	%r4276, %r4272, %r6102, %p244;
	add.s32 	%r4277, %r4273, %r4272;
	selp.b32 	%r4278, %r4277, %r4276, %p243;
	add.s32 	%r4279, %r4277, %r4274;
	selp.b32 	%r4280, %r4279, %r4278, %p242;
	add.s32 	%r4281, %r4279, %r4275;
	selp.b32 	%r4282, %r4281, %r4280, %p241;
	ld.shared.v4.u32 	{%r4283, %r4284, %r4285, %r4286}, [_ZZN3cub18CUB_300001_SM_10006detail14segmented_sort30DeviceSegmentedSortKernelLargeILNS0_9SortOrderE0ENS2_10policy_hubIjNS0_8NullTypeEE9Policy860EjS6_PmS9_lEEvPKjPKT1_PSC_NS1_20device_double_bufferISC_EEPKT2_PSI_NSG_ISI_EET3_T4_E7storage+33808];
	add.s32 	%r4287, %r4281, %r4283;
	selp.b32 	%r4288, %r4287, %r4282, %p240;
	add.s32 	%r4289, %r4287, %r4284;
	selp.b32 	%r4290, %r4289, %r4288, %p239;
	add.s32 	%r4291, %r4289, %r4285;
	selp.b32 	%r6102, %r4291, %r4290, %p238;
	add.s32 	%r806, %r4291, %r4286;
	selp.b32 	%r4292, %r4269, 0, %p236;
	add.s32 	%r4293, %r6102, %r4292;
	selp.b32 	%r6047, %r4293, %r4269, %p237;
	or.pred  	%p245, %p237, %p236;
	@%p245 bra 	$L__BB14_468;
	shl.b32 	%r6047, %r806, 16;
	st.shared.u32 	[_ZZN3cub18CUB_300001_SM_10006detail14segmented_sort30DeviceSegmentedSortKernelLargeILNS0_9SortOrderE0ENS2_10policy_hubIjNS0_8NullTypeEE9Policy860EjS6_PmS9_lEEvPKjPKT1_PSC_NS1_20device_double_bufferISC_EEPKT2_PSI_NSG_ISI_EET3_T4_E7storage+33832], %r6047;
$L__BB14_468:
	mov.u32 	%r4294, %tid.x;
	cvt.u64.u32 	%rd200, %r4294;
	setp.gt.u32 	%p246, %r4294, 63;
	setp.eq.s32 	%p247, %r4294, 0;
	bar.sync 	0;
	mov.u32 	%r4295, _ZZN3cub18CUB_300001_SM_10006detail14segmented_sort30DeviceSegmentedSortKernelLargeILNS0_9SortOrderE0ENS2_10policy_hubIjNS0_8NullTypeEE9Policy860EjS6_PmS9_lEEvPKjPKT1_PSC_NS1_20device_double_bufferISC_EEPKT2_PSI_NSG_ISI_EET3_T4_E7storage;
	ld.shared.u32 	%r4296, [_ZZN3cub18CUB_300001_SM_10006detail14segmented_sort30DeviceSegmentedSortKernelLargeILNS0_9SortOrderE0ENS2_10policy_hubIjNS0_8NullTypeEE9Policy860EjS6_PmS9_lEEvPKjPKT1_PSC_NS1_20device_double_bufferISC_EEPKT2_PSI_NSG_ISI_EET3_T4_E7storage+33832];
	selp.b32 	%r4297, 0, %r4296, %p247;
	add.s32 	%r4298, %r6047, %r4297;
	add.s32 	%r4299, %r771, %r4298;
	add.s32 	%r4300, %r772, %r4298;
	add.s32 	%r4301, %r773, %r4298;
	add.s32 	%r4302, %r774, %r4298;
	add.s32 	%r4303, %r775, %r4298;
	add.s32 	%r4304, %r776, %r4298;
	add.s32 	%r4305, %r777, %r4298;
	add.s32 	%r4306, %r778, %r4298;
	add.s32 	%r4307, %r779, %r4298;
	add.s32 	%r4308, %r780, %r4298;
	add.s32 	%r4309, %r781, %r4298;
	add.s32 	%r4310, %r782, %r4298;
	add.s32 	%r4311, %r783, %r4298;
	add.s32 	%r4312, %r784, %r4298;
	add.s32 	%r4313, %r785, %r4298;
	add.s32 	%r4314, %r786, %r4298;
	add.s32 	%r4315, %r787, %r4298;
	add.s32 	%r4316, %r788, %r4298;
	add.s32 	%r4317, %r789, %r4298;
	add.s32 	%r4318, %r790, %r4298;
	add.s32 	%r4319, %r791, %r4298;
	add.s32 	%r4320, %r792, %r4298;
	add.s32 	%r4321, %r793, %r4298;
	add.s32 	%r4322, %r794, %r4298;
	add.s32 	%r4323, %r795, %r4298;
	add.s32 	%r4324, %r796, %r4298;
	add.s32 	%r4325, %r797, %r4298;
	add.s32 	%r4326, %r798, %r4298;
	add.s32 	%r4327, %r799, %r4298;
	add.s32 	%r4328, %r800, %r4298;
	add.s32 	%r4329, %r801, %r4298;
	add.s32 	%r4330, %r802, %r4298;
	shl.b32 	%r4331, %r4294, 2;
	add.s32 	%r810, %r4295, %r4331;
	add.s32 	%r811, %r810, %r4331;
	mad.lo.s32 	%r4332, %r4294, 124, %r811;
	st.shared.u32 	[%r4332], %r4298;
	st.shared.u32 	[%r4332+4], %r4299;
	st.shared.u32 	[%r4332+8], %r4300;
	st.shared.u32 	[%r4332+12], %r4301;
	st.shared.u32 	[%r4332+16], %r4302;
	st.shared.u32 	[%r4332+20], %r4303;
	st.shared.u32 	[%r4332+24], %r4304;
	st.shared.u32 	[%r4332+28], %r4305;
	st.shared.u32 	[%r4332+32], %r4306;
	st.shared.u32 	[%r4332+36], %r4307;
	st.shared.u32 	[%r4332+40], %r4308;
	st.shared.u32 	[%r4332+44], %r4309;
	st.shared.u32 	[%r4332+48], %r4310;
	st.shared.u32 	[%r4332+52], %r4311;
	st.shared.u32 	[%r4332+56], %r4312;
	st.shared.u32 	[%r4332+60], %r4313;
	st.shared.u32 	[%r4332+64], %r4314;
	st.shared.u32 	[%r4332+68], %r4315;
	st.shared.u32 	[%r4332+72], %r4316;
	st.shared.u32 	[%r4332+76], %r4317;
	st.shared.u32 	[%r4332+80], %r4318;
	st.shared.u32 	[%r4332+84], %r4319;
	st.shared.u32 	[%r4332+88], %r4320;
	st.shared.u32 	[%r4332+92], %r4321;
	st.shared.u32 	[%r4332+96], %r4322;
	st.shared.u32 	[%r4332+100], %r4323;
	st.shared.u32 	[%r4332+104], %r4324;
	st.shared.u32 	[%r4332+108], %r4325;
	st.shared.u32 	[%r4332+112], %r4326;
	st.shared.u32 	[%r4332+116], %r4327;
	st.shared.u32 	[%r4332+120], %r4328;
	st.shared.u32 	[%r4332+124], %r4329;
	st.shared.u32 	[%r4332+128], %r4330;
	bar.sync 	0;
	cvt.u32.u16 	%r4333, %rs70;
	ld.shared.u16 	%r4334, [%r748];
	add.s32 	%r812, %r4334, %r4333;
	cvt.u32.u16 	%r4335, %rs71;
	ld.shared.u16 	%r4336, [%r749];
	add.s32 	%r813, %r4336, %r4335;
	cvt.u32.u16 	%r4337, %rs72;
	ld.shared.u16 	%r4338, [%r750];
	add.s32 	%r814, %r4338, %r4337;
	cvt.u32.u16 	%r4339, %rs73;
	ld.shared.u16 	%r4340, [%r751];
	add.s32 	%r815, %r4340, %r4339;
	cvt.u32.u16 	%r4341, %rs74;
	ld.shared.u16 	%r4342, [%r752];
	add.s32 	%r816, %r4342, %r4341;
	cvt.u32.u16 	%r4343, %rs75;
	ld.shared.u16 	%r4344, [%r753];
	add.s32 	%r817, %r4344, %r4343;
	cvt.u32.u16 	%r4345, %rs76;
	ld.shared.u16 	%r4346, [%r754];
	add.s32 	%r818, %r4346, %r4345;
	cvt.u32.u16 	%r4347, %rs77;
	ld.shared.u16 	%r4348, [%r755];
	add.s32 	%r819, %r4348, %r4347;
	cvt.u32.u16 	%r4349, %rs78;
	ld.shared.u16 	%r4350, [%r756];
	add.s32 	%r820, %r4350, %r4349;
	cvt.u32.u16 	%r4351, %rs79;
	ld.shared.u16 	%r4352, [%r757];
	add.s32 	%r821, %r4352, %r4351;
	cvt.u32.u16 	%r4353, %rs80;
	ld.shared.u16 	%r4354, [%r758];
	add.s32 	%r822, %r4354, %r4353;
	cvt.u32.u16 	%r4355, %rs81;
	ld.shared.u16 	%r4356, [%r759];
	add.s32 	%r823, %r4356, %r4355;
	cvt.u32.u16 	%r4357, %rs82;
	ld.shared.u16 	%r4358, [%r760];
	add.s32 	%r824, %r4358, %r4357;
	cvt.u32.u16 	%r4359, %rs83;
	ld.shared.u16 	%r4360, [%r761];
	add.s32 	%r825, %r4360, %r4359;
	cvt.u32.u16 	%r4361, %rs84;
	ld.shared.u16 	%r4362, [%r762];
	add.s32 	%r826, %r4362, %r4361;
	cvt.u32.u16 	%r4363, %rs85;
	ld.shared.u16 	%r4364, [%r763];
	add.s32 	%r827, %r4364, %r4363;
	cvt.u32.u16 	%r4365, %rs86;
	ld.shared.u16 	%r4366, [%r764];
	add.s32 	%r828, %r4366, %r4365;
	cvt.u32.u16 	%r4367, %rs87;
	ld.shared.u16 	%r4368, [%r765];
	add.s32 	%r829, %r4368, %r4367;
	cvt.u32.u16 	%r4369, %rs88;
	ld.shared.u16 	%r4370, [%r766];
	add.s32 	%r830, %r4370, %r4369;
	cvt.u32.u16 	%r4371, %rs89;
	ld.shared.u16 	%r4372, [%r767];
	add.s32 	%r831, %r4372, %r4371;
	cvt.u32.u16 	%r4373, %rs90;
	ld.shared.u16 	%r4374, [%r768];
	add.s32 	%r832, %r4374, %r4373;
	cvt.u32.u16 	%r4375, %rs91;
	ld.shared.u16 	%r4376, [%r769];
	add.s32 	%r833, %r4376, %r4375;
	cvt.u32.u16 	%r4377, %rs92;
	ld.shared.u16 	%r4378, [%r770];
	add.s32 	%r834, %r4378, %r4377;
	@%p246 bra 	$L__BB14_470;
	cvt.u32.u64 	%r4379, %rd200;
	shl.b32 	%r4380, %r4379, 10;
	and.b32  	%r4381, %r4380, 31744;
	add.s32 	%r4383, %r4295, %r4381;
	shr.u32 	%r4384, %r4379, 4;
	and.b32  	%r4385, %r4384, 62;
	add.s32 	%r4386, %r4383, %r4385;
	ld.shared.u16 	%r6099, [%r4386];
$L__BB14_470:
	cvt.u32.u64 	%r4387, %rd200;
	setp.gt.u32 	%p248, %r4387, 63;
	bar.sync 	0;
	@%p248 bra 	$L__BB14_472;
	cvt.s64.s32 	%rd1436, %r6099;
	st.shared.u64 	[%r811], %rd1436;
	mov.b32 	%r6101, 5888;
$L__BB14_472:
	setp.gt.u32 	%p249, %r4387, 62;
	bar.sync 	0;
	@%p249 bra 	$L__BB14_474;
	ld.shared.u32 	%r6101, [%r811+8];
$L__BB14_474:
	bar.sync 	0;
	@%p248 bra 	$L__BB14_476;
	cvt.s64.s32 	%rd1437, %r6099;
	sub.s64 	%rd1438, %rd1751, %rd1437;
	st.shared.u64 	[%r811+23552], %rd1438;
	cvt.s64.s32 	%rd1439, %r6101;
	add.s64 	%rd1751, %rd1438, %rd1439;
$L__BB14_476:
	bar.sync 	0;
	shl.b32 	%r4460, %r812, 2;
	add.s32 	%r4462, %r4295, %r4460;
	st.shared.u32 	[%r4462], %r724;
	shl.b32 	%r4463, %r813, 2;
	add.s32 	%r4464, %r4295, %r4463;
	st.shared.u32 	[%r4464], %r725;
	shl.b32 	%r4465, %r814, 2;
	add.s32 	%r4466, %r4295, %r4465;
	st.shared.u32 	[%r4466], %r726;
	shl.b32 	%r4467, %r815, 2;
	add.s32 	%r4468, %r4295, %r4467;
	st.shared.u32 	[%r4468], %r727;
	shl.b32 	%r4469, %r816, 2;
	add.s32 	%r4470, %r4295, %r4469;
	st.shared.u32 	[%r4470], %r728;
	shl.b32 	%r4471, %r817, 2;
	add.s32 	%r4472, %r4295, %r4471;
	st.shared.u32 	[%r4472], %r729;
	shl.b32 	%r4473, %r818, 2;
	add.s32 	%r4474, %r4295, %r4473;
	st.shared.u32 	[%r4474], %r730;
	shl.b32 	%r4475, %r819, 2;
	add.s32 	%r4476, %r4295, %r4475;
	st.shared.u32 	[%r4476], %r731;
	shl.b32 	%r4477, %r820, 2;
	add.s32 	%r4478, %r4295, %r4477;
	st.shared.u32 	[%r4478], %r732;
	shl.b32 	%r4479, %r821, 2;
	add.s32 	%r4480, %r4295, %r4479;
	st.shared.u32 	[%r4480], %r733;
	shl.b32 	%r4481, %r822, 2;
	add.s32 	%r4482, %r4295, %r4481;
	st.shared.u32 	[%r4482], %r734;
	shl.b32 	%r4483, %r823, 2;
	add.s32 	%r4484, %r4295, %r4483;
	st.shared.u32 	[%r4484], %r735;
	shl.b32 	%r4485, %r824, 2;
	add.s32 	%r4486, %r4295, %r4485;
	st.shared.u32 	[%r4486], %r736;
	shl.b32 	%r4487, %r825, 2;
	add.s32 	%r4488, %r4295, %r4487;
	st.shared.u32 	[%r4488], %r737;
	shl.b32 	%r4489, %r826, 2;
	add.s32 	%r4490, %r4295, %r4489;
	st.shared.u32 	[%r4490], %r738;
	shl.b32 	%r4491, %r827, 2;
	add.s32 	%r4492, %r4295, %r4491;
	st.shared.u32 	[%r4492], %r739;
	shl.b32 	%r4493, %r828, 2;
	add.s32 	%r4494, %r4295, %r4493;
	st.shared.u32 	[%r4494], %r740;
	shl.b32 	%r4495, %r829, 2;
	add.s32 	%r4496, %r4295, %r4495;
	st.shared.u32 	[%r4496], %r741;
	shl.b32 	%r4497, %r830, 2;
	add.s32 	%r4498, %r4295, %r4497;
	st.shared.u32 	[%r4498], %r742;
	shl.b32 	%r4499, %r831, 2;
	add.s32 	%r4500, %r4295, %r4499;
	st.shared.u32 	[%r4500], %r743;
	shl.b32 	%r4501, %r832, 2;
	add.s32 	%r4502, %r4295, %r4501;
	st.shared.u32 	[%r4502], %r744;
	shl.b32 	%r4503, %r833, 2;
	add.s32 	%r4504, %r4295, %r4503;
	st.shared.u32 	[%r4504], %r745;
	shl.b32 	%r4505, %r834, 2;
	add.s32 	%r4506, %r4295, %r4505;
	st.shared.u32 	[%r4506], %r746;
	bar.sync 	0;
	ld.shared.u32 	%r4392, [%r810];
	// begin inline asm
	shr.b32 %r4391, %r4392, %r6014;
	// end inline asm
	and.b32  	%r4507, %r3962, %r4391;
	shl.b32 	%r4508, %r4507, 3;
	add.s32 	%r4509, %r4295, 23552;
	add.s32 	%r4510, %r4509, %r4508;
	ld.shared.u64 	%rd1440, [%r4510];
	add.s64 	%rd1441, %rd1440, %rd200;
	shl.b64 	%rd1442, %rd1441, 2;
	add.s64 	%rd1443, %rd97, %rd1442;
	st.global.u32 	[%rd1443], %r4392;
	ld.shared.u32 	%r4395, [%r810+1024];
	// begin inline asm
	shr.b32 %r4394, %r4395, %r6014;
	// end inline asm
	and.b32  	%r4511, %r3962, %r4394;
	shl.b32 	%r4512, %r4511, 3;
	add.s32 	%r4513, %r4509, %r4512;
	ld.shared.u64 	%rd1444, [%r4513];
	add.s64 	%rd1445, %rd1444, %rd200;
	shl.b64 	%rd1446, %rd1445, 2;
	add.s64 	%rd1447, %rd97, %rd1446;
	st.global.u32 	[%rd1447+1024], %r4395;
	ld.shared.u32 	%r4398, [%r810+2048];
	// begin inline asm
	shr.b32 %r4397, %r4398, %r6014;
	// end inline asm
	and.b32  	%r4514, %r3962, %r4397;
	shl.b32 	%r4515, %r4514, 3;
	add.s32 	%r4516, %r4509, %r4515;
	ld.shared.u64 	%rd1448, [%r4516];
	add.s64 	%rd1449, %rd1448, %rd200;
	shl.b64 	%rd1450, %rd1449, 2;
	add.s64 	%rd1451, %rd97, %rd1450;
	st.global.u32 	[%rd1451+2048], %r4398;
	ld.shared.u32 	%r4401, [%r810+3072];
	// begin inline asm
	shr.b32 %r4400, %r4401, %r6014;
	// end inline asm
	and.b32  	%r4517, %r3962, %r4400;
	shl.b32 	%r4518, %r4517, 3;
	add.s32 	%r4519, %r4509, %r4518;
	ld.shared.u64 	%rd1452, [%r4519];
	add.s64 	%rd1453, %rd1452, %rd200;
	shl.b64 	%rd1454, %rd1453, 2;
	add.s64 	%rd1455, %rd97, %rd1454;
	st.global.u32 	[%rd1455+3072], %r4401;
	ld.shared.u32 	%r4404, [%r810+4096];
	// begin inline asm
	shr.b32 %r4403, %r4404, %r6014;
	// end inline asm
	and.b32  	%r4520, %r3962, %r4403;
	shl.b32 	%r4521, %r4520, 3;
	add.s32 	%r4522, %r4509, %r4521;
	ld.shared.u64 	%rd1456, [%r4522];
	add.s64 	%rd1457, %rd1456, %rd200;
	shl.b64 	%rd1458, %rd1457, 2;
	add.s64 	%rd1459, %rd97, %rd1458;
	st.global.u32 	[%rd1459+4096], %r4404;
	ld.shared.u32 	%r4407, [%r810+5120];
	// begin inline asm
	shr.b32 %r4406, %r4407, %r6014;
	// end inline asm
	and.b32  	%r4523, %r3962, %r4406;
	shl.b32 	%r4524, %r4523, 3;
	add.s32 	%r4525, %r4509, %r4524;
	ld.shared.u64 	%rd1460, [%r4525];
	add.s64 	%rd1461, %rd1460, %rd200;
	shl.b64 	%rd1462, %rd1461, 2;
	add.s64 	%rd1463, %rd97, %rd1462;
	st.global.u32 	[%rd1463+5120], %r4407;
	ld.shared.u32 	%r4410, [%r810+6144];
	// begin inline asm
	shr.b32 %r4409, %r4410, %r6014;
	// end inline asm
	and.b32  	%r4526, %r3962, %r4409;
	shl.b32 	%r4527, %r4526, 3;
	add.s32 	%r4528, %r4509, %r4527;
	ld.shared.u64 	%rd1464, [%r4528];
	add.s64 	%rd1465, %rd1464, %rd200;
	shl.b64 	%rd1466, %rd1465, 2;
	add.s64 	%rd1467, %rd97, %rd1466;
	st.global.u32 	[%rd1467+6144], %r4410;
	ld.shared.u32 	%r4413, [%r810+7168];
	// begin inline asm
	shr.b32 %r4412, %r4413, %r6014;
	// end inline asm
	and.b32  	%r4529, %r3962, %r4412;
	shl.b32 	%r4530, %r4529, 3;
	add.s32 	%r4531, %r4509, %r4530;
	ld.shared.u64 	%rd1468, [%r4531];
	add.s64 	%rd1469, %rd1468, %rd200;
	shl.b64 	%rd1470, %rd1469, 2;
	add.s64 	%rd1471, %rd97, %rd1470;
	st.global.u32 	[%rd1471+7168], %r4413;
	ld.shared.u32 	%r4416, [%r810+8192];
	// begin inline asm
	shr.b32 %r4415, %r4416, %r6014;
	// end inline asm
	and.b32  	%r4532, %r3962, %r4415;
	shl.b32 	%r4533, %r4532, 3;
	add.s32 	%r4534, %r4509, %r4533;
	ld.shared.u64 	%rd1472, [%r4534];
	add.s64 	%rd1473, %rd1472, %rd200;
	shl.b64 	%rd1474, %rd1473, 2;
	add.s64 	%rd1475, %rd97, %rd1474;
	st.global.u32 	[%rd1475+8192], %r4416;
	ld.shared.u32 	%r4419, [%r810+9216];
	// begin inline asm
	shr.b32 %r4418, %r4419, %r6014;
	// end inline asm
	and.b32  	%r4535, %r3962, %r4418;
	shl.b32 	%r4536, %r4535, 3;
	add.s32 	%r4537, %r4509, %r4536;
	ld.shared.u64 	%rd1476, [%r4537];
	add.s64 	%rd1477, %rd1476, %rd200;
	shl.b64 	%rd1478, %rd1477, 2;
	add.s64 	%rd1479, %rd97, %rd1478;
	st.global.u32 	[%rd1479+9216], %r4419;
	ld.shared.u32 	%r4422, [%r810+10240];
	// begin inline asm
	shr.b32 %r4421, %r4422, %r6014;
	// end inline asm
	and.b32  	%r4538, %r3962, %r4421;
	shl.b32 	%r4539, %r4538, 3;
	add.s32 	%r4540, %r4509, %r4539;
	ld.shared.u64 	%rd1480, [%r4540];
	add.s64 	%rd1481, %rd1480, %rd200;
	shl.b64 	%rd1482, %rd1481, 2;
	add.s64 	%rd1483, %rd97, %rd1482;
	st.global.u32 	[%rd1483+10240], %r4422;
	ld.shared.u32 	%r4425, [%r810+11264];
	// begin inline asm
	shr.b32 %r4424, %r4425, %r6014;
	// end inline asm
	and.b32  	%r4541, %r3962, %r4424;
	shl.b32 	%r4542, %r4541, 3;
	add.s32 	%r4543, %r4509, %r4542;
	ld.shared.u64 	%rd1484, [%r4543];
	add.s64 	%rd1485, %rd1484, %rd200;
	shl.b64 	%rd1486, %rd1485, 2;
	add.s64 	%rd1487, %rd97, %rd1486;
	st.global.u32 	[%rd1487+11264], %r4425;
	ld.shared.u32 	%r4428, [%r810+12288];
	// begin inline asm
	shr.b32 %r4427, %r4428, %r6014;
	// end inline asm
	and.b32  	%r4544, %r3962, %r4427;
	shl.b32 	%r4545, %r4544, 3;
	add.s32 	%r4546, %r4509, %r4545;
	ld.shared.u64 	%rd1488, [%r4546];
	add.s64 	%rd1489, %rd1488, %rd200;
	shl.b64 	%rd1490, %rd1489, 2;
	add.s64 	%rd1491, %rd97, %rd1490;
	st.global.u32 	[%rd1491+12288], %r4428;
	ld.shared.u32 	%r4431, [%r810+13312];
	// begin inline asm
	shr.b32 %r4430, %r4431, %r6014;
	// end inline asm
	and.b32  	%r4547, %r3962, %r4430;
	shl.b32 	%r4548, %r4547, 3;
	add.s32 	%r4549, %r4509, %r4548;
	ld.shared.u64 	%rd1492, [%r4549];
	add.s64 	%rd1493, %rd1492, %rd200;
	shl.b64 	%rd1494, %rd1493, 2;
	add.s64 	%rd1495, %rd97, %rd1494;
	st.global.u32 	[%rd1495+13312], %r4431;
	ld.shared.u32 	%r4434, [%r810+14336];
	// begin inline asm
	shr.b32 %r4433, %r4434, %r6014;
	// end inline asm
	and.b32  	%r4550, %r3962, %r4433;
	shl.b32 	%r4551, %r4550, 3;
	add.s32 	%r4552, %r4509, %r4551;
	ld.shared.u64 	%rd1496, [%r4552];
	add.s64 	%rd1497, %rd1496, %rd200;
	shl.b64 	%rd1498, %rd1497, 2;
	add.s64 	%rd1499, %rd97, %rd1498;
	st.global.u32 	[%rd1499+14336], %r4434;
	ld.shared.u32 	%r4437, [%r810+15360];
	// begin inline asm
	shr.b32 %r4436, %r4437, %r6014;
	// end inline asm
	and.b32  	%r4553, %r3962, %r4436;
	shl.b32 	%r4554, %r4553, 3;
	add.s32 	%r4555, %r4509, %r4554;
	ld.shared.u64 	%rd1500, [%r4555];
	add.s64 	%rd1501, %rd1500, %rd200;
	shl.b64 	%rd1502, %rd1501, 2;
	add.s64 	%rd1503, %rd97, %rd1502;
	st.global.u32 	[%rd1503+15360], %r4437;
	ld.shared.u32 	%r4440, [%r810+16384];
	// begin inline asm
	shr.b32 %r4439, %r4440, %r6014;
	// end inline asm
	and.b32  	%r4556, %r3962, %r4439;
	shl.b32 	%r4557, %r4556, 3;
	add.s32 	%r4558, %r4509, %r4557;
	ld.shared.u64 	%rd1504, [%r4558];
	add.s64 	%rd1505, %rd1504, %rd200;
	shl.b64 	%rd1506, %rd1505, 2;
	add.s64 	%rd1507, %rd97, %rd1506;
	st.global.u32 	[%rd1507+16384], %r4440;
	ld.shared.u32 	%r4443, [%r810+17408];
	// begin inline asm
	shr.b32 %r4442, %r4443, %r6014;
	// end inline asm
	and.b32  	%r4559, %r3962, %r4442;
	shl.b32 	%r4560, %r4559, 3;
	add.s32 	%r4561, %r4509, %r4560;
	ld.shared.u64 	%rd1508, [%r4561];
	add.s64 	%rd1509, %rd1508, %rd200;
	shl.b64 	%rd1510, %rd1509, 2;
	add.s64 	%rd1511, %rd97, %rd1510;
	st.global.u32 	[%rd1511+17408], %r4443;
	ld.shared.u32 	%r4446, [%r810+18432];
	// begin inline asm
	shr.b32 %r4445, %r4446, %r6014;
	// end inline asm
	and.b32  	%r4562, %r3962, %r4445;
	shl.b32 	%r4563, %r4562, 3;
	add.s32 	%r4564, %r4509, %r4563;
	ld.shared.u64 	%rd1512, [%r4564];
	add.s64 	%rd1513, %rd1512, %rd200;
	shl.b64 	%rd1514, %rd1513, 2;
	add.s64 	%rd1515, %rd97, %rd1514;
	st.global.u32 	[%rd1515+18432], %r4446;
	ld.shared.u32 	%r4449, [%r810+19456];
	// begin inline asm
	shr.b32 %r4448, %r4449, %r6014;
	// end inline asm
	and.b32  	%r4565, %r3962, %r4448;
	shl.b32 	%r4566, %r4565, 3;
	add.s32 	%r4567, %r4509, %r4566;
	ld.shared.u64 	%rd1516, [%r4567];
	add.s64 	%rd1517, %rd1516, %rd200;
	shl.b64 	%rd1518, %rd1517, 2;
	add.s64 	%rd1519, %rd97, %rd1518;
	st.global.u32 	[%rd1519+19456], %r4449;
	ld.shared.u32 	%r4452, [%r810+20480];
	// begin inline asm
	shr.b32 %r4451, %r4452, %r6014;
	// end inline asm
	and.b32  	%r4568, %r3962, %r4451;
	shl.b32 	%r4569, %r4568, 3;
	add.s32 	%r4570, %r4509, %r4569;
	ld.shared.u64 	%rd1520, [%r4570];
	add.s64 	%rd1521, %rd1520, %rd200;
	shl.b64 	%rd1522, %rd1521, 2;
	add.s64 	%rd1523, %rd97, %rd1522;
	st.global.u32 	[%rd1523+20480], %r4452;
	ld.shared.u32 	%r4455, [%r810+21504];
	// begin inline asm
	shr.b32 %r4454, %r4455, %r6014;
	// end inline asm
	and.b32  	%r4571, %r3962, %r4454;
	shl.b32 	%r4572, %r4571, 3;
	add.s32 	%r4573, %r4509, %r4572;
	ld.shared.u64 	%rd1524, [%r4573];
	add.s64 	%rd1525, %rd1524, %rd200;
	shl.b64 	%rd1526, %rd1525, 2;
	add.s64 	%rd1527, %rd97, %rd1526;
	st.global.u32 	[%rd1527+21504], %r4455;
	ld.shared.u32 	%r4458, [%r810+22528];
	// begin inline asm
	shr.b32 %r4457, %r4458, %r6014;
	// end inline asm
	and.b32  	%r4574, %r3962, %r4457;
	shl.b32 	%r4575, %r4574, 3;
	add.s32 	%r4576, %r4509, %r4575;
	ld.shared.u64 	%rd1528, [%r4576];
	add.s64 	%rd1529, %rd1528, %rd200;
	shl.b64 	%rd1530, %rd1529, 2;
	add.s64 	%rd1531, %rd97, %rd1530;
	st.global.u32 	[%rd1531+22528], %r4458;
	add.s64 	%rd1749, %rd1749, 5888;
	bar.sync 	0;
	sub.s64 	%rd204, %rd2, %rd1749;
	setp.gt.s64 	%p251, %rd204, 5887;
	@%p251 bra 	$L__BB14_464;
	setp.le.s64 	%p252, %rd2, %rd1749;
	@%p252 bra 	$L__BB14_580;
	mov.b64 	{%r4579, %r4580}, %rd204;
	shfl.sync.idx.b32	%r840|%p253, %r4579, 0, 31, -1;
	shfl.sync.idx.b32	%r4581|%p254, %r4580, 0, 31, -1;
	setp.ge.s32 	%p255, %r4387, %r840;
	mov.b32 	%r6051, -1;
	@%p255 bra 	$L__BB14_480;
	ld.global.u32 	%r6051, [%rd199+23552];
$L__BB14_480:
	add.s32 	%r4584, %r4387, 256;
	setp.ge.s32 	%p256, %r4584, %r840;
	mov.b32 	%r6052, -1;
	@%p256 bra 	$L__BB14_482;
	ld.global.u32 	%r6052, [%rd199+24576];
$L__BB14_482:
	add.s32 	%r4587, %r4387, 512;
	setp.ge.s32 	%p257, %r4587, %r840;
	mov.b32 	%r6053, -1;
	@%p257 bra 	$L__BB14_484;
	ld.global.u32 	%r6053, [%rd199+25600];
$L__BB14_484:
	add.s32 	%r4590, %r4387, 768;
	setp.ge.s32 	%p258, %r4590, %r840;
	mov.b32 	%r6054, -1;
	@%p258 bra 	$L__BB14_486;
	ld.global.u32 	%r6054, [%rd199+26624];
$L__BB14_486:
	or.b32  	%r4593, %r4387, 1024;
	setp.ge.s32 	%p259, %r4593, %r840;
	mov.b32 	%r6055, -1;
	@%p259 bra 	$L__BB14_488;
	ld.global.u32 	%r6055, [%rd199+27648];
$L__BB14_488:
	add.s32 	%r4596, %r4387, 1280;
	setp.ge.s32 	%p260, %r4596, %r840;
	mov.b32 	%r6056, -1;
	@%p260 bra 	$L__BB14_490;
	ld.global.u32 	%r6056, [%rd199+28672];
$L__BB14_490:
	add.s32 	%r4599, %r4387, 1536;
	setp.ge.s32 	%p261, %r4599, %r840;
	mov.b32 	%r6057, -1;
	@%p261 bra 	$L__BB14_492;
	ld.global.u32 	%r6057, [%rd199+29696];
$L__BB14_492:
	add.s32 	%r4602, %r4387, 1792;
	setp.ge.s32 	%p262, %r4602, %r840;
	mov.b32 	%r6058, -1;
	@%p262 bra 	$L__BB14_494;
	ld.global.u32 	%r6058, [%rd199+30720];
$L__BB14_494:
	or.b32  	%r4605, %r4387, 2048;
	setp.ge.s32 	%p263, %r4605, %r840;
	mov.b32 	%r6059, -1;
	@%p263 bra 	$L__BB14_496;
	ld.global.u32 	%r6059, [%rd199+31744];
$L__BB14_496:
	add.s32 	%r4608, %r4387, 2304;
	setp.ge.s32 	%p264, %r4608, %r840;
	mov.b32 	%r6060, -1;
	@%p264 bra 	$L__BB14_498;
	ld.global.u32 	%r6060, [%rd199+32768];
$L__BB14_498:
	add.s32 	%r4611, %r4387, 2560;
	setp.ge.s32 	%p265, %r4611, %r840;
	mov.b32 	%r6061, -1;
	@%p265 bra 	$L__BB14_500;
	ld.global.u32 	%r6061, [%rd199+33792];
$L__BB14_500:
	add.s32 	%r4614, %r4387, 2816;
	setp.ge.s32 	%p266, %r4614, %r840;
	mov.b32 	%r6062, -1;
	@%p266 bra 	$L__BB14_502;
	ld.global.u32 	%r6062, [%rd199+34816];
$L__BB14_502:
	or.b32  	%r4617, %r4387, 3072;
	setp.ge.s32 	%p267, %r4617, %r840;
	mov.b32 	%r6063, -1;
	@%p267 bra 	$L__BB14_504;
	ld.global.u32 	%r6063, [%rd199+35840];
$L__BB14_504:
	add.s32 	%r4620, %r4387, 3328;
	setp.ge.s32 	%p268, %r4620, %r840;
	mov.b32 	%r6064, -1;
	@%p268 bra 	$L__BB14_506;
	ld.global.u32 	%r6064, [%rd199+36864];
$L__BB14_506:
	add.s32 	%r4623, %r4387, 3584;
	setp.ge.s32 	%p269, %r4623, %r840;
	mov.b32 	%r6065, -1;
	@%p269 bra 	$L__BB14_508;
	ld.global.u32 	%r6065, [%rd199+37888];
$L__BB14_508:
	add.s32 	%r4626, %r4387, 3840;
	setp.ge.s32 	%p270, %r4626, %r840;
	mov.b32 	%r6066, -1;
	@%p270 bra 	$L__BB14_510;
	ld.global.u32 	%r6066, [%rd199+38912];
$L__BB14_510:
	or.b32  	%r4629, %r4387, 4096;
	setp.ge.s32 	%p271, %r4629, %r840;
	mov.b32 	%r6067, -1;
	@%p271 bra 	$L__BB14_512;
	ld.global.u32 	%r6067, [%rd199+39936];
$L__BB14_512:
	add.s32 	%r4632, %r4387, 4352;
	setp.ge.s32 	%p272, %r4632, %r840;
	mov.b32 	%r6068, -1;
	@%p272 bra 	$L__BB14_514;
	ld.global.u32 	%r6068, [%rd199+40960];
$L__BB14_514:
	add.s32 	%r4635, %r4387, 4608;
	setp.ge.s32 	%p273, %r4635, %r840;
	mov.b32 	%r6069, -1;
	@%p273 bra 	$L__BB14_516;
	ld.global.u32 	%r6069, [%rd199+41984];
$L__BB14_516:
	add.s32 	%r4638, %r4387, 4864;
	setp.ge.s32 	%p274, %r4638, %r840;
	mov.b32 	%r6070, -1;
	@%p274 bra 	$L__BB14_518;
	ld.global.u32 	%r6070, [%rd199+43008];
$L__BB14_518:
	or.b32  	%r4641, %r4387, 5120;
	setp.ge.s32 	%p275, %r4641, %r840;
	mov.b32 	%r6071, -1;
	@%p275 bra 	$L__BB14_520;
	ld.global.u32 	%r6071, [%rd199+44032];
$L__BB14_520:
	add.s32 	%r4644, %r4387, 5376;
	setp.ge.s32 	%p276, %r4644, %r840;
	mov.b32 	%r6072, -1;
	@%p276 bra 	$L__BB14_522;
	ld.global.u32 	%r6072, [%rd199+45056];
$L__BB14_522:
	add.s32 	%r4647, %r4387, 5632;
	setp.ge.s32 	%p277, %r4647, %r840;
	mov.b32 	%r6073, -1;
	@%p277 bra 	$L__BB14_524;
	ld.global.u32 	%r6073, [%rd199+46080];
$L__BB14_524:
	setp.ne.s32 	%p278, %r1638, 31;
	mov.u32 	%r4747, %tid.x;
	shl.b32 	%r4748, %r4747, 2;
	mov.u32 	%r4749, _ZZN3cub18CUB_300001_SM_10006detail14segmented_sort30DeviceSegmentedSortKernelLargeILNS0_9SortOrderE0ENS2_10policy_hubIjNS0_8NullTypeEE9Policy860EjS6_PmS9_lEEvPKjPKT1_PSC_NS1_20device_double_bufferISC_EEPKT2_PSI_NSG_ISI_EET3_T4_E7storage;
	add.s32 	%r4750, %r4749, %r4748;
	st.shared.u32 	[%r4750], %r6051;
	st.shared.u32 	[%r4750+1024], %r6052;
	st.shared.u32 	[%r4750+2048], %r6053;
	st.shared.u32 	[%r4750+3072], %r6054;
	st.shared.u32 	[%r4750+4096], %r6055;
	st.shared.u32 	[%r4750+5120], %r6056;
	st.shared.u32 	[%r4750+6144], %r6057;
	st.shared.u32 	[%r4750+7168], %r6058;
	st.shared.u32 	[%r4750+8192], %r6059;
	st.shared.u32 	[%r4750+9216], %r6060;
	st.shared.u32 	[%r4750+10240], %r6061;
	st.shared.u32 	[%r4750+11264], %r6062;
	st.shared.u32 	[%r4750+12288], %r6063;
	st.shared.u32 	[%r4750+13312], %r6064;
	st.shared.u32 	[%r4750+14336], %r6065;
	st.shared.u32 	[%r4750+15360], %r6066;
	st.shared.u32 	[%r4750+16384], %r6067;
	st.shared.u32 	[%r4750+17408], %r6068;
	st.shared.u32 	[%r4750+18432], %r6069;
	st.shared.u32 	[%r4750+19456], %r6070;
	st.shared.u32 	[%r4750+20480], %r6071;
	st.shared.u32 	[%r4750+21504], %r6072;
	st.shared.u32 	[%r4750+22528], %r6073;
	bar.sync 	0;
	mad.lo.s32 	%r4751, %r4747, 88, %r4750;
	ld.shared.u32 	%r887, [%r4751];
	ld.shared.u32 	%r888, [%r4751+4];
	ld.shared.u32 	%r889, [%r4751+8];
	ld.shared.u32 	%r890, [%r4751+12];
	ld.shared.u32 	%r891, [%r4751+16];
	ld.shared.u32 	%r892, [%r4751+20];
	ld.shared.u32 	%r893, [%r4751+24];
	ld.shared.u32 	%r894, [%r4751+28];
	ld.shared.u32 	%r895, [%r4751+32];
	ld.shared.u32 	%r896, [%r4751+36];
	ld.shared.u32 	%r897, [%r4751+40];
	ld.shared.u32 	%r898, [%r4751+44];
	ld.shared.u32 	%r899, [%r4751+48];
	ld.shared.u32 	%r900, [%r4751+52];
	ld.shared.u32 	%r901, [%r4751+56];
	ld.shared.u32 	%r902, [%r4751+60];
	ld.shared.u32 	%r903, [%r4751+64];
	ld.shared.u32 	%r904, [%r4751+68];
	ld.shared.u32 	%r905, [%r4751+72];
	ld.shared.u32 	%r906, [%r4751+76];
	ld.shared.u32 	%r907, [%r4751+80];
	ld.shared.u32 	%r908, [%r4751+84];
	ld.shared.u32 	%r909, [%r4751+88];
	bar.sync 	0;
	mov.b32 	%r4744, 0;
	st.shared.u32 	[%r4750], %r4744;
	st.shared.u32 	[%r4750+1024], %r4744;
	st.shared.u32 	[%r4750+2048], %r4744;
	st.shared.u32 	[%r4750+3072], %r4744;
	st.shared.u32 	[%r4750+4096], %r4744;
	st.shared.u32 	[%r4750+5120], %r4744;
	st.shared.u32 	[%r4750+6144], %r4744;
	st.shared.u32 	[%r4750+7168], %r4744;
	st.shared.u32 	[%r4750+8192], %r4744;
	st.shared.u32 	[%r4750+9216], %r4744;
	st.shared.u32 	[%r4750+10240], %r4744;
	st.shared.u32 	[%r4750+11264], %r4744;
	st.shared.u32 	[%r4750+12288], %r4744;
	st.shared.u32 	[%r4750+13312], %r4744;
	st.shared.u32 	[%r4750+14336], %r4744;
	st.shared.u32 	[%r4750+15360], %r4744;
	st.shared.u32 	[%r4750+16384], %r4744;
	st.shared.u32 	[%r4750+17408], %r4744;
	st.shared.u32 	[%r4750+18432], %r4744;
	st.shared.u32 	[%r4750+19456], %r4744;
	st.shared.u32 	[%r4750+20480], %r4744;
	st.shared.u32 	[%r4750+21504], %r4744;
	st.shared.u32 	[%r4750+22528], %r4744;
	st.shared.u32 	[%r4750+23552], %r4744;
	st.shared.u32 	[%r4750+24576], %r4744;
	st.shared.u32 	[%r4750+25600], %r4744;
	st.shared.u32 	[%r4750+26624], %r4744;
	st.shared.u32 	[%r4750+27648], %r4744;
	st.shared.u32 	[%r4750+28672], %r4744;
	st.shared.u32 	[%r4750+29696], %r4744;
	st.shared.u32 	[%r4750+30720], %r4744;
	st.shared.u32 	[%r4750+31744], %r4744;
	st.shared.u32 	[%r4750+32768], %r4744;
	// begin inline asm
	shr.b32 %r4648, %r887, %r6014;
	// end inline asm
	and.b32  	%r4752, %r3962, %r4648;
	shl.b32 	%r4753, %r4752, 10;
	and.b32  	%r4754, %r4753, 31744;
	add.s32 	%r4755, %r4750, %r4754;
	shr.u32 	%r4756, %r4752, 4;
	and.b32  	%r4757, %r4756, 268435454;
	add.s32 	%r910, %r4755, %r4757;
	ld.shared.u16 	%rs93, [%r910];
	add.s16 	%rs381, %rs93, 1;
	st.shared.u16 	[%r910], %rs381;
	// begin inline asm
	shr.b32 %r4651, %r888, %r6014;
	// end inline asm
	and.b32  	%r4758, %r3962, %r4651;
	shl.b32 	%r4759, %r4758, 10;
	and.b32  	%r4760, %r4759, 31744;
	add.s32 	%r4761, %r4750, %r4760;
	shr.u32 	%r4762, %r4758, 4;
	and.b32  	%r4763, %r4762, 268435454;
	add.s32 	%r911, %r4761, %r4763;
	ld.shared.u16 	%rs94, [%r911];
	add.s16 	%rs382, %rs94, 1;
	st.shared.u16 	[%r911], %rs382;
	// begin inline asm
	shr.b32 %r4654, %r889, %r6014;
	// end inline asm
	and.b32  	%r4764, %r3962, %r4654;
	shl.b32 	%r4765, %r4764, 10;
	and.b32  	%r4766, %r4765, 31744;
	add.s32 	%r4767, %r4750, %r4766;
	shr.u32 	%r4768, %r4764, 4;
	and.b32  	%r4769, %r4768, 268435454;
	add.s32 	%r912, %r4767, %r4769;
	ld.shared.u16 	%rs95, [%r912];
	add.s16 	%rs383, %rs95, 1;
	st.shared.u16 	[%r912], %rs383;
	// begin inline asm
	shr.b32 %r4657, %r890, %r6014;
	// end inline asm
	and.b32  	%r4770, %r3962, %r4657;
	shl.b32 	%r4771, %r4770, 10;
	and.b32  	%r4772, %r4771, 31744;
	add.s32 	%r4773, %r4750, %r4772;
	shr.u32 	%r4774, %r4770, 4;
	and.b32  	%r4775, %r4774, 268435454;
	add.s32 	%r913, %r4773, %r4775;
	ld.shared.u16 	%rs96, [%r913];
	add.s16 	%rs384, %rs96, 1;
	st.shared.u16 	[%r913], %rs384;
	// begin inline asm
	shr.b32 %r4660, %r891, %r6014;
	// end inline asm
	and.b32  	%r4776, %r3962, %r4660;
	shl.b32 	%r4777, %r4776, 10;
	and.b32  	%r4778, %r4777, 31744;
	add.s32 	%r4779, %r4750, %r4778;
	shr.u32 	%r4780, %r4776, 4;
	and.b32  	%r4781, %r4780, 268435454;
	add.s32 	%r914, %r4779, %r4781;
	ld.shared.u16 	%rs97, [%r914];
	add.s16 	%rs385, %rs97, 1;
	st.shared.u16 	[%r914], %rs385;
	// begin inline asm
	shr.b32 %r4663, %r892, %r6014;
	// end inline asm
	and.b32  	%r4782, %r3962, %r4663;
	shl.b32 	%r4783, %r4782, 10;
	and.b32  	%r4784, %r4783, 31744;
	add.s32 	%r4785, %r4750, %r4784;
	shr.u32 	%r4786, %r4782, 4;
	and.b32  	%r4787, %r4786, 268435454;
	add.s32 	%r915, %r4785, %r4787;
	ld.shared.u16 	%rs98, [%r915];
	add.s16 	%rs386, %rs98, 1;
	st.shared.u16 	[%r915], %rs386;
	// begin inline asm
	shr.b32 %r4666, %r893, %r6014;
	// end inline asm
	and.b32  	%r4788, %r3962, %r4666;
	shl.b32 	%r4789, %r4788, 10;
	and.b32  	%r4790, %r4789, 31744;
	add.s32 	%r4791, %r4750, %r4790;
	shr.u32 	%r4792, %r4788, 4;
	and.b32  	%r4793, %r4792, 268435454;
	add.s32 	%r916, %r4791, %r4793;
	ld.shared.u16 	%rs99, [%r916];
	add.s16 	%rs387, %rs99, 1;
	st.shared.u16 	[%r916], %rs387;
	// begin inline asm
	shr.b32 %r4669, %r894, %r6014;
	// end inline asm
	and.b32  	%r4794, %r3962, %r4669;
	shl.b32 	%r4795, %r4794, 10;
	and.b32  	%r4796, %r4795, 31744;
	add.s32 	%r4797, %r4750, %r4796;
	shr.u32 	%r4798, %r4794, 4;
	and.b32  	%r4799, %r4798, 268435454;
	add.s32 	%r917, %r4797, %r4799;
	ld.shared.u16 	%rs100, [%r917];
	add.s16 	%rs388, %rs100, 1;
	st.shared.u16 	[%r917], %rs388;
	// begin inline asm
	shr.b32 %r4672, %r895, %r6014;
	// end inline asm
	and.b32  	%r4800, %r3962, %r4672;
	shl.b32 	%r4801, %r4800, 10;
	and.b32  	%r4802, %r4801, 31744;
	add.s32 	%r4803, %r4750, %r4802;
	shr.u32 	%r4804, %r4800, 4;
	and.b32  	%r4805, %r4804, 268435454;
	add.s32 	%r918, %r4803, %r4805;
	ld.shared.u16 	%rs101, [%r918];
	add.s16 	%rs389, %rs101, 1;
	st.shared.u16 	[%r918], %rs389;
	// begin inline asm
	shr.b32 %r4675, %r896, %r6014;
	// end inline asm
	and.b32  	%r4806, %r3962, %r4675;
	shl.b32 	%r4807, %r4806, 10;
	and.b32  	%r4808, %r4807, 31744;
	add.s32 	%r4809, %r4750, %r4808;
	shr.u32 	%r4810, %r4806, 4;
	and.b32  	%r4811, %r4810, 268435454;
	add.s32 	%r919, %r4809, %r4811;
	ld.shared.u16 	%rs102, [%r919];
	add.s16 	%rs390, %rs102, 1;
	st.shared.u16 	[%r919], %rs390;
	// begin inline asm
	shr.b32 %r4678, %r897, %r6014;
	// end inline asm
	and.b32  	%r4812, %r3962, %r4678;
	shl.b32 	%r4813, %r4812, 10;
	and.b32  	%r4814, %r4813, 31744;
	add.s32 	%r4815, %r4750, %r4814;
	shr.u32 	%r4816, %r4812, 4;
	and.b32  	%r4817, %r4816, 268435454;
	add.s32 	%r920, %r4815, %r4817;
	ld.shared.u16 	%rs103, [%r920];
	add.s16 	%rs391, %rs103, 1;
	st.shared.u16 	[%r920], %rs391;
	// begin inline asm
	shr.b32 %r4681, %r898, %r6014;
	// end inline asm
	and.b32  	%r4818, %r3962, %r4681;
	shl.b32 	%r4819, %r4818, 10;
	and.b32  	%r4820, %r4819, 31744;
	add.s32 	%r4821, %r4750, %r4820;
	shr.u32 	%r4822, %r4818, 4;
	and.b32  	%r4823, %r4822, 268435454;
	add.s32 	%r921, %r4821, %r4823;
	ld.shared.u16 	%rs104, [%r921];
	add.s16 	%rs392, %rs104, 1;
	st.shared.u16 	[%r921], %rs392;
	// begin inline asm
	shr.b32 %r4684, %r899, %r6014;
	// end inline asm
	and.b32  	%r4824, %r3962, %r4684;
	shl.b32 	%r4825, %r4824, 10;
	and.b32  	%r4826, %r4825, 31744;
	add.s32 	%r4827, %r4750, %r4826;
	shr.u32 	%r4828, %r4824, 4;
	and.b32  	%r4829, %r4828, 268435454;
	add.s32 	%r922, %r4827, %r4829;
	ld.shared.u16 	%rs105, [%r922];
	add.s16 	%rs393, %rs105, 1;
	st.shared.u16 	[%r922], %rs393;
	// begin inline asm
	shr.b32 %r4687, %r900, %r6014;
	// end inline asm
	and.b32  	%r4830, %r3962, %r4687;
	shl.b32 	%r4831, %r4830, 10;
	and.b32  	%r4832, %r4831, 31744;
	add.s32 	%r4833, %r4750, %r4832;
	shr.u32 	%r4834, %r4830, 4;
	and.b32  	%r4835, %r4834, 268435454;
	add.s32 	%r923, %r4833, %r4835;
	ld.shared.u16 	%rs106, [%r923];
	add.s16 	%rs394, %rs106, 1;
	st.shared.u16 	[%r923], %rs394;
	// begin inline asm
	shr.b32 %r4690, %r901, %r6014;
	// end inline asm
	and.b32  	%r4836, %r3962, %r4690;
	shl.b32 	%r4837, %r4836, 10;
	and.b32  	%r4838, %r4837, 31744;
	add.s32 	%r4839, %r4750, %r4838;
	shr.u32 	%r4840, %r4836, 4;
	and.b32  	%r4841, %r4840, 268435454;
	add.s32 	%r924, %r4839, %r4841;
	ld.shared.u16 	%rs107, [%r924];
	add.s16 	%rs395, %rs107, 1;
	st.shared.u16 	[%r924], %rs395;
	// begin inline asm
	shr.b32 %r4693, %r902, %r6014;
	// end inline asm
	and.b32  	%r4842, %r3962, %r4693;
	shl.b32 	%r4843, %r4842, 10;
	and.b32  	%r4844, %r4843, 31744;
	add.s32 	%r4845, %r4750, %r4844;
	shr.u32 	%r4846, %r4842, 4;
	and.b32  	%r4847, %r4846, 268435454;
	add.s32 	%r925, %r4845, %r4847;
	ld.shared.u16 	%rs108, [%r925];
	add.s16 	%rs396, %rs108, 1;
	st.shared.u16 	[%r925], %rs396;
	// begin inline asm
	shr.b32 %r4696, %r903, %r6014;
	// end inline asm
	and.b32  	%r4848, %r3962, %r4696;
	shl.b32 	%r4849, %r4848, 10;
	and.b32  	%r4850, %r4849, 31744;
	add.s32 	%r4851, %r4750, %r4850;
	shr.u32 	%r4852, %r4848, 4;
	and.b32  	%r4853, %r4852, 268435454;
	add.s32 	%r926, %r4851, %r4853;
	ld.shared.u16 	%rs109, [%r926];
	add.s16 	%rs397, %rs109, 1;
	st.shared.u16 	[%r926], %rs397;
	// begin inline asm
	shr.b32 %r4699, %r904, %r6014;
	// end inline asm
	and.b32  	%r4854, %r3962, %r4699;
	shl.b32 	%r4855, %r4854, 10;
	and.b32  	%r4856, %r4855, 31744;
	add.s32 	%r4857, %r4750, %r4856;
	shr.u32 	%r4858, %r4854, 4;
	and.b32  	%r4859, %r4858, 268435454;
	add.s32 	%r927, %r4857, %r4859;
	ld.shared.u16 	%rs110, [%r927];
	add.s16 	%rs398, %rs110, 1;
	st.shared.u16 	[%r927], %rs398;
	// begin inline asm
	shr.b32 %r4702, %r905, %r6014;
	// end inline asm
	and.b32  	%r4860, %r3962, %r4702;
	shl.b32 	%r4861, %r4860, 10;
	and.b32  	%r4862, %r4861, 31744;
	add.s32 	%r4863, %r4750, %r4862;
	shr.u32 	%r4864, %r4860, 4;
	and.b32  	%r4865, %r4864, 268435454;
	add.s32 	%r928, %r4863, %r4865;
	ld.shared.u16 	%rs111, [%r928];
	add.s16 	%rs399, %rs111, 1;
	st.shared.u16 	[%r928], %rs399;
	// begin inline asm
	shr.b32 %r4705, %r906, %r6014;
	// end inline asm
	and.b32  	%r4866, %r3962, %r4705;
	shl.b32 	%r4867, %r4866, 10;
	and.b32  	%r4868, %r4867, 31744;
	add.s32 	%r4869, %r4750, %r4868;
	shr.u32 	%r4870, %r4866, 4;
	and.b32  	%r4871, %r4870, 268435454;
	add.s32 	%r929, %r4869, %r4871;
	ld.shared.u16 	%rs112, [%r929];
	add.s16 	%rs400, %rs112, 1;
	st.shared.u16 	[%r929], %rs400;
	// begin inline asm
	shr.b32 %r4708, %r907, %r6014;
	// end inline asm
	and.b32  	%r4872, %r3962, %r4708;
	shl.b32 	%r4873, %r4872, 10;
	and.b32  	%r4874, %r4873, 31744;
	add.s32 	%r4875, %r4750, %r4874;
	shr.u32 	%r4876, %r4872, 4;
	and.b32  	%r4877, %r4876, 268435454;
	add.s32 	%r930, %r4875, %r4877;
	ld.shared.u16 	%rs113, [%r930];
	add.s16 	%rs401, %rs113, 1;
	st.shared.u16 	[%r930], %rs401;
	// begin inline asm
	shr.b32 %r4711, %r908, %r6014;
	// end inline asm
	and.b32  	%r4878, %r3962, %r4711;
	shl.b32 	%r4879, %r4878, 10;
	and.b32  	%r4880, %r4879, 31744;
	add.s32 	%r4881, %r4750, %r4880;
	shr.u32 	%r4882, %r4878, 4;
	and.b32  	%r4883, %r4882, 268435454;
	add.s32 	%r931, %r4881, %r4883;
	ld.shared.u16 	%rs114, [%r931];
	add.s16 	%rs402, %rs114, 1;
	st.shared.u16 	[%r931], %rs402;
	// begin inline asm
	shr.b32 %r4714, %r909, %r6014;
	// end inline asm
	and.b32  	%r4884, %r3962, %r4714;
	shl.b32 	%r4885, %r4884, 10;
	and.b32  	%r4886, %r4885, 31744;
	add.s32 	%r4887, %r4750, %r4886;
	shr.u32 	%r4888, %r4884, 4;
	and.b32  	%r4889, %r4888, 268435454;
	add.s32 	%r932, %r4887, %r4889;
	ld.shared.u16 	%rs115, [%r932];
	add.s16 	%rs403, %rs115, 1;
	st.shared.u16 	[%r932], %rs403;
	bar.sync 	0;
	add.s32 	%r4890, %r4750, %r4748;
	mad.lo.s32 	%r4891, %r4747, 124, %r4890;
	ld.shared.u32 	%r933, [%r4891];
	ld.shared.u32 	%r4892, [%r4891+4];
	ld.shared.u32 	%r4893, [%r4891+8];
	ld.shared.u32 	%r4894, [%r4891+12];
	ld.shared.u32 	%r4895, [%r4891+16];
	ld.shared.u32 	%r4896, [%r4891+20];
	ld.shared.u32 	%r4897, [%r4891+24];
	ld.shared.u32 	%r4898, [%r4891+28];
	ld.shared.u32 	%r4899, [%r4891+32];
	ld.shared.u32 	%r4900, [%r4891+36];
	ld.shared.u32 	%r4901, [%r4891+40];
	ld.shared.u32 	%r4902, [%r4891+44];
	ld.shared.u32 	%r4903, [%r4891+48];
	ld.shared.u32 	%r4904, [%r4891+52];
	ld.shared.u32 	%r4905, [%r4891+56];
	ld.shared.u32 	%r4906, [%r4891+60];
	ld.shared.u32 	%r4907, [%r4891+64];
	ld.shared.u32 	%r4908, [%r4891+68];
	ld.shared.u32 	%r4909, [%r4891+72];
	ld.shared.u32 	%r4910, [%r4891+76];
	ld.shared.u32 	%r4911, [%r4891+80];
	ld.shared.u32 	%r4912, [%r4891+84];
	ld.shared.u32 	%r4913, [%r4891+88];
	ld.shared.u32 	%r4914, [%r4891+92];
	ld.shared.u32 	%r4915, [%r4891+96];
	ld.shared.u32 	%r4916, [%r4891+100];
	ld.shared.u32 	%r4917, [%r4891+104];
	ld.shared.u32 	%r4918, [%r4891+108];
	ld.shared.u32 	%r4919, [%r4891+112];
	ld.shared.u32 	%r4920, [%r4891+116];
	ld.shared.u32 	%r4921, [%r4891+120];
	ld.shared.u32 	%r4922, [%r4891+124];
	ld.shared.u32 	%r4923, [%r4891+128];
	add.s32 	%r934, %r4892, %r933;
	add.s32 	%r935, %r4893, %r934;
	add.s32 	%r936, %r4894, %r935;
	add.s32 	%r937, %r4895, %r936;
	add.s32 	%r938, %r4896, %r937;
	add.s32 	%r939, %r4897, %r938;
	add.s32 	%r940, %r4898, %r939;
	add.s32 	%r941, %r4899, %r940;
	add.s32 	%r942, %r4900, %r941;
	add.s32 	%r943, %r4901, %r942;
	add.s32 	%r944, %r4902, %r943;
	add.s32 	%r945, %r4903, %r944;
	add.s32 	%r946, %r4904, %r945;
	add.s32 	%r947, %r4905, %r946;
	add.s32 	%r948, %r4906, %r947;
	add.s32 	%r949, %r4907, %r948;
	add.s32 	%r950, %r4908, %r949;
	add.s32 	%r951, %r4909, %r950;
	add.s32 	%r952, %r4910, %r951;
	add.s32 	%r953, %r4911, %r952;
	add.s32 	%r954, %r4912, %r953;
	add.s32 	%r955, %r4913, %r954;
	add.s32 	%r956, %r4914, %r955;
	add.s32 	%r957, %r4915, %r956;
	add.s32 	%r958, %r4916, %r957;
	add.s32 	%r959, %r4917, %r958;
	add.s32 	%r960, %r4918, %r959;
	add.s32 	%r961, %r4919, %r960;
	add.s32 	%r962, %r4920, %r961;
	add.s32 	%r963, %r4921, %r962;
	add.s32 	%r964, %r4922, %r963;
	add.s32 	%r4721, %r4923, %r964;
	mov.b32 	%r4719, 1;
	mov.b32 	%r4746, -1;
	// begin inline asm
	{  .reg .u32 r0;  .reg .pred p;  shfl.sync.up.b32 r0|p, %r4721, %r4719, %r4744, %r4746;  @p add.u32 r0, r0, %r4721;  mov.u32 %r4717, r0;}
	// end inline asm
	mov.b32 	%r4725, 2;
	// begin inline asm
	{  .reg .u32 r0;  .reg .pred p;  shfl.sync.up.b32 r0|p, %r4717, %r4725, %r4744, %r4746;  @p add.u32 r0, r0, %r4717;  mov.u32 %r4723, r0;}
	// end inline asm
	mov.b32 	%r4731, 4;
	// begin inline asm
	{  .reg .u32 r0;  .reg .pred p;  shfl.sync.up.b32 r0|p, %r4723, %r4731, %r4744, %r4746;  @p add.u32 r0, r0, %r4723;  mov.u32 %r4729, r0;}
	// end inline asm
	mov.b32 	%r4737, 8;
	// begin inline asm
	{  .reg .u32 r0;  .reg .pred p;  shfl.sync.up.b32 r0|p, %r4729, %r4737, %r4744, %r4746;  @p add.u32 r0, r0, %r4729;  mov.u32 %r4735, r0;}
	// end inline asm
	mov.b32 	%r4743, 16;
	// begin inline asm
	{  .reg .u32 r0;  .reg .pred p;  shfl.sync.up.b32 r0|p, %r4735, %r4743, %r4744, %r4746;  @p add.u32 r0, r0, %r4735;  mov.u32 %r4741, r0;}
	// end inline asm
	@%p278 bra 	$L__BB14_526;
	mov.u32 	%r4924, %tid.x;
	shr.u32 	%r4925, %r4924, 3;
	and.b32  	%r4926, %r4925, 124;
	mov.u32 	%r4927, _ZZN3cub18CUB_300001_SM_10006detail14segmented_sort30DeviceSegmentedSortKernelLargeILNS0_9SortOrderE0ENS2_10policy_hubIjNS0_8NullTypeEE9Policy860EjS6_PmS9_lEEvPKjPKT1_PSC_NS1_20device_double_bufferISC_EEPKT2_PSI_NSG_ISI_EET3_T4_E7storage;
	add.s32 	%r4928, %r4927, %r4926;
	st.shared.u32 	[%r4928+33792], %r4741;
$L__BB14_526:
	sub.s32 	%r4929, %r4741, %r4721;
	mov.u32 	%r4930, %tid.x;
	setp.ne.s32 	%p279, %r1638, 0;
	setp.gt.u32 	%p280, %r4930, 31;
	shr.u32 	%r4931, %r4930, 5;
	setp.eq.s32 	%p281, %r4931, 7;
	setp.eq.s32 	%p282, %r4931, 6;
	setp.eq.s32 	%p283, %r4931, 5;
	setp.eq.s32 	%p284, %r4931, 4;
	setp.eq.s32 	%p285, %r4931, 3;
	setp.eq.s32 	%p286, %r4931, 2;
	setp.eq.s32 	%p287, %r4931, 1;
	bar.sync 	0;
	ld.shared.v4.u32 	{%r4932, %r4933, %r4934, %r4935}, [_ZZN3cub18CUB_300001_SM_10006detail14segmented_sort30DeviceSegmentedSortKernelLargeILNS0_9SortOrderE0ENS2_10policy_hubIjNS0_8NullTypeEE9Policy860EjS6_PmS9_lEEvPKjPKT1_PSC_NS1_20device_double_bufferISC_EEPKT2_PSI_NSG_ISI_EET3_T4_E7storage+33792];
	selp.b32 	%r4936, %r4932, %r6103, %p287;
	add.s32 	%r4937, %r4933, %r4932;
	selp.b32 	%r4938, %r4937, %r4936, %p286;
	add.s32 	%r4939, %r4937, %r4934;
	selp.b32 	%r4940, %r4939, %r4938, %p285;
	add.s32 	%r4941, %r4939, %r4935;
	selp.b32 	%r4942, %r4941, %r4940, %p284;
	ld.shared.v4.u32 	{%r4943, %r4944, %r4945, %r4946}, [_ZZN3cub18CUB_300001_SM_10006detail14segmented_sort30DeviceSegmentedSortKernelLargeILNS0_9SortOrderE0ENS2_10policy_hubIjNS0_8NullTypeEE9Policy860EjS6_PmS9_lEEvPKjPKT1_PSC_NS1_20device_double_bufferISC_EEPKT2_PSI_NSG_ISI_EET3_T4_E7storage+33808];
	add.s32 	%r4947, %r4941, %r4943;
	selp.b32 	%r4948, %r4947, %r4942, %p283;
	add.s32 	%r4949, %r4947, %r4944;
	selp.b32 	%r4950, %r4949, %r4948, %p282;
	add.s32 	%r4951, %r4949, %r4945;
	selp.b32 	%r6103, %r4951, %r4950, %p281;
	add.s32 	%r968, %r4951, %r4946;
	selp.b32 	%r4952, %r4929, 0, %p279;
	add.s32 	%r4953, %r6103, %r4952;
	selp.b32 	%r6074, %r4953, %r4929, %p280;
	or.pred  	%p288, %p280, %p279;
	@%p288 bra 	$L__BB14_528;
	shl.b32 	%r6074, %r968, 16;
	st.shared.u32 	[_ZZN3cub18CUB_300001_SM_10006detail14segmented_sort30DeviceSegmentedSortKernelLargeILNS0_9SortOrderE0ENS2_10policy_hubIjNS0_8NullTypeEE9Policy860EjS6_PmS9_lEEvPKjPKT1_PSC_NS1_20device_double_bufferISC_EEPKT2_PSI_NSG_ISI_EET3_T4_E7storage+33832], %r6074;
$L__BB14_528:
	mov.u32 	%r4954, %tid.x;
	cvt.u64.u32 	%rd205, %r4954;
	setp.gt.u32 	%p289, %r4954, 63;
	setp.eq.s32 	%p290, %r4954, 0;
	bar.sync 	0;
	mov.u32 	%r4955, _ZZN3cub18CUB_300001_SM_10006detail14segmented_sort30DeviceSegmentedSortKernelLargeILNS0_9SortOrderE0ENS2_10policy_hubIjNS0_8NullTypeEE9Policy860EjS6_PmS9_lEEvPKjPKT1_PSC_NS1_20device_double_bufferISC_EEPKT2_PSI_NSG_ISI_EET3_T4_E7storage;
	ld.shared.u32 	%r4956, [_ZZN3cub18CUB_300001_SM_10006detail14segmented_sort30DeviceSegmentedSortKernelLargeILNS0_9SortOrderE0ENS2_10policy_hubIjNS0_8NullTypeEE9Policy860EjS6_PmS9_lEEvPKjPKT1_PSC_NS1_20device_double_bufferISC_EEPKT2_PSI_NSG_ISI_EET3_T4_E7storage+33832];
	selp.b32 	%r4957, 0, %r4956, %p290;
	add.s32 	%r4958, %r6074, %r4957;
	add.s32 	%r4959, %r933, %r4958;
	add.s32 	%r4960, %r934, %r4958;
	add.s32 	%r4961, %r935, %r4958;
	add.s32 	%r4962, %r936, %r4958;
	add.s32 	%r4963, %r937, %r4958;
	add.s32 	%r4964, %r938, %r4958;
	add.s32 	%r4965, %r939, %r4958;
	add.s32 	%r4966, %r940, %r4958;
	add.s32 	%r4967, %r941, %r4958;
	add.s32 	%r4968, %r942, %r4958;
	add.s32 	%r4969, %r943, %r4958;
	add.s32 	%r4970, %r944, %r4958;
	add.s32 	%r4971, %r945, %r4958;
	add.s32 	%r4972, %r946, %r4958;
	add.s32 	%r4973, %r947, %r4958;
	add.s32 	%r4974, %r948, %r4958;
	add.s32 	%r4975, %r949, %r4958;
	add.s32 	%r4976, %r950, %r4958;
	add.s32 	%r4977, %r951, %r4958;
	add.s32 	%r4978, %r952, %r4958;
	add.s32 	%r4979, %r953, %r4958;
	add.s32 	%r4980, %r954, %r4958;
	add.s32 	%r4981, %r955, %r4958;
	add.s32 	%r4982, %r956, %r4958;
	add.s32 	%r4983, %r957, %r4958;
	add.s32 	%r4984, %r958, %r4958;
	add.s32 	%r4985, %r959, %r4958;
	add.s32 	%r4986, %r960, %r4958;
	add.s32 	%r4987, %r961, %r4958;
	add.s32 	%r4988, %r962, %r4958;
	add.s32 	%r4989, %r963, %r4958;
	add.s32 	%r4990, %r964, %r4958;
	shl.b32 	%r4991, %r4954, 2;
	add.s32 	%r972, %r4955, %r4991;
	add.s32 	%r973, %r972, %r4991;
	mad.lo.s32 	%r4992, %r4954, 124, %r973;
	st.shared.u32 	[%r4992], %r4958;
	st.shared.u32 	[%r4992+4], %r4959;
	st.shared.u32 	[%r4992+8], %r4960;
	st.shared.u32 	[%r4992+12], %r4961;
	st.shared.u32 	[%r4992+16], %r4962;
	st.shared.u32 	[%r4992+20], %r4963;
	st.shared.u32 	[%r4992+24], %r4964;
	st.shared.u32 	[%r4992+28], %r4965;
	st.shared.u32 	[%r4992+32], %r4966;
	st.shared.u32 	[%r4992+36], %r4967;
	st.shared.u32 	[%r4992+40], %r4968;
	st.shared.u32 	[%r4992+44], %r4969;
	st.shared.u32 	[%r4992+48], %r4970;
	st.shared.u32 	[%r4992+52], %r4971;
	st.shared.u32 	[%r4992+56], %r4972;
	st.shared.u32 	[%r4992+60], %r4973;
	st.shared.u32 	[%r4992+64], %r4974;
	st.shared.u32 	[%r4992+68], %r4975;
	st.shared.u32 	[%r4992+72], %r4976;
	st.shared.u32 	[%r4992+76], %r4977;
	st.shared.u32 	[%r4992+80], %r4978;
	st.shared.u32 	[%r4992+84], %r4979;
	st.shared.u32 	[%r4992+88], %r4980;
	st.shared.u32 	[%r4992+92], %r4981;
	st.shared.u32 	[%r4992+96], %r4982;
	st.shared.u32 	[%r4992+100], %r4983;
	st.shared.u32 	[%r4992+104], %r4984;
	st.shared.u32 	[%r4992+108], %r4985;
	st.shared.u32 	[%r4992+112], %r4986;
	st.shared.u32 	[%r4992+116], %r4987;
	st.shared.u32 	[%r4992+120], %r4988;
	st.shared.u32 	[%r4992+124], %r4989;
	st.shared.u32 	[%r4992+128], %r4990;
	bar.sync 	0;
	cvt.u32.u16 	%r4993, %rs93;
	ld.shared.u16 	%r4994, [%r910];
	add.s32 	%r974, %r4994, %r4993;
	cvt.u32.u16 	%r4995, %rs94;
	ld.shared.u16 	%r4996, [%r911];
	add.s32 	%r975, %r4996, %r4995;
	cvt.u32.u16 	%r4997, %rs95;
	ld.shared.u16 	%r4998, [%r912];
	add.s32 	%r976, %r4998, %r4997;
	cvt.u32.u16 	%r4999, %rs96;
	ld.shared.u16 	%r5000, [%r913];
	add.s32 	%r977, %r5000, %r4999;
	cvt.u32.u16 	%r5001, %rs97;
	ld.shared.u16 	%r5002, [%r914];
	add.s32 	%r978, %r5002, %r5001;
	cvt.u32.u16 	%r5003, %rs98;
	ld.shared.u16 	%r5004, [%r915];
	add.s32 	%r979, %r5004, %r5003;
	cvt.u32.u16 	%r5005, %rs99;
	ld.shared.u16 	%r5006, [%r916];
	add.s32 	%r980, %r5006, %r5005;
	cvt.u32.u16 	%r5007, %rs100;
	ld.shared.u16 	%r5008, [%r917];
	add.s32 	%r981, %r5008, %r5007;
	cvt.u32.u16 	%r5009, %rs101;
	ld.shared.u16 	%r5010, [%r918];
	add.s32 	%r982, %r5010, %r5009;
	cvt.u32.u16 	%r5011, %rs102;
	ld.shared.u16 	%r5012, [%r919];
	add.s32 	%r983, %r5012, %r5011;
	cvt.u32.u16 	%r5013, %rs103;
	ld.shared.u16 	%r5014, [%r920];
	add.s32 	%r984, %r5014, %r5013;
	cvt.u32.u16 	%r5015, %rs104;
	ld.shared.u16 	%r5016, [%r921];
	add.s32 	%r985, %r5016, %r5015;
	cvt.u32.u16 	%r5017, %rs105;
	ld.shared.u16 	%r5018, [%r922];
	add.s32 	%r986, %r5018, %r5017;
	cvt.u32.u16 	%r5019, %rs106;
	ld.shared.u16 	%r5020, [%r923];
	add.s32 	%r987, %r5020, %r5019;
	cvt.u32.u16 	%r5021, %rs107;
	ld.shared.u16 	%r5022, [%r924];
	add.s32 	%r988, %r5022, %r5021;
	cvt.u32.u16 	%r5023, %rs108;
	ld.shared.u16 	%r5024, [%r925];
	add.s32 	%r989, %r5024, %r5023;
	cvt.u32.u16 	%r5025, %rs109;
	ld.shared.u16 	%r5026, [%r926];
	add.s32 	%r990, %r5026, %r5025;
	cvt.u32.u16 	%r5027, %rs110;
	ld.shared.u16 	%r5028, [%r927];
	add.s32 	%r991, %r5028, %r5027;
	cvt.u32.u16 	%r5029, %rs111;
	ld.shared.u16 	%r5030, [%r928];
	add.s32 	%r992, %r5030, %r5029;
	cvt.u32.u16 	%r5031, %rs112;
	ld.shared.u16 	%r5032, [%r929];
	add.s32 	%r993, %r5032, %r5031;
	cvt.u32.u16 	%r5033, %rs113;
	ld.shared.u16 	%r5034, [%r930];
	add.s32 	%r994, %r5034, %r5033;
	cvt.u32.u16 	%r5035, %rs114;
	ld.shared.u16 	%r5036, [%r931];
	add.s32 	%r995, %r5036, %r5035;
	cvt.u32.u16 	%r5037, %rs115;
	ld.shared.u16 	%r5038, [%r932];
	add.s32 	%r996, %r5038, %r5037;
	@%p289 bra 	$L__BB14_530;
	cvt.u32.u64 	%r5039, %rd205;
	shl.b32 	%r5040, %r5039, 10;
	and.b32  	%r5041, %r5040, 31744;
	add.s32 	%r5043, %r4955, %r5041;
	shr.u32 	%r5044, %r5039, 4;
	and.b32  	%r5045, %r5044, 62;
	add.s32 	%r5046, %r5043, %r5045;
	ld.shared.u16 	%r6100, [%r5046];
$L__BB14_530:
	cvt.u32.u64 	%r5047, %rd205;
	setp.gt.u32 	%p291, %r5047, 63;
	bar.sync 	0;
	@%p291 bra 	$L__BB14_532;
	cvt.s64.s32 	%rd1532, %r6100;
	st.shared.u64 	[%r973], %rd1532;
$L__BB14_532:
	bar.sync 	0;
	bar.sync 	0;
	@%p291 bra 	$L__BB14_534;
	cvt.s64.s32 	%rd1533, %r6100;
	sub.s64 	%rd1534, %rd1751, %rd1533;
	st.shared.u64 	[%r973+23552], %rd1534;
$L__BB14_534:
	bar.sync 	0;
	shl.b32 	%r5052, %r974, 2;
	add.s32 	%r5054, %r4955, %r5052;
	st.shared.u32 	[%r5054], %r887;
	shl.b32 	%r5055, %r975, 2;
	add.s32 	%r5056, %r4955, %r5055;
	st.shared.u32 	[%r5056], %r888;
	shl.b32 	%r5057, %r976, 2;
	add.s32 	%r5058, %r4955, %r5057;
	st.shared.u32 	[%r5058], %r889;
	shl.b32 	%r5059, %r977, 2;
	add.s32 	%r5060, %r4955, %r5059;
	st.shared.u32 	[%r5060], %r890;
	shl.b32 	%r5061, %r978, 2;
	add.s32 	%r5062, %r4955, %r5061;
	st.shared.u32 	[%r5062], %r891;
	shl.b32 	%r5063, %r979, 2;
	add.s32 	%r5064, %r4955, %r5063;
	st.shared.u32 	[%r5064], %r892;
	shl.b32 	%r5065, %r980, 2;
	add.s32 	%r5066, %r4955, %r5065;
	st.shared.u32 	[%r5066], %r893;
	shl.b32 	%r5067, %r981, 2;
	add.s32 	%r5068, %r4955, %r5067;
	st.shared.u32 	[%r5068], %r894;
	shl.b32 	%r5069, %r982, 2;
	add.s32 	%r5070, %r4955, %r5069;
	st.shared.u32 	[%r5070], %r895;
	shl.b32 	%r5071, %r983, 2;
	add.s32 	%r5072, %r4955, %r5071;
	st.shared.u32 	[%r5072], %r896;
	shl.b32 	%r5073, %r984, 2;
	add.s32 	%r5074, %r4955, %r5073;
	st.shared.u32 	[%r5074], %r897;
	shl.b32 	%r5075, %r985, 2;
	add.s32 	%r5076, %r4955, %r5075;
	st.shared.u32 	[%r5076], %r898;
	shl.b32 	%r5077, %r986, 2;
	add.s32 	%r5078, %r4955, %r5077;
	st.shared.u32 	[%r5078], %r899;
	shl.b32 	%r5079, %r987, 2;
	add.s32 	%r5080, %r4955, %r5079;
	st.shared.u32 	[%r5080], %r900;
	shl.b32 	%r5081, %r988, 2;
	add.s32 	%r5082, %r4955, %r5081;
	st.shared.u32 	[%r5082], %r901;
	shl.b32 	%r5083, %r989, 2;
	add.s32 	%r5084, %r4955, %r5083;
	st.shared.u32 	[%r5084], %r902;
	shl.b32 	%r5085, %r990, 2;
	add.s32 	%r5086, %r4955, %r5085;
	st.shared.u32 	[%r5086], %r903;
	shl.b32 	%r5087, %r991, 2;
	add.s32 	%r5088, %r4955, %r5087;
	st.shared.u32 	[%r5088], %r904;
	shl.b32 	%r5089, %r992, 2;
	add.s32 	%r5090, %r4955, %r5089;
	st.shared.u32 	[%r5090], %r905;
	shl.b32 	%r5091, %r993, 2;
	add.s32 	%r5092, %r4955, %r5091;
	st.shared.u32 	[%r5092], %r906;
	shl.b32 	%r5093, %r994, 2;
	add.s32 	%r5094, %r4955, %r5093;
	st.shared.u32 	[%r5094], %r907;
	shl.b32 	%r5095, %r995, 2;
	add.s32 	%r5096, %r4955, %r5095;
	st.shared.u32 	[%r5096], %r908;
	shl.b32 	%r5097, %r996, 2;
	add.s32 	%r5098, %r4955, %r5097;
	st.shared.u32 	[%r5098], %r909;
	bar.sync 	0;
	ld.shared.u32 	%r999, [%r972];
	// begin inline asm
	shr.b32 %r5049, %r999, %r6014;
	// end inline asm
	setp.le.s64 	%p293, %rd204, %rd205;
	@%p293 bra 	$L__BB14_536;
	and.b32  	%r5099, %r3962, %r5049;
	shl.b32 	%r5100, %r5099, 3;
	add.s32 	%r5102, %r4955, %r5100;
	ld.shared.u64 	%rd1535, [%r5102+23552];
	add.s64 	%rd1536, %rd1535, %rd205;
	shl.b64 	%rd1537, %rd1536, 2;
	add.s64 	%rd1538, %rd97, %rd1537;
	st.global.u32 	[%rd1538], %r999;
$L__BB14_536:
	ld.shared.u32 	%r1001, [%r972+1024];
	// begin inline asm
	shr.b32 %r5103, %r1001, %r6014;
	// end inline asm
	add.s32 	%r5107, %r5047, 256;
	cvt.u64.u32 	%rd1539, %r5107;
	setp.le.s64 	%p294, %rd204, %rd1539;
	@%p294 bra 	$L__BB14_538;
	and.b32  	%r5108, %r3962, %r5103;
	shl.b32 	%r5109, %r5108, 3;
	add.s32 	%r5111, %r4955, %r5109;
	ld.shared.u64 	%rd1540, [%r5111+23552];
	add.s64 	%rd1541, %rd1540, %rd205;
	shl.b64 	%rd1542, %rd1541, 2;
	add.s64 	%rd1543, %rd97, %rd1542;
	st.global.u32 	[%rd1543+1024], %r1001;
$L__BB14_538:
	ld.shared.u32 	%r1003, [%r972+2048];
	// begin inline asm
	shr.b32 %r5112, %r1003, %r6014;
	// end inline asm
	add.s32 	%r5116, %r5047, 512;
	cvt.u64.u32 	%rd1544, %r5116;
	setp.le.s64 	%p295, %rd204, %rd1544;
	@%p295 bra 	$L__BB14_540;
	and.b32  	%r5117, %r3962, %r5112;
	shl.b32 	%r5118, %r5117, 3;
	add.s32 	%r5120, %r4955, %r5118;
	ld.shared.u64 	%rd1545, [%r5120+23552];
	add.s64 	%rd1546, %rd1545, %rd205;
	shl.b64 	%rd1547, %rd1546, 2;
	add.s64 	%rd1548, %rd97, %rd1547;
	st.global.u32 	[%rd1548+2048], %r1003;
$L__BB14_540:
	ld.shared.u32 	%r1005, [%r972+3072];
	// begin inline asm
	shr.b32 %r5121, %r1005, %r6014;
	// end inline asm
	add.s32 	%r5125, %r5047, 768;
	cvt.u64.u32 	%rd1549, %r5125;
	setp.le.s64 	%p296, %rd204, %rd1549;
	@%p296 bra 	$L__BB14_542;
	and.b32  	%r5126, %r3962, %r5121;
	shl.b32 	%r5127, %r5126, 3;
	add.s32 	%r5129, %r4955, %r5127;
	ld.shared.u64 	%rd1550, [%r5129+23552];
	add.s64 	%rd1551, %rd1550, %rd205;
	shl.b64 	%rd1552, %rd1551, 2;
	add.s64 	%rd1553, %rd97, %rd1552;
	st.global.u32 	[%rd1553+3072], %r1005;
$L__BB14_542:
	ld.shared.u32 	%r1007, [%r972+4096];
	// begin inline asm
	shr.b32 %r5130, %r1007, %r6014;
	// end inline asm
	or.b32  	%r5134, %r5047, 1024;
	cvt.u64.u32 	%rd1554, %r5134;
	setp.le.s64 	%p297, %rd204, %rd1554;
	@%p297 bra 	$L__BB14_544;
	and.b32  	%r5135, %r3962, %r5130;
	shl.b32 	%r5136, %r5135, 3;
	add.s32 	%r5138, %r4955, %r5136;
	ld.shared.u64 	%rd1555, [%r5138+23552];
	add.s64 	%rd1556, %rd1555, %rd205;
	shl.b64 	%rd1557, %rd1556, 2;
	add.s64 	%rd1558, %rd97, %rd1557;
	st.global.u32 	[%rd1558+4096], %r1007;
$L__BB14_544:
	ld.shared.u32 	%r1009, [%r972+5120];
	// begin inline asm
	shr.b32 %r5139, %r1009, %r6014;
	// end inline asm
	add.s32 	%r5143, %r5047, 1280;
	cvt.u64.u32 	%rd1559, %r5143;
	setp.le.s64 	%p298, %rd204, %rd1559;
	@%p298 bra 	$L__BB14_546;
	and.b32  	%r5144, %r3962, %r5139;
	shl.b32 	%r5145, %r5144, 3;
	add.s32 	%r5147, %r4955, %r5145;
	ld.shared.u64 	%rd1560, [%r5147+23552];
	add.s64 	%rd1561, %rd1560, %rd205;
	shl.b64 	%rd1562, %rd1561, 2;
	add.s64 	%rd1563, %rd97, %rd1562;
	st.global.u32 	[%rd1563+5120], %r1009;
$L__BB14_546:
	ld.shared.u32 	%r1011, [%r972+6144];
	// begin inline asm
	shr.b32 %r5148, %r1011, %r6014;
	// end inline asm
	add.s32 	%r5152, %r5047, 1536;
	cvt.u64.u32 	%rd1564, %r5152;
	setp.le.s64 	%p299, %rd204, %rd1564;
	@%p299 bra 	$L__BB14_548;
	and.b32  	%r5153, %r3962, %r5148;
	shl.b32 	%r5154, %r5153, 3;
	add.s32 	%r5156, %r4955, %r5154;
	ld.shared.u64 	%rd1565, [%r5156+23552];
	add.s64 	%rd1566, %rd1565, %rd205;
	shl.b64 	%rd1567, %rd1566, 2;
	add.s64 	%rd1568, %rd97, %rd1567;
	st.global.u32 	[%rd1568+6144], %r1011;
$L__BB14_548:
	ld.shared.u32 	%r1013, [%r972+7168];
	// begin inline asm
	shr.b32 %r5157, %r1013, %r6014;
	// end inline asm
	add.s32 	%r5161, %r5047, 1792;
	cvt.u64.u32 	%rd1569, %r5161;
	setp.le.s64 	%p300, %rd204, %rd1569;
	@%p300 bra 	$L__BB14_550;
	and.b32  	%r5162, %r3962, %r5157;
	shl.b32 	%r5163, %r5162, 3;
	add.s32 	%r5165, %r4955, %r5163;
	ld.shared.u64 	%rd1570, [%r5165+23552];
	add.s64 	%rd1571, %rd1570, %rd205;
	shl.b64 	%rd1572, %rd1571, 2;
	add.s64 	%rd1573, %rd97, %rd1572;
	st.global.u32 	[%rd1573+7168], %r1013;
$L__BB14_550:
	ld.shared.u32 	%r1015, [%r972+8192];
	// begin inline asm
	shr.b32 %r5166, %r1015, %r6014;
	// end inline asm
	or.b32  	%r5170, %r5047, 2048;
	cvt.u64.u32 	%rd1574, %r5170;
	setp.le.s64 	%p301, %rd204, %rd1574;
	@%p301 bra 	$L__BB14_552;
	and.b32  	%r5171, %r3962, %r5166;
	shl.b32 	%r5172, %r5171, 3;
	add.s32 	%r5174, %r4955, %r5172;
	ld.shared.u64 	%rd1575, [%r5174+23552];
	add.s64 	%rd1576, %rd1575, %rd205;
	shl.b64 	%rd1577, %rd1576, 2;
	add.s64 	%rd1578, %rd97, %rd1577;
	st.global.u32 	[%rd1578+8192], %r1015;
$L__BB14_552:
	ld.shared.u32 	%r1017, [%r972+9216];
	// begin inline asm
	shr.b32 %r5175, %r1017, %r6014;
	// end inline asm
	add.s32 	%r5179, %r5047, 2304;
	cvt.u64.u32 	%rd1579, %r5179;
	setp.le.s64 	%p302, %rd204, %rd1579;
	@%p302 bra 	$L__BB14_554;
	and.b32  	%r5180, %r3962, %r5175;
	shl.b32 	%r5181, %r5180, 3;
	add.s32 	%r5183, %r4955, %r5181;
	ld.shared.u64 	%rd1580, [%r5183+23552];
	add.s64 	%rd1581, %rd1580, %rd205;
	shl.b64 	%rd1582, %rd1581, 2;
	add.s64 	%rd1583, %rd97, %rd1582;
	st.global.u32 	[%rd1583+9216], %r1017;
$L__BB14_554:
	ld.shared.u32 	%r1019, [%r972+10240];
	// begin inline asm
	shr.b32 %r5184, %r1019, %r6014;
	// end inline asm
	add.s32 	%r5188, %r5047, 2560;
	cvt.u64.u32 	%rd1584, %r5188;
	setp.le.s64 	%p303, %rd204, %rd1584;
	@%p303 bra 	$L__BB14_556;
	and.b32  	%r5189, %r3962, %r5184;
	shl.b32 	%r5190, %r5189, 3;
	add.s32 	%r5192, %r4955, %r5190;
	ld.shared.u64 	%rd1585, [%r5192+23552];
	add.s64 	%rd1586, %rd1585, %rd205;
	shl.b64 	%rd1587, %rd1586, 2;
	add.s64 	%rd1588, %rd97, %rd1587;
	st.global.u32 	[%rd1588+10240], %r1019;
$L__BB14_556:
	ld.shared.u32 	%r1021, [%r972+11264];
	// begin inline asm
	shr.b32 %r5193, %r1021, %r6014;
	// end inline asm
	add.s32 	%r5197, %r5047, 2816;
	cvt.u64.u32 	%rd1589, %r5197;
	setp.le.s64 	%p304, %rd204, %rd1589;
	@%p304 bra 	$L__BB14_558;
	and.b32  	%r5198, %r3962, %r5193;
	shl.b32 	%r5199, %r5198, 3;
	add.s32 	%r5201, %r4955, %r5199;
	ld.shared.u64 	%rd1590, [%r5201+23552];
	add.s64 	%rd1591, %rd1590, %rd205;
	shl.b64 	%rd1592, %rd1591, 2;
	add.s64 	%rd1593, %rd97, %rd1592;
	st.global.u32 	[%rd1593+11264], %r1021;
$L__BB14_558:
	ld.shared.u32 	%r1023, [%r972+12288];
	// begin inline asm
	shr.b32 %r5202, %r1023, %r6014;
	// end inline asm
	or.b32  	%r5206, %r5047, 3072;
	cvt.u64.u32 	%rd1594, %r5206;
	setp.le.s64 	%p305, %rd204, %rd1594;
	@%p305 bra 	$L__BB14_560;
	and.b32  	%r5207, %r3962, %r5202;
	shl.b32 	%r5208, %r5207, 3;
	add.s32 	%r5210, %r4955, %r5208;
	ld.shared.u64 	%rd1595, [%r5210+23552];
	add.s64 	%rd1596, %rd1595, %rd205;
	shl.b64 	%rd1597, %rd1596, 2;
	add.s64 	%rd1598, %rd97, %rd1597;
	st.global.u32 	[%rd1598+12288], %r1023;
$L__BB14_560:
	ld.shared.u32 	%r1025, [%r972+13312];
	// begin inline asm
	shr.b32 %r5211, %r1025, %r6014;
	// end inline asm
	add.s32 	%r5215, %r5047, 3328;
	cvt.u64.u32 	%rd1599, %r5215;
	setp.le.s64 	%p306, %rd204, %rd1599;
	@%p306 bra 	$L__BB14_562;
	and.b32  	%r5216, %r3962, %r5211;
	shl.b32 	%r5217, %r5216, 3;
	add.s32 	%r5219, %r4955, %r5217;
	ld.shared.u64 	%rd1600, [%r5219+23552];
	add.s64 	%rd1601, %rd1600, %rd205;
	shl.b64 	%rd1602, %rd1601, 2;
	add.s64 	%rd1603, %rd97, %rd1602;
	st.global.u32 	[%rd1603+13312], %r1025;
$L__BB14_562:
	ld.shared.u32 	%r1027, [%r972+14336];
	// begin inline asm
	shr.b32 %r5220, %r1027, %r6014;
	// end inline asm
	add.s32 	%r5224, %r5047, 3584;
	cvt.u64.u32 	%rd1604, %r5224;
	setp.le.s64 	%p307, %rd204, %rd1604;
	@%p307 bra 	$L__BB14_564;
	and.b32  	%r5225, %r3962, %r5220;
	shl.b32 	%r5226, %r5225, 3;
	add.s32 	%r5228, %r4955, %r5226;
	ld.shared.u64 	%rd1605, [%r5228+23552];
	add.s64 	%rd1606, %rd1605, %rd205;
	shl.b64 	%rd1607, %rd1606, 2;
	add.s64 	%rd1608, %rd97, %rd1607;
	st.global.u32 	[%rd1608+14336], %r1027;
$L__BB14_564:
	ld.shared.u32 	%r1029, [%r972+15360];
	// begin inline asm
	shr.b32 %r5229, %r1029, %r6014;
	// end inline asm
	add.s32 	%r5233, %r5047, 3840;
	cvt.u64.u32 	%rd1609, %r5233;
	setp.le.s64 	%p308, %rd204, %rd1609;
	@%p308 bra 	$L__BB14_566;
	and.b32  	%r5234, %r3962, %r5229;
	shl.b32 	%r5235, %r5234, 3;
	add.s32 	%r5237, %r4955, %r5235;
	ld.shared.u64 	%rd1610, [%r5237+23552];
	add.s64 	%rd1611, %rd1610, %rd205;
	shl.b64 	%rd1612, %rd1611, 2;
	add.s64 	%rd1613, %rd97, %rd1612;
	st.global.u32 	[%rd1613+15360], %r1029;
$L__BB14_566:
	ld.shared.u32 	%r1031, [%r972+16384];
	// begin inline asm
	shr.b32 %r5238, %r1031, %r6014;
	// end inline asm
	or.b32  	%r5242, %r5047, 4096;
	cvt.u64.u32 	%rd1614, %r5242;
	setp.le.s64 	%p309, %rd204, %rd1614;
	@%p309 bra 	$L__BB14_568;
	and.b32  	%r5243, %r3962, %r5238;
	shl.b32 	%r5244, %r5243, 3;
	add.s32 	%r5246, %r4955, %r5244;
	ld.shared.u64 	%rd1615, [%r5246+23552];
	add.s64 	%rd1616, %rd1615, %rd205;
	shl.b64 	%rd1617, %rd1616, 2;
	add.s64 	%rd1618, %rd97, %rd1617;
	st.global.u32 	[%rd1618+16384], %r1031;
$L__BB14_568:
	ld.shared.u32 	%r1033, [%r972+17408];
	// begin inline asm
	shr.b32 %r5247, %r1033, %r6014;
	// end inline asm
	add.s32 	%r5251, %r5047, 4352;
	cvt.u64.u32 	%rd1619, %r5251;
	setp.le.s64 	%p310, %rd204, %rd1619;
	@%p310 bra 	$L__BB14_570;
	and.b32  	%r5252, %r3962, %r5247;
	shl.b32 	%r5253, %r5252, 3;
	add.s32 	%r5255, %r4955, %r5253;
	ld.shared.u64 	%rd1620, [%r5255+23552];
	add.s64 	%rd1621, %rd1620, %rd205;
	shl.b64 	%rd1622, %rd1621, 2;
	add.s64 	%rd1623, %rd97, %rd1622;
	st.global.u32 	[%rd1623+17408], %r1033;
$L__BB14_570:
	ld.shared.u32 	%r1035, [%r972+18432];
	// begin inline asm
	shr.b32 %r5256, %r1035, %r6014;
	// end inline asm
	add.s32 	%r5260, %r5047, 4608;
	cvt.u64.u32 	%rd1624, %r5260;
	setp.le.s64 	%p311, %rd204, %rd1624;
	@%p311 bra 	$L__BB14_572;
	and.b32  	%r5261, %r3962, %r5256;
	shl.b32 	%r5262, %r5261, 3;
	add.s32 	%r5264, %r4955, %r5262;
	ld.shared.u64 	%rd1625, [%r5264+23552];
	add.s64 	%rd1626, %rd1625, %rd205;
	shl.b64 	%rd1627, %rd1626, 2;
	add.s64 	%rd1628, %rd97, %rd1627;
	st.global.u32 	[%rd1628+18432], %r1035;
$L__BB14_572:
	ld.shared.u32 	%r1037, [%r972+19456];
	// begin inline asm
	shr.b32 %r5265, %r1037, %r6014;
	// end inline asm
	add.s32 	%r5269, %r5047, 4864;
	cvt.u64.u32 	%rd1629, %r5269;
	setp.le.s64 	%p312, %rd204, %rd1629;
	@%p312 bra 	$L__BB14_574;
	and.b32  	%r5270, %r3962, %r5265;
	shl.b32 	%r5271, %r5270, 3;
	add.s32 	%r5273, %r4955, %r5271;
	ld.shared.u64 	%rd1630, [%r5273+23552];
	add.s64 	%rd1631, %rd1630, %rd205;
	shl.b64 	%rd1632, %rd1631, 2;
	add.s64 	%rd1633, %rd97, %rd1632;
	st.global.u32 	[%rd1633+19456], %r1037;
$L__BB14_574:
	ld.shared.u32 	%r1039, [%r972+20480];
	// begin inline asm
	shr.b32 %r5274, %r1039, %r6014;
	// end inline asm
	or.b32  	%r5278, %r5047, 5120;
	cvt.u64.u32 	%rd1634, %r5278;
	setp.le.s64 	%p313, %rd204, %rd1634;
	@%p313 bra 	$L__BB14_576;
	and.b32  	%r5279, %r3962, %r5274;
	shl.b32 	%r5280, %r5279, 3;
	add.s32 	%r5282, %r4955, %r5280;
	ld.shared.u64 	%rd1635, [%r5282+23552];
	add.s64 	%rd1636, %rd1635, %rd205;
	shl.b64 	%rd1637, %rd1636, 2;
	add.s64 	%rd1638, %rd97, %rd1637;
	st.global.u32 	[%rd1638+20480], %r1039;
$L__BB14_576:
	ld.shared.u32 	%r1041, [%r972+21504];
	// begin inline asm
	shr.b32 %r5283, %r1041, %r6014;
	// end inline asm
	add.s32 	%r5287, %r5047, 5376;
	cvt.u64.u32 	%rd1639, %r5287;
	setp.le.s64 	%p314, %rd204, %rd1639;
	@%p314 bra 	$L__BB14_578;
	and.b32  	%r5288, %r3962, %r5283;
	shl.b32 	%r5289, %r5288, 3;
	add.s32 	%r5291, %r4955, %r5289;
	ld.shared.u64 	%rd1640, [%r5291+23552];
	add.s64 	%rd1641, %rd1640, %rd205;
	shl.b64 	%rd1642, %rd1641, 2;
	add.s64 	%rd1643, %rd97, %rd1642;
	st.global.u32 	[%rd1643+21504], %r1041;
$L__BB14_578:
	ld.shared.u32 	%r1043, [%r972+22528];
	// begin inline asm
	shr.b32 %r5292, %r1043, %r6014;
	// end inline asm
	and.b32  	%r1044, %r3962, %r5292;
	add.s32 	%r5296, %r5047, 5632;
	cvt.u64.u32 	%rd1644, %r5296;
	setp.le.s64 	%p315, %rd204, %rd1644;
	@%p315 bra 	$L__BB14_580;
	shl.b32 	%r5297, %r1044, 3;
	add.s32 	%r5299, %r4955, %r5297;
	ld.shared.u64 	%rd1645, [%r5299+23552];
	add.s64 	%rd1646, %rd1645, %rd205;
	shl.b64 	%rd1647, %rd1646, 2;
	add.s64 	%rd1648, %rd97, %rd1647;
	st.global.u32 	[%rd1648+22528], %r1043;
$L__BB14_580:
	add.s32 	%r6014, %r667, %r6014;
	setp.lt.u32 	%p316, %r6014, 32;
	mov.u64 	%rd1703, %rd97;
	mov.u64 	%rd1704, %rd98;
	@%p316 bra 	$L__BB14_342;
$L__BB14_581:
	ret;
$L__BB14_582:
	add.s32 	%r5934, %r5934, 6;
	shl.b32 	%r5839, %r165, 2;
	add.s32 	%r5841, %r5661, %r5839;
	st.shared.u32 	[%r5841], %r5932;
	shl.b32 	%r5842, %r166, 2;
	add.s32 	%r5843, %r5661, %r5842;
	st.shared.u32 	[%r5843], %r5931;
	shl.b32 	%r5844, %r167, 2;
	add.s32 	%r5845, %r5661, %r5844;
	st.shared.u32 	[%r5845], %r5930;
	shl.b32 	%r5846, %r168, 2;
	add.s32 	%r5847, %r5661, %r5846;
	st.shared.u32 	[%r5847], %r5929;
	shl.b32 	%r5848, %r169, 2;
	add.s32 	%r5849, %r5661, %r5848;
	st.shared.u32 	[%r5849], %r5928;
	shl.b32 	%r5850, %r170, 2;
	add.s32 	%r5851, %r5661, %r5850;
	st.shared.u32 	[%r5851], %r5927;
	shl.b32 	%r5852, %r171, 2;
	add.s32 	%r5853, %r5661, %r5852;
	st.shared.u32 	[%r5853], %r5926;
	shl.b32 	%r5854, %r172, 2;
	add.s32 	%r5855, %r5661, %r5854;
	st.shared.u32 	[%r5855], %r5925;
	shl.b32 	%r5856, %r173, 2;
	add.s32 	%r5857, %r5661, %r5856;
	st.shared.u32 	[%r5857], %r5924;
	shl.b32 	%r5858, %r174, 2;
	add.s32 	%r5859, %r5661, %r5858;
	st.shared.u32 	[%r5859], %r5923;
	shl.b32 	%r5860, %r175, 2;
	add.s32 	%r5861, %r5661, %r5860;
	st.shared.u32 	[%r5861], %r5922;
	shl.b32 	%r5862, %r176, 2;
	add.s32 	%r5863, %r5661, %r5862;
	st.shared.u32 	[%r5863], %r5921;
	shl.b32 	%r5864, %r177, 2;
	add.s32 	%r5865, %r5661, %r5864;
	st.shared.u32 	[%r5865], %r5920;
	shl.b32 	%r5866, %r178, 2;
	add.s32 	%r5867, %r5661, %r5866;
	st.shared.u32 	[%r5867], %r5919;
	shl.b32 	%r5868, %r179, 2;
	add.s32 	%r5869, %r5661, %r5868;
	st.shared.u32 	[%r5869], %r5918;
	shl.b32 	%r5870, %r180, 2;
	add.s32 	%r5871, %r5661, %r5870;
	st.shared.u32 	[%r5871], %r5917;
	shl.b32 	%r5872, %r181, 2;
	add.s32 	%r5873, %r5661, %r5872;
	st.shared.u32 	[%r5873], %r5916;
	shl.b32 	%r5874, %r182, 2;
	add.s32 	%r5875, %r5661, %r5874;
	st.shared.u32 	[%r5875], %r5915;
	shl.b32 	%r5876, %r183, 2;
	add.s32 	%r5877, %r5661, %r5876;
	st.shared.u32 	[%r5877], %r5914;
	shl.b32 	%r5878, %r184, 2;
	add.s32 	%r5879, %r5661, %r5878;
	st.shared.u32 	[%r5879], %r5913;
	shl.b32 	%r5880, %r185, 2;
	add.s32 	%r5881, %r5661, %r5880;
	st.shared.u32 	[%r5881], %r5912;
	shl.b32 	%r5882, %r186, 2;
	add.s32 	%r5883, %r5661, %r5882;
	st.shared.u32 	[%r5883], %r5911;
	shl.b32 	%r5884, %r187, 2;
	add.s32 	%r5885, %r5661, %r5884;
	st.shared.u32 	[%r5885], %r5910;
	bar.sync 	0;
	ld.shared.u32 	%r5932, [%r164];
	ld.shared.u32 	%r5931, [%r164+4];
	ld.shared.u32 	%r5930, [%r164+8];
	ld.shared.u32 	%r5929, [%r164+12];
	ld.shared.u32 	%r5928, [%r164+16];
	ld.shared.u32 	%r5927, [%r164+20];
	ld.shared.u32 	%r5926, [%r164+24];
	ld.shared.u32 	%r5925, [%r164+28];
	ld.shared.u32 	%r5924, [%r164+32];
	ld.shared.u32 	%r5923, [%r164+36];
	ld.shared.u32 	%r5922, [%r164+40];
	ld.shared.u32 	%r5921, [%r164+44];
	ld.shared.u32 	%r5920, [%r164+48];
	ld.shared.u32 	%r5919, [%r164+52];
	ld.shared.u32 	%r5918, [%r164+56];
	ld.shared.u32 	%r5917, [%r164+60];
	ld.shared.u32 	%r5916, [%r164+64];
	ld.shared.u32 	%r5915, [%r164+68];
	ld.shared.u32 	%r5914, [%r164+72];
	ld.shared.u32 	%r5913, [%r164+76];
	ld.shared.u32 	%r5912, [%r164+80];
	ld.shared.u32 	%r5911, [%r164+84];
	ld.shared.u32 	%r5910, [%r164+88];
	bar.sync 	0;
	add.s32 	%r5909, %r5909, -6;
	bra.uni 	$L__BB14_48;
$L__BB14_583:
	add.s64 	%rd1132, %rd1715, %rd100;
	shl.b64 	%rd1133, %rd1132, 2;
	add.s64 	%rd1134, %rd1706, %rd1133;
	ld.global.u32 	%r3496, [%rd1134];
	ld.global.u32 	%r3502, [%rd1134+1024];
	ld.global.u32 	%r3505, [%rd1134+2048];
	ld.global.u32 	%r3508, [%rd1134+3072];
	ld.global.u32 	%r3511, [%rd1134+4096];
	ld.global.u32 	%r3514, [%rd1134+5120];
	ld.global.u32 	%r3517, [%rd1134+6144];
	ld.global.u32 	%r3520, [%rd1134+7168];
	ld.global.u32 	%r3523, [%rd1134+8192];
	ld.global.u32 	%r3526, [%rd1134+9216];
	ld.global.u32 	%r3529, [%rd1134+10240];
	ld.global.u32 	%r3532, [%rd1134+11264];
	ld.global.u32 	%r3535, [%rd1134+12288];
	ld.global.u32 	%r3538, [%rd1134+13312];
	ld.global.u32 	%r3541, [%rd1134+14336];
	ld.global.u32 	%r3544, [%rd1134+15360];
	ld.global.u32 	%r3547, [%rd1134+16384];
	ld.global.u32 	%r3550, [%rd1134+17408];
	ld.global.u32 	%r3553, [%rd1134+18432];
	ld.global.u32 	%r3556, [%rd1134+19456];
	ld.global.u32 	%r3559, [%rd1134+20480];
	ld.global.u32 	%r3562, [%rd1134+21504];
	ld.global.u32 	%r3565, [%rd1134+22528];
	bar.sync 	0;
	// begin inline asm
	shr.b32 %r3495, %r3496, %r6014;
	// end inline asm
	mov.b32 	%r3499, 0;
	// begin inline asm
	bmsk.clamp.b32 %r3498, %r3499, %r667;
	// end inline asm
	and.b32  	%r3567, %r3498, %r3495;
	and.b32  	%r3568, %r3567, 3;
	shl.b32 	%r3569, %r3567, 8;
	and.b32  	%r3570, %r3569, -1024;
	add.s32 	%r3571, %r668, %r3570;
	add.s32 	%r3572, %r3571, %r3568;
	ld.shared.u8 	%rs310, [%r3572];
	add.s16 	%rs311, %rs310, 1;
	st.shared.u8 	[%r3572], %rs311;
	// begin inline asm
	shr.b32 %r3501, %r3502, %r6014;
	// end inline asm
	and.b32  	%r3573, %r3498, %r3501;
	and.b32  	%r3574, %r3573, 3;
	shl.b32 	%r3575, %r3573, 8;
	and.b32  	%r3576, %r3575, -1024;
	add.s32 	%r3577, %r668, %r3576;
	add.s32 	%r3578, %r3577, %r3574;
	ld.shared.u8 	%rs312, [%r3578];
	add.s16 	%rs313, %rs312, 1;
	st.shared.u8 	[%r3578], %rs313;
	// begin inline asm
	shr.b32 %r3504, %r3505, %r6014;
	// end inline asm
	and.b32  	%r3579, %r3498, %r3504;
	and.b32  	%r3580, %r3579, 3;
	shl.b32 	%r3581, %r3579, 8;
	and.b32  	%r3582, %r3581, -1024;
	add.s32 	%r3583, %r668, %r3582;
	add.s32 	%r3584, %r3583, %r3580;
	ld.shared.u8 	%rs314, [%r3584];
	add.s16 	%rs315, %rs314, 1;
	st.shared.u8 	[%r3584], %rs315;
	// begin inline asm
	shr.b32 %r3507, %r3508, %r6014;
	// end inline asm
	and.b32  	%r3585, %r3498, %r3507;
	and.b32  	%r3586, %r3585, 3;
	shl.b32 	%r3587, %r3585, 8;
	and.b32  	%r3588, %r3587, -1024;
	add.s32 	%r3589, %r668, %r3588;
	add.s32 	%r3590, %r3589, %r3586;
	ld.shared.u8 	%rs316, [%r3590];
	add.s16 	%rs317, %rs316, 1;
	st.shared.u8 	[%r3590], %rs317;
	// begin inline asm
	shr.b32 %r3510, %r3511, %r6014;
	// end inline asm
	and.b32  	%r3591, %r3498, %r3510;
	and.b32  	%r3592, %r3591, 3;
	shl.b32 	%r3593, %r3591, 8;
	and.b32  	%r3594, %r3593, -1024;
	add.s32 	%r3595, %r668, %r3594;
	add.s32 	%r3596, %r3595, %r3592;
	ld.shared.u8 	%rs318, [%r3596];
	add.s16 	%rs319, %rs318, 1;
	st.shared.u8 	[%r3596], %rs319;
	// begin inline asm
	shr.b32 %r3513, %r3514, %r6014;
	// end inline asm
	and.b32  	%r3597, %r3498, %r3513;
	and.b32  	%r3598, %r3597, 3;
	shl.b32 	%r3599, %r3597, 8;
	and.b32  	%r3600, %r3599, -1024;
	add.s32 	%r3601, %r668, %r3600;
	add.s32 	%r3602, %r3601, %r3598;
	ld.shared.u8 	%rs320, [%r3602];
	add.s16 	%rs321, %rs320, 1;
	st.shared.u8 	[%r3602], %rs321;
	// begin inline asm
	shr.b32 %r3516, %r3517, %r6014;
	// end inline asm
	and.b32  	%r3603, %r3498, %r3516;
	and.b32  	%r3604, %r3603, 3;
	shl.b32 	%r3605, %r3603, 8;
	and.b32  	%r3606, %r3605, -1024;
	add.s32 	%r3607, %r668, %r3606;
	add.s32 	%r3608, %r3607, %r3604;
	ld.shared.u8 	%rs322, [%r3608];
	add.s16 	%rs323, %rs322, 1;
	st.shared.u8 	[%r3608], %rs323;
	// begin inline asm
	shr.b32 %r3519, %r3520, %r6014;
	// end inline asm
	and.b32  	%r3609, %r3498, %r3519;
	and.b32  	%r3610, %r3609, 3;
	shl.b32 	%r3611, %r3609, 8;
	and.b32  	%r3612, %r3611, -1024;
	add.s32 	%r3613, %r668, %r3612;
	add.s32 	%r3614, %r3613, %r3610;
	ld.shared.u8 	%rs324, [%r3614];
	add.s16 	%rs325, %rs324, 1;
	st.shared.u8 	[%r3614], %rs325;
	// begin inline asm
	shr.b32 %r3522, %r3523, %r6014;
	// end inline asm
	and.b32  	%r3615, %r3498, %r3522;
	and.b32  	%r3616, %r3615, 3;
	shl.b32 	%r3617, %r3615, 8;
	and.b32  	%r3618, %r3617, -1024;
	add.s32 	%r3619, %r668, %r3618;
	add.s32 	%r3620, %r3619, %r3616;
	ld.shared.u8 	%rs326, [%r3620];
	add.s16 	%rs327, %rs326, 1;
	st.shared.u8 	[%r3620], %rs327;
	// begin inline asm
	shr.b32 %r3525, %r3526, %r6014;
	// end inline asm
	and.b32  	%r3621, %r3498, %r3525;
	and.b32  	%r3622, %r3621, 3;
	shl.b32 	%r3623, %r3621, 8;
	and.b32  	%r3624, %r3623, -1024;
	add.s32 	%r3625, %r668, %r3624;
	add.s32 	%r3626, %r3625, %r3622;
	ld.shared.u8 	%rs328, [%r3626];
	add.s16 	%rs329, %rs328, 1;
	st.shared.u8 	[%r3626], %rs329;
	// begin inline asm
	shr.b32 %r3528, %r3529, %r6014;
	// end inline asm
	and.b32  	%r3627, %r3498, %r3528;
	and.b32  	%r3628, %r3627, 3;
	shl.b32 	%r3629, %r3627, 8;
	and.b32  	%r3630, %r3629, -1024;
	add.s32 	%r3631, %r668, %r3630;
	add.s32 	%r3632, %r3631, %r3628;
	ld.shared.u8 	%rs330, [%r3632];
	add.s16 	%rs331, %rs330, 1;
	st.shared.u8 	[%r3632], %rs331;
	// begin inline asm
	shr.b32 %r3531, %r3532, %r6014;
	// end inline asm
	and.b32  	%r3633, %r3498, %r3531;
	and.b32  	%r3634, %r3633, 3;
	shl.b32 	%r3635, %r3633, 8;
	and.b32  	%r3636, %r3635, -1024;
	add.s32 	%r3637, %r668, %r3636;
	add.s32 	%r3638, %r3637, %r3634;
	ld.shared.u8 	%rs332, [%r3638];
	add.s16 	%rs333, %rs332, 1;
	st.shared.u8 	[%r3638], %rs333;
	// begin inline asm
	shr.b32 %r3534, %r3535, %r6014;
	// end inline asm
	and.b32  	%r3639, %r3498, %r3534;
	and.b32  	%r3640, %r3639, 3;
	shl.b32 	%r3641, %r3639, 8;
	and.b32  	%r3642, %r3641, -1024;
	add.s32 	%r3643, %r668, %r3642;
	add.s32 	%r3644, %r3643, %r3640;
	ld.shared.u8 	%rs334, [%r3644];
	add.s16 	%rs335, %rs334, 1;
	st.shared.u8 	[%r3644], %rs335;
	// begin inline asm
	shr.b32 %r3537, %r3538, %r6014;
	// end inline asm
	and.b32  	%r3645, %r3498, %r3537;
	and.b32  	%r3646, %r3645, 3;
	shl.b32 	%r3647, %r3645, 8;
	and.b32  	%r3648, %r3647, -1024;
	add.s32 	%r3649, %r668, %r3648;
	add.s32 	%r3650, %r3649, %r3646;
	ld.shared.u8 	%rs336, [%r3650];
	add.s16 	%rs337, %rs336, 1;
	st.shared.u8 	[%r3650], %rs337;
	// begin inline asm
	shr.b32 %r3540, %r3541, %r6014;
	// end inline asm
	and.b32  	%r3651, %r3498, %r3540;
	and.b32  	%r3652, %r3651, 3;
	shl.b32 	%r3653, %r3651, 8;
	and.b32  	%r3654, %r3653, -1024;
	add.s32 	%r3655, %r668, %r3654;
	add.s32 	%r3656, %r3655, %r3652;
	ld.shared.u8 	%rs338, [%r3656];
	add.s16 	%rs339, %rs338, 1;
	st.shared.u8 	[%r3656], %rs339;
	// begin inline asm
	shr.b32 %r3543, %r3544, %r6014;
	// end inline asm
	and.b32  	%r3657, %r3498, %r3543;
	and.b32  	%r3658, %r3657, 3;
	shl.b32 	%r3659, %r3657, 8;
	and.b32  	%r3660, %r3659, -1024;
	add.s32 	%r3661, %r668, %r3660;
	add.s32 	%r3662, %r3661, %r3658;
	ld.shared.u8 	%rs340, [%r3662];
	add.s16 	%rs341, %rs340, 1;
	st.shared.u8 	[%r3662], %rs341;
	// begin inline asm
	shr.b32 %r3546, %r3547, %r6014;
	// end inline asm
	and.b32  	%r3663, %r3498, %r3546;
	and.b32  	%r3664, %r3663, 3;
	shl.b32 	%r3665, %r3663, 8;
	and.b32  	%r3666, %r3665, -1024;
	add.s32 	%r3667, %r668, %r3666;
	add.s32 	%r3668, %r3667, %r3664;
	ld.shared.u8 	%rs342, [%r3668];
	add.s16 	%rs343, %rs342, 1;
	st.shared.u8 	[%r3668], %rs343;
	// begin inline asm
	shr.b32 %r3549, %r3550, %r6014;
	// end inline asm
	and.b32  	%r3669, %r3498, %r3549;
	and.b32  	%r3670, %r3669, 3;
	shl.b32 	%r3671, %r3669, 8;
	and.b32  	%r3672, %r3671, -1024;
	add.s32 	%r3673, %r668, %r3672;
	add.s32 	%r3674, %r3673, %r3670;
	ld.shared.u8 	%rs344, [%r3674];
	add.s16 	%rs345, %rs344, 1;
	st.shared.u8 	[%r3674], %rs345;
	// begin inline asm
	shr.b32 %r3552, %r3553, %r6014;
	// end inline asm
	and.b32  	%r3675, %r3498, %r3552;
	and.b32  	%r3676, %r3675, 3;
	shl.b32 	%r3677, %r3675, 8;
	and.b32  	%r3678, %r3677, -1024;
	add.s32 	%r3679, %r668, %r3678;
	add.s32 	%r3680, %r3679, %r3676;
	ld.shared.u8 	%rs346, [%r3680];
	add.s16 	%rs347, %rs346, 1;
	st.shared.u8 	[%r3680], %rs347;
	// begin inline asm
	shr.b32 %r3555, %r3556, %r6014;
	// end inline asm
	and.b32  	%r3681, %r3498, %r3555;
	and.b32  	%r3682, %r3681, 3;
	shl.b32 	%r3683, %r3681, 8;
	and.b32  	%r3684, %r3683, -1024;
	add.s32 	%r3685, %r668, %r3684;
	add.s32 	%r3686, %r3685, %r3682;
	ld.shared.u8 	%rs348, [%r3686];
	add.s16 	%rs349, %rs348, 1;
	st.shared.u8 	[%r3686], %rs349;
	// begin inline asm
	shr.b32 %r3558, %r3559, %r6014;
	// end inline asm
	and.b32  	%r3687, %r3498, %r3558;
	and.b32  	%r3688, %r3687, 3;
	shl.b32 	%r3689, %r3687, 8;
	and.b32  	%r3690, %r3689, -1024;
	add.s32 	%r3691, %r668, %r3690;
	add.s32 	%r3692, %r3691, %r3688;
	ld.shared.u8 	%rs350, [%r3692];
	add.s16 	%rs351, %rs350, 1;
	st.shared.u8 	[%r3692], %rs351;
	// begin inline asm
	shr.b32 %r3561, %r3562, %r6014;
	// end inline asm
	and.b32  	%r3693, %r3498, %r3561;
	and.b32  	%r3694, %r3693, 3;
	shl.b32 	%r3695, %r3693, 8;
	and.b32  	%r3696, %r3695, -1024;
	add.s32 	%r3697, %r668, %r3696;
	add.s32 	%r3698, %r3697, %r3694;
	ld.shared.u8 	%rs352, [%r3698];
	add.s16 	%rs353, %rs352, 1;
	st.shared.u8 	[%r3698], %rs353;
	// begin inline asm
	shr.b32 %r3564, %r3565, %r6014;
	// end inline asm
	and.b32  	%r3699, %r3498, %r3564;
	and.b32  	%r3700, %r3699, 3;
	shl.b32 	%r3701, %r3699, 8;
	and.b32  	%r3702, %r3701, -1024;
	add.s32 	%r3703, %r668, %r3702;
	add.s32 	%r3704, %r3703, %r3700;
	ld.shared.u8 	%rs354, [%r3704];
	add.s16 	%rs355, %rs354, 1;
	st.shared.u8 	[%r3704], %rs355;
	add.s64 	%rd1715, %rd1715, 5888;
	sub.s64 	%rd1737, %rd2, %rd1715;
	setp.gt.s64 	%p166, %rd1737, 5887;
	@%p166 bra 	$L__BB14_583;
	bra.uni 	$L__BB14_352;

}
	// .globl	_ZN3cub18CUB_300001_SM_10006detail14segmented_sort30DeviceSegmentedSortKernelSmallILNS0_9SortOrderE0ENS2_10policy_hubIjNS0_8NullTypeEE9Policy860EjS6_PmS9_lEEvjjjPKjSB_PKT1_PSC_PKT2_PSG_T3_T4_
.visible .entry _ZN3cub18CUB_300001_SM_10006detail14segmented_sort30DeviceSegmentedSortKernelSmallILNS0_9SortOrderE0ENS2_10policy_hubIjNS0_8NullTypeEE9Policy860EjS6_PmS9_lEEvjjjPKjSB_PKT1_PSC_PKT2_PSG_T3_T4_(
	.param .u32 _ZN3cub18CUB_300001_SM_10006detail14segmented_sort30DeviceSegmentedSortKernelSmallILNS0_9SortOrderE0ENS2_10policy_hubIjNS0_8NullTypeEE9Policy860EjS6_PmS9_lEEvjjjPKjSB_PKT1_PSC_PKT2_PSG_T3_T4__param_0,
	.param .u32 _ZN3cub18CUB_300001_SM_10006detail14segmented_sort30DeviceSegmentedSortKernelSmallILNS0_9SortOrderE0ENS2_10policy_hubIjNS0_8NullTypeEE9Policy860EjS6_PmS9_lEEvjjjPKjSB_PKT1_PSC_PKT2_PSG_T3_T4__param_1,
	.param .u32 _ZN3cub18CUB_300001_SM_10006detail14segmented_sort30DeviceSegmentedSortKernelSmallILNS0_9SortOrderE0ENS2_10policy_hubIjNS0_8NullTypeEE9Policy860EjS6_PmS9_lEEvjjjPKjSB_PKT1_PSC_PKT2_PSG_T3_T4__param_2,
	.param .u64 .ptr .align 1 _ZN3cub18CUB_300001_SM_10006detail14segmented_sort30DeviceSegmentedSortKernelSmallILNS0_9SortOrderE0ENS2_10policy_hubIjNS0_8NullTypeEE9Policy860EjS6_PmS9_lEEvjjjPKjSB_PKT1_PSC_PKT2_PSG_T3_T4__param_3,
	.param .u64 .ptr .align 1 _ZN3cub18CUB_300001_SM_10006detail14segmented_sort30DeviceSegmentedSortKernelSmallILNS0_9SortOrderE0ENS2_10policy_hubIjNS0_8NullTypeEE9Policy860EjS6_PmS9_lEEvjjjPKjSB_PKT1_PSC_PKT2_PSG_T3_T4__param_4,
	.param .u64 .ptr .align 1 _ZN3cub18CUB_300001_SM_10006detail14segmented_sort30DeviceSegmentedSortKernelSmallILNS0_9SortOrderE0ENS2_10policy_hubIjNS0_8NullTypeEE9Policy860EjS6_PmS9_lEEvjjjPKjSB_PKT1_PSC_PKT2_PSG_T3_T4__param_5,
	.param .u64 .ptr .align 1 _ZN3cub18CUB_300001_SM_10006detail14segmented_sort30DeviceSegmentedSortKernelSmallILNS0_9SortOrderE0ENS2_10policy_hubIjNS0_8NullTypeEE9Policy860EjS6_PmS9_lEEvjjjPKjSB_PKT1_PSC_PKT2_PSG_T3_T4__param_6,
	.param .u64 .ptr .align 1 _ZN3cub18CUB_300001_SM_10006detail14segmented_sort30DeviceSegmentedSortKernelSmallILNS0_9SortOrderE0ENS2_10policy_hubIjNS0_8NullTypeEE9Policy860EjS6_PmS9_lEEvjjjPKjSB_PKT1_PSC_PKT2_PSG_T3_T4__param_7,
	.param .u64 .ptr .align 1 _ZN3cub18CUB_300001_SM_10006detail14segmented_sort30DeviceSegmentedSortKernelSmallILNS0_9SortOrderE0ENS2_10policy_hubIjNS0_8NullTypeEE9Policy860EjS6_PmS9_lEEvjjjPKjSB_PKT1_PSC_PKT2_PSG_T3_T4__param_8,
	.param .u64 .ptr .align 1 _ZN3cub18CUB_300001_SM_10006detail14segmented_sort30DeviceSegmentedSortKernelSmallILNS0_9SortOrderE0ENS2_10policy_hubIjNS0_8NullTypeEE9Policy860EjS6_PmS9_lEEvjjjPKjSB_PKT1_PSC_PKT2_PSG_T3_T4__param_9,
	.param .u64 .ptr .align 1 _ZN3cub18CUB_300001_SM_10006detail14segmented_sort30DeviceSegmentedSortKernelSmallILNS0_9SortOrderE0ENS2_10policy_hubIjNS0_8NullTypeEE9Policy860EjS6_PmS9_lEEvjjjPKjSB_PKT1_PSC_PKT2_PSG_T3_T4__param_10
)
.maxntid 256
{
	.reg .pred 	%p<199>;
	.reg .b32 	%r<651>;
	.reg .b64 	%rd<67>;
	// demoted variable
	.shared .align 4 .b8 _ZZN3cub18CUB_300001_SM_10006detail14segmented_sort30DeviceSegmentedSortKernelSmallILNS0_9SortOrderE0ENS2_10policy_hubIjNS0_8NullTypeEE9Policy860EjS6_PmS9_lEEvjjjPKjSB_PKT1_PSC_PKT2_PSG_T3_T4_E12temp_storage[9728];
	ld.param.u32 	%r263, [_ZN3cub18CUB_300001_SM_10006detail14segmented_sort30DeviceSegmentedSortKernelSmallILNS0_9SortOrderE0ENS2_10policy_hubIjNS0_8NullTypeEE9Policy860EjS6_PmS9_lEEvjjjPKjSB_PKT1_PSC_PKT2_PSG_T3_T4__param_0];
	ld.param.u32 	%r264, [_ZN3cub18CUB_300001_SM_10006detail14segmented_sort30DeviceSegmentedSortKernelSmallILNS0_9SortOrderE0ENS2_10policy_hubIjNS0_8NullTypeEE9Policy860EjS6_PmS9_lEEvjjjPKjSB_PKT1_PSC_PKT2_PSG_T3_T4__param_1];
	ld.param.u32 	%r265, [_ZN3cub18CUB_300001_SM_10006detail14segmented_sort30DeviceSegmentedSortKernelSmallILNS0_9SortOrderE0ENS2_10policy_hubIjNS0_8NullTypeEE9Policy860EjS6_PmS9_lEEvjjjPKjSB_PKT1_PSC_PKT2_PSG_T3_T4__param_2];
	ld.param.u64 	%rd15, [_ZN3cub18CUB_300001_SM_10006detail14segmented_sort30DeviceSegmentedSortKernelSmallILNS0_9SortOrderE0ENS2_10policy_hubIjNS0_8NullTypeEE9Policy860EjS6_PmS9_lEEvjjjPKjSB_PKT1_PSC_PKT2_PSG_T3_T4__param_3];
	ld.param.u64 	%rd16, [_ZN3cub18CUB_300001_SM_10006detail14segmented_sort30DeviceSegmentedSortKernelSmallILNS0_9SortOrderE0ENS2_10policy_hubIjNS0_8NullTypeEE9Policy860EjS6_PmS9_lEEvjjjPKjSB_PKT1_PSC_PKT2_PSG_T3_T4__param_4];
	ld.param.u64 	%rd17, [_ZN3cub18CUB_300001_SM_10006detail14segmented_sort30DeviceSegmentedSortKernelSmallILNS0_9SortOrderE0ENS2_10policy_hubIjNS0_8NullTypeEE9Policy860EjS6_PmS9_lEEvjjjPKjSB_PKT1_PSC_PKT2_PSG_T3_T4__param_5];
	ld.param.u64 	%rd18, [_ZN3cub18CUB_300001_SM_10006detail14segmented_sort30DeviceSegmentedSortKernelSmallILNS0_9SortOrderE0ENS2_10policy_hubIjNS0_8NullTypeEE9Policy860EjS6_PmS9_lEEvjjjPKjSB_PKT1_PSC_PKT2_PSG_T3_T4__param_6];
	ld.param.u64 	%rd19, [_ZN3cub18CUB_300001_SM_10006detail14segmented_sort30DeviceSegmentedSortKernelSmallILNS0_9SortOrderE0ENS2_10policy_hubIjNS0_8NullTypeEE9Policy860EjS6_PmS9_lEEvjjjPKjSB_PKT1_PSC_PKT2_PSG_T3_T4__param_9];
	ld.param.u64 	%rd20, [_ZN3cub18CUB_300001_SM_10006detail14segmented_sort30DeviceSegmentedSortKernelSmallILNS0_9SortOrderE0ENS2_10policy_hubIjNS0_8NullTypeEE9Policy860EjS6_PmS9_lEEvjjjPKjSB_PKT1_PSC_PKT2_PSG_T3_T4__param_10];
	cvta.to.global.u64 	%rd1, %rd20;
	cvta.to.global.u64 	%rd2, %rd19;
	cvta.to.global.u64 	%rd3, %rd18;
	cvta.to.global.u64 	%rd4, %rd17;
	mov.u32 	%r1, %tid.x;
	mov.u32 	%r2, %ctaid.x;
	setp.ge.u32 	%p29, %r2, %r265;
	@%p29 bra 	$L__BB15_76;
	shr.u32 	%r3, %r1, 4;
	shl.b32 	%r439, %r2, 4;
	or.b32  	%r4, %r439, %r3;
	setp.ge.u32 	%p115, %r4, %r264;
	@%p115 bra 	$L__BB15_165;
	cvta.to.global.u64 	%rd45, %rd16;
	mul.wide.u32 	%rd46, %r4, 4;
	add.s64 	%rd47, %rd45, %rd46;
	ld.global.u32 	%r441, [%rd47];
	mul.wide.u32 	%rd48, %r441, 8;
	add.s64 	%rd49, %rd2, %rd48;
	ld.global.u64 	%rd50, [%rd49];
	add.s64 	%rd51, %rd1, %rd48;
	ld.global.u64 	%rd52, [%rd51];
	sub.s64 	%rd5, %rd52, %rd50;
	cvt.u32.u64 	%r5, %rd5;
	shl.b64 	%rd53, %rd50, 2;
	add.s64 	%rd6, %rd17, %rd53;
	add.s64 	%rd7, %rd3, %rd53;
	// begin inline asm
	mov.u32 %r440, %laneid;
	// end inline asm
	and.b32  	%r6, %r440, 15;
	and.b32  	%r442, %r440, -16;
	mov.b32 	%r443, 65535;
	shl.b32 	%r7, %r443, %r442;
	setp.gt.s32 	%p116, %r5, 2;
	@%p116 bra 	$L__BB15_11;
	cvt.s64.s32 	%rd63, %rd5;
	setp.eq.s32 	%p178, %r5, 2;
	@%p178 bra 	$L__BB15_7;
	setp.ne.s64 	%p179, %rd63, 1;
	@%p179 bra 	$L__BB15_165;
	setp.ne.s32 	%p182, %r6, 0;
	setp.eq.s64 	%p183, %rd4, %rd3;
	or.pred  	%p184, %p183, %p182;
	@%p184 bra 	$L__BB15_165;
	// begin inline asm
	ld.global.nc.u32 %r577, [%rd6];
	// end inline asm
	st.global.u32 	[%rd7], %r577;
	bra.uni 	$L__BB15_165;
$L__BB15_7:
	setp.ne.s32 	%p180, %r6, 0;
	@%p180 bra 	$L__BB15_165;
	// begin inline asm
	ld.global.nc.u32 %r575, [%rd6];
	// end inline asm
	add.s64 	%rd65, %rd6, 4;
	// begin inline asm
	ld.global.nc.u32 %r576, [%rd65];
	// end inline asm
	setp.gt.u32 	%p181, %r575, %r576;
	@%p181 bra 	$L__BB15_10;
	st.global.u32 	[%rd7], %r575;
	st.global.u32 	[%rd7+4], %r576;
	bra.uni 	$L__BB15_165;
$L__BB15_10:
	st.global.u32 	[%rd7], %r576;
	st.global.u32 	[%rd7+4], %r575;
	bra.uni 	$L__BB15_165;
$L__BB15_11:
	setp.ge.u32 	%p117, %r6, %r5;
	mul.wide.u32 	%rd54, %r6, 4;
	add.s64 	%rd8, %rd6, %rd54;
	mov.b32 	%r578, -1;
	@%p117 bra 	$L__BB15_13;
	// begin inline asm
	ld.global.nc.u32 %r578, [%rd8];
	// end inline asm
$L__BB15_13:
	or.b32  	%r447, %r6, 16;
	setp.ge.u32 	%p118, %r447, %r5;
	mov.b32 	%r579, -1;
	@%p118 bra 	$L__BB15_15;
	add.s64 	%rd56, %rd8, 64;
	// begin inline asm
	ld.global.nc.u32 %r579, [%rd56];
	// end inline asm
$L__BB15_15:
	or.b32  	%r450, %r6, 32;
	setp.ge.u32 	%p119, %r450, %r5;
	mov.b32 	%r580, -1;
	@%p119 bra 	$L__BB15_17;
	add.s64 	%rd57, %rd8, 128;
	// begin inline asm
	ld.global.nc.u32 %r580, [%rd57];
	// end inline asm
$L__BB15_17:
	or.b32  	%r453, %r6, 48;
	setp.ge.u32 	%p120, %r453, %r5;
	mov.b32 	%r581, -1;
	@%p120 bra 	$L__BB15_19;
	add.s64 	%rd58, %rd8, 192;
	// begin inline asm
	ld.global.nc.u32 %r581, [%rd58];
	// end inline asm
$L__BB15_19:
	or.b32  	%r456, %r6, 64;
	setp.ge.u32 	%p121, %r456, %r5;
	mov.b32 	%r582, -1;
	@%p121 bra 	$L__BB15_21;
	add.s64 	%rd59, %rd8, 256;
	// begin inline asm
	ld.global.nc.u32 %r582, [%rd59];
	// end inline asm
$L__BB15_21:
	or.b32  	%r459, %r6, 80;
	setp.ge.u32 	%p122, %r459, %r5;
	mov.b32 	%r583, -1;
	@%p122 bra 	$L__BB15_23;
	add.s64 	%rd60, %rd8, 320;
	// begin inline asm
	ld.global.nc.u32 %r583, [%rd60];
	// end inline asm
$L__BB15_23:
	or.b32  	%r462, %r6, 96;
	setp.ge.u32 	%p123, %r462, %r5;
	mov.b32 	%r584, -1;
	@%p123 bra 	$L__BB15_25;
	add.s64 	%rd61, %rd8, 384;
	// begin inline asm
	ld.global.nc.u32 %r584, [%rd61];
	// end inline asm
$L__BB15_25:
	mov.u32 	%r464, _ZZN3cub18CUB_300001_SM_10006detail14segmented_sort30DeviceSegmentedSortKernelSmallILNS0_9SortOrderE0ENS2_10policy_hubIjNS0_8NullTypeEE9Policy860EjS6_PmS9_lEEvjjjPKjSB_PKT1_PSC_PKT2_PSG_T3_T4_E12temp_storage;
	mad.lo.s32 	%r24, %r3, 452, %r464;
	shl.b32 	%r465, %r6, 2;
	add.s32 	%r466, %r24, %r465;
	st.shared.u32 	[%r466], %r578;
	st.shared.u32 	[%r466+64], %r579;
	st.shared.u32 	[%r466+128], %r580;
	st.shared.u32 	[%r466+192], %r581;
	st.shared.u32 	[%r466+256], %r582;
	st.shared.u32 	[%r466+320], %r583;
	st.shared.u32 	[%r466+384], %r584;
	bar.warp.sync 	%r7;
	mul.lo.s32 	%r25, %r6, 7;
	mad.lo.s32 	%r26, %r6, 24, %r466;
	ld.shared.u32 	%r598, [%r26];
	add.s32 	%r28, %r25, 1;
	ld.shared.u32 	%r467, [%r26+4];
	add.s32 	%r29, %r25, 2;
	ld.shared.u32 	%r468, [%r26+8];
	add.s32 	%r30, %r25, 3;
	ld.shared.u32 	%r469, [%r26+12];
	add.s32 	%r31, %r25, 4;
	ld.shared.u32 	%r470, [%r26+16];
	add.s32 	%r32, %r25, 5;
	ld.shared.u32 	%r471, [%r26+20];
	add.s32 	%r33, %r25, 6;
	ld.shared.u32 	%r472, [%r26+24];
	bar.warp.sync 	%r7;
	setp.lt.u32 	%p124, %r28, %r5;
	selp.b32 	%r597, %r467, -1, %p124;
	setp.lt.u32 	%p125, %r29, %r5;
	selp.b32 	%r596, %r468, -1, %p125;
	setp.lt.u32 	%p126, %r30, %r5;
	selp.b32 	%r595, %r469, -1, %p126;
	setp.lt.u32 	%p127, %r31, %r5;
	selp.b32 	%r594, %r470, -1, %p127;
	setp.lt.u32 	%p128, %r32, %r5;
	selp.b32 	%r593, %r471, -1, %p128;
	setp.lt.u32 	%p129, %r33, %r5;
	selp.b32 	%r592, %r472, -1, %p129;
	setp.ge.u32 	%p130, %r25, %r5;
	@%p130 bra 	$L__BB15_27;
	max.u32 	%r473, %r597, %r598;
	min.u32 	%r474, %r597, %r598;
	max.u32 	%r475, %r595, %r596;
	min.u32 	%r476, %r595, %r596;
	max.u32 	%r477, %r593, %r594;
	min.u32 	%r478, %r593, %r594;
	max.u32 	%r479, %r476, %r473;
	min.u32 	%r480, %r476, %r473;
	max.u32 	%r481, %r478, %r475;
	min.u32 	%r482, %r478, %r475;
	max.u32 	%r483, %r592, %r477;
	min.u32 	%r484, %r592, %r477;
	setp.lt.u32 	%p131, %r476, %r474;
	selp.b32 	%r485, %r474, %r480, %p131;
	selp.b32 	%r486, %r480, %r474, %p131;
	max.u32 	%r487, %r482, %r479;
	min.u32 	%r488, %r482, %r479;
	max.u32 	%r489, %r484, %r481;
	min.u32 	%r490, %r484, %r481;
	max.u32 	%r491, %r488, %r485;
	min.u32 	%r492, %r488, %r485;
	max.u32 	%r493, %r490, %r487;
	min.u32 	%r494, %r490, %r487;
	setp.gt.u32 	%p132, %r481, %r483;
	selp.b32 	%r495, %r489, %r483, %p132;
	selp.b32 	%r496, %r483, %r489, %p132;
	max.u32 	%r497, %r492, %r486;
	min.u32 	%r498, %r492, %r486;
	max.u32 	%r499, %r494, %r491;
	min.u32 	%r500, %r494, %r491;
	max.u32 	%r501, %r496, %r493;
	min.u32 	%r502, %r496, %r493;
	max.u32 	%r503, %r500, %r497;
	min.u32 	%r504, %r500, %r497;
	max.u32 	%r505, %r502, %r499;
	min.u32 	%r506, %r502, %r499;
	max.u32 	%r592, %r495, %r501;
	min.u32 	%r507, %r495, %r501;
	setp.lt.u32 	%p133, %r500, %r498;
	selp.b32 	%r597, %r498, %r504, %p133;
	selp.b32 	%r598, %r504, %r498, %p133;
	max.u32 	%r595, %r506, %r503;
	min.u32 	%r596, %r506, %r503;
	max.u32 	%r593, %r507, %r505;
	min.u32 	%r594, %r507, %r505;
$L__BB15_27:
	mov.b32 	%r599, 2;
$L__BB15_28:
	bar.warp.sync 	%r7;
	add.s32 	%r509, %r599, -1;
	shr.u32 	%r510, %r599, 1;
	st.shared.u32 	[%r26], %r598;
	st.shared.u32 	[%r26+4], %r597;
	st.shared.u32 	[%r26+8], %r596;
	st.shared.u32 	[%r26+12], %r595;
	st.shared.u32 	[%r26+16], %r594;
	st.shared.u32 	[%r26+20], %r593;
	st.shared.u32 	[%r26+24], %r592;
	bar.warp.sync 	%r7;
	neg.s32 	%r511, %r599;
	and.b32  	%r512, %r6, %r511;
	mul.lo.s32 	%r513, %r512, 7;
	mul.lo.s32 	%r514, %r510, 7;
	and.b32  	%r515, %r509, %r6;
	mul.lo.s32 	%r516, %r515, 7;
	min.s32 	%r62, %r516, %r5;
	min.s32 	%r63, %r513, %r5;
	add.s32 	%r517, %r63, %r514;
	min.s32 	%r64, %r517, %r5;
	add.s32 	%r518, %r64, %r514;
	min.s32 	%r65, %r518, %r5;
	sub.s32 	%r519, %r64, %r63;
	sub.s32 	%r520, %r65, %r64;
	setp.lt.s32 	%p134, %r62, %r520;
	sub.s32 	%r521, %r62, %r520;
	selp.b32 	%r602, 0, %r521, %p134;
	min.s32 	%r600, %r519, %r62;
	setp.ge.s32 	%p135, %r602, %r600;
	@%p135 bra 	$L__BB15_31;
	add.s32 	%r68, %r64, %r62;
$L__BB15_30:
	sub.s32 	%r522, %r600, %r602;
	shr.u32 	%r523, %r522, 31;
	add.s32 	%r524, %r522, %r523;
	shr.s32 	%r525, %r524, 1;
	add.s32 	%r526, %r525, %r602;
	add.s32 	%r527, %r526, %r63;
	shl.b32 	%r528, %r527, 2;
	add.s32 	%r529, %r24, %r528;
	ld.shared.u32 	%r530, [%r529];
	not.b32 	%r531, %r526;
	add.s32 	%r532, %r68, %r531;
	shl.b32 	%r533, %r532, 2;
	add.s32 	%r534, %r24, %r533;
	ld.shared.u32 	%r535, [%r534];
	setp.lt.u32 	%p136, %r535, %r530;
	add.s32 	%r536, %r526, 1;
	selp.b32 	%r602, %r602, %r536, %p136;
	selp.b32 	%r600, %r526, %r600, %p136;
	setp.lt.s32 	%p137, %r602, %r600;
	@%p137 bra 	$L__BB15_30;
$L__BB15_31:
	add.s32 	%r74, %r602, %r63;
	add.s32 	%r537, %r64, %r62;
	sub.s32 	%r75, %r537, %r602;
	shl.b32 	%r538, %r74, 2;
	add.s32 	%r76, %r24, %r538;
	ld.shared.u32 	%r605, [%r76];
	shl.b32 	%r539, %r75, 2;
	add.s32 	%r78, %r24, %r539;
	ld.shared.u32 	%r604, [%r78];
	setp.ge.s32 	%p139, %r75, %r65;
	mov.pred 	%p185, 0;
	@%p139 bra 	$L__BB15_33;
	setp.ge.s32 	%p140, %r74, %r64;
	setp.lt.u32 	%p141, %r604, %r605;
	or.pred  	%p185, %p140, %p141;
$L__BB15_33:
	selp.b32 	%r598, %r604, %r605, %p185;
	selp.u32 	%r540, 1, 0, %p185;
	add.s32 	%r81, %r75, %r540;
	not.pred 	%p142, %p185;
	selp.u32 	%r541, 1, 0, %p142;
	add.s32 	%r82, %r74, %r541;
	@%p142 bra 	$L__BB15_35;
	ld.shared.u32 	%r604, [%r78+4];
	bra.uni 	$L__BB15_36;
$L__BB15_35:
	ld.shared.u32 	%r605, [%r76+4];
$L__BB15_36:
	setp.ge.s32 	%p144, %r81, %r65;
	mov.pred 	%p186, 0;
	@%p144 bra 	$L__BB15_38;
	setp.ge.s32 	%p145, %r82, %r64;
	setp.lt.u32 	%p146, %r604, %r605;
	or.pred  	%p186, %p145, %p146;
$L__BB15_38:
	selp.b32 	%r597, %r604, %r605, %p186;
	selp.u32 	%r542, 1, 0, %p186;
	add.s32 	%r88, %r81, %r542;
	not.pred 	%p147, %p186;
	selp.u32 	%r543, 1, 0, %p147;
	add.s32 	%r89, %r82, %r543;
	@%p186 bra 	$L__BB15_40;
	shl.b32 	%r544, %r89, 2;
	add.s32 	%r545, %r24, %r544;
	ld.shared.u32 	%r605, [%r545];
	bra.uni 	$L__BB15_41;
$L__BB15_40:
	shl.b32 	%r546, %r88, 2;
	add.s32 	%r547, %r24, %r546;
	ld.shared.u32 	%r604, [%r547];
$L__BB15_41:
	setp.ge.s32 	%p149, %r88, %r65;
	mov.pred 	%p187, 0;
	@%p149 bra 	$L__BB15_43;
	setp.ge.s32 	%p150, %r89, %r64;
	setp.lt.u32 	%p151, %r604, %r605;
	or.pred  	%p187, %p150, %p151;
$L__BB15_43:
	selp.b32 	%r596, %r604, %r605, %p187;
	selp.u32 	%r548, 1, 0, %p187;
	add.s32 	%r95, %r88, %r548;
	not.pred 	%p152, %p187;
	selp.u32 	%r549, 1, 0, %p152;
	add.s32 	%r96, %r89, %r549;
	@%p187 bra 	$L__BB15_45;
	shl.b32 	%r550, %r96, 2;
	add.s32 	%r551, %r24, %r550;
	ld.shared.u32 	%r605, [%r551];
	bra.uni 	$L__BB15_46;
$L__BB15_45:
	shl.b32 	%r552, %r95, 2;
	add.s32 	%r553, %r24, %r552;
	ld.shared.u32 	%r604, [%r553];
$L__BB15_46:
	setp.ge.s32 	%p154, %r95, %r65;
	mov.pred 	%p188, 0;
	@%p154 bra 	$L__BB15_48;
	setp.ge.s32 	%p155, %r96, %r64;
	setp.lt.u32 	%p156, %r604, %r605;
	or.pred  	%p188, %p155, %p156;
$L__BB15_48:
	selp.b32 	%r595, %r604, %r605, %p188;
	selp.u32 	%r554, 1, 0, %p188;
	add.s32 	%r102, %r95, %r554;
	not.pred 	%p157, %p188;
	selp.u32 	%r555, 1, 0, %p157;
	add.s32 	%r103, %r96, %r555;
	@%p188 bra 	$L__BB15_50;
	shl.b32 	%r556, %r103, 2;
	add.s32 	%r557, %r24, %r556;
	ld.shared.u32 	%r605, [%r557];
	bra.uni 	$L__BB15_51;
$L__BB15_50:
	shl.b32 	%r558, %r102, 2;
	add.s32 	%r559, %r24, %r558;
	ld.shared.u32 	%r604, [%r559];
$L__BB15_51:
	setp.ge.s32 	%p159, %r102, %r65;
	mov.pred 	%p189, 0;
	@%p159 bra 	$L__BB15_53;
	setp.ge.s32 	%p160, %r103, %r64;
	setp.lt.u32 	%p161, %r604, %r605;
	or.pred  	%p189, %p160, %p161;
$L__BB15_53:
	selp.b32 	%r594, %r604, %r605, %p189;
	selp.u32 	%r560, 1, 0, %p189;
	add.s32 	%r109, %r102, %r560;
	not.pred 	%p162, %p189;
	selp.u32 	%r561, 1, 0, %p162;
	add.s32 	%r110, %r103, %r561;
	@%p189 bra 	$L__BB15_55;
	shl.b32 	%r562, %r110, 2;
	add.s32 	%r563, %r24, %r562;
	ld.shared.u32 	%r605, [%r563];
	bra.uni 	$L__BB15_56;
$L__BB15_55:
	shl.b32 	%r564, %r109, 2;
	add.s32 	%r565, %r24, %r564;
	ld.shared.u32 	%r604, [%r565];
$L__BB15_56:
	setp.ge.s32 	%p164, %r109, %r65;
	mov.pred 	%p190, 0;
	@%p164 bra 	$L__BB15_58;
	setp.ge.s32 	%p165, %r110, %r64;
	setp.lt.u32 	%p166, %r604, %r605;
	or.pred  	%p190, %p165, %p166;
$L__BB15_58:
	selp.b32 	%r593, %r604, %r605, %p190;
	selp.u32 	%r566, 1, 0, %p190;
	add.s32 	%r116, %r109, %r566;
	not.pred 	%p167, %p190;
	selp.u32 	%r567, 1, 0, %p167;
	add.s32 	%r117, %r110, %r567;
	@%p190 bra 	$L__BB15_60;
	shl.b32 	%r568, %r117, 2;
	add.s32 	%r569, %r24, %r568;
	ld.shared.u32 	%r605, [%r569];
	bra.uni 	$L__BB15_61;
$L__BB15_60:
	shl.b32 	%r570, %r116, 2;
	add.s32 	%r571, %r24, %r570;
	ld.shared.u32 	%r604, [%r571];
$L__BB15_61:
	setp.lt.s32 	%p168, %r116, %r65;
	setp.lt.s32 	%p169, %r117, %r64;
	min.u32 	%r572, %r604, %r605;
	selp.b32 	%r573, %r572, %r604, %p169;
	selp.b32 	%r592, %r573, %r605, %p168;
	shl.b32 	%r123, %r599, 1;
	setp.lt.u32 	%p170, %r599, 9;
	mov.u32 	%r599, %r123;
	@%p170 bra 	$L__BB15_28;
	bar.warp.sync 	%r7;
	setp.ge.s32 	%p171, %r25, %r5;
	mul.wide.u32 	%rd62, %r25, 4;
	add.s64 	%rd9, %rd7, %rd62;
	@%p171 bra 	$L__BB15_64;
	st.global.u32 	[%rd9], %r598;
$L__BB15_64:
	setp.ge.s32 	%p172, %r28, %r5;
	@%p172 bra 	$L__BB15_66;
	st.global.u32 	[%rd9+4], %r597;
$L__BB15_66:
	setp.ge.s32 	%p173, %r29, %r5;
	@%p173 bra 	$L__BB15_68;
	st.global.u32 	[%rd9+8], %r596;
$L__BB15_68:
	setp.ge.s32 	%p174, %r30, %r5;
	@%p174 bra 	$L__BB15_70;
	st.global.u32 	[%rd9+12], %r595;
$L__BB15_70:
	setp.ge.s32 	%p175, %r31, %r5;
	@%p175 bra 	$L__BB15_72;
	st.global.u32 	[%rd9+16], %r594;
$L__BB15_72:
	setp.ge.s32 	%p176, %r32, %r5;
	@%p176 bra 	$L__BB15_74;
	st.global.u32 	[%rd9+20], %r593;
$L__BB15_74:
	setp.ge.s32 	%p177, %r33, %r5;
	@%p177 bra 	$L__BB15_165;
	st.global.u32 	[%rd9+24], %r592;
	bra.uni 	$L__BB15_165;
$L__BB15_76:
	shr.u32 	%r124, %r1, 1;
	sub.s32 	%r266, %r2, %r265;
	shl.b32 	%r267, %r266, 7;
	or.b32  	%r125, %r267, %r124;
	setp.ge.u32 	%p30, %r125, %r263;
	@%p30 bra 	$L__BB15_165;
	cvta.to.global.u64 	%rd21, %rd15;
	mul.wide.u32 	%rd22, %r125, 4;
	add.s64 	%rd23, %rd21, %rd22;
	ld.global.u32 	%r269, [%rd23];
	mul.wide.u32 	%rd24, %r269, 8;
	add.s64 	%rd25, %rd2, %rd24;
	ld.global.u64 	%rd26, [%rd25];
	add.s64 	%rd27, %rd1, %rd24;
	ld.global.u64 	%rd28, [%rd27];
	sub.s64 	%rd10, %rd28, %rd26;
	cvt.u32.u64 	%r126, %rd10;
	shl.b64 	%rd29, %rd26, 2;
	add.s64 	%rd11, %rd17, %rd29;
	add.s64 	%rd12, %rd3, %rd29;
	// begin inline asm
	mov.u32 %r268, %laneid;
	// end inline asm
	and.b32  	%r127, %r268, 1;
	and.b32  	%r270, %r268, -2;
	mov.b32 	%r271, 3;
	shl.b32 	%r128, %r271, %r270;
	setp.gt.s32 	%p31, %r126, 2;
	@%p31 bra 	$L__BB15_86;
	cvt.s64.s32 	%rd41, %rd10;
	setp.eq.s32 	%p108, %r126, 2;
	@%p108 bra 	$L__BB15_82;
	setp.ne.s64 	%p109, %rd41, 1;
	@%p109 bra 	$L__BB15_165;
	setp.ne.s32 	%p112, %r127, 0;
	setp.eq.s64 	%p113, %rd4, %rd3;
	or.pred  	%p114, %p113, %p112;
	@%p114 bra 	$L__BB15_165;
	// begin inline asm
	ld.global.nc.u32 %r438, [%rd11];
	// end inline asm
	st.global.u32 	[%rd12], %r438;
	bra.uni 	$L__BB15_165;
$L__BB15_82:
	setp.ne.s32 	%p110, %r127, 0;
	@%p110 bra 	$L__BB15_165;
	// begin inline asm
	ld.global.nc.u32 %r436, [%rd11];
	// end inline asm
	add.s64 	%rd43, %rd11, 4;
	// begin inline asm
	ld.global.nc.u32 %r437, [%rd43];
	// end inline asm
	setp.gt.u32 	%p111, %r436, %r437;
	@%p111 bra 	$L__BB15_85;
	st.global.u32 	[%rd12], %r436;
	st.global.u32 	[%rd12+4], %r437;
	bra.uni 	$L__BB15_165;
$L__BB15_85:
	st.global.u32 	[%rd12], %r437;
	st.global.u32 	[%rd12+4], %r436;
	bra.uni 	$L__BB15_165;
$L__BB15_86:
	mul.wide.u32 	%rd31, %r127, 4;
	add.s64 	%rd30, %rd11, %rd31;
	// begin inline asm
	ld.global.nc.u32 %r272, [%rd30];
	// end inline asm
	or.b32  	%r132, %r127, 2;
	setp.ge.u32 	%p32, %r132, %r126;
	mov.b32 	%r615, -1;
	@%p32 bra 	$L__BB15_88;
	add.s64 	%rd32, %rd30, 8;
	// begin inline asm
	ld.global.nc.u32 %r615, [%rd32];
	// end inline asm
$L__BB15_88:
	or.b32  	%r135, %r127, 4;
	setp.ge.u32 	%p33, %r135, %r126;
	mov.b32 	%r616, -1;
	@%p33 bra 	$L__BB15_90;
	add.s64 	%rd33, %rd30, 16;
	// begin inline asm
	ld.global.nc.u32 %r616, [%rd33];
	// end inline asm
$L__BB15_90:
	or.b32  	%r138, %r127, 6;
	setp.ge.u32 	%p34, %r138, %r126;
	mov.b32 	%r617, -1;
	@%p34 bra 	$L__BB15_92;
	add.s64 	%rd34, %rd30, 24;
	// begin inline asm
	ld.global.nc.u32 %r617, [%rd34];
	// end inline asm
$L__BB15_92:
	or.b32  	%r141, %r127, 8;
	setp.ge.u32 	%p35, %r141, %r126;
	mov.b32 	%r618, -1;
	@%p35 bra 	$L__BB15_94;
	add.s64 	%rd35, %rd30, 32;
	// begin inline asm
	ld.global.nc.u32 %r618, [%rd35];
	// end inline asm
$L__BB15_94:
	or.b32  	%r282, %r127, 10;
	setp.ge.u32 	%p36, %r282, %r126;
	mov.b32 	%r619, -1;
	@%p36 bra 	$L__BB15_96;
	add.s64 	%rd36, %rd30, 40;
	// begin inline asm
	ld.global.nc.u32 %r619, [%rd36];
	// end inline asm
$L__BB15_96:
	or.b32  	%r285, %r127, 12;
	setp.ge.u32 	%p37, %r285, %r126;
	mov.b32 	%r620, -1;
	@%p37 bra 	$L__BB15_98;
	add.s64 	%rd37, %rd30, 48;
	// begin inline asm
	ld.global.nc.u32 %r620, [%rd37];
	// end inline asm
$L__BB15_98:
	or.b32  	%r288, %r127, 14;
	setp.ge.u32 	%p38, %r288, %r126;
	mov.b32 	%r621, -1;
	@%p38 bra 	$L__BB15_100;
	add.s64 	%rd38, %rd30, 56;
	// begin inline asm
	ld.global.nc.u32 %r621, [%rd38];
	// end inline asm
$L__BB15_100:
	or.b32  	%r291, %r127, 16;
	setp.ge.u32 	%p39, %r291, %r126;
	mov.b32 	%r622, -1;
	@%p39 bra 	$L__BB15_102;
	add.s64 	%rd39, %rd30, 64;
	// begin inline asm
	ld.global.nc.u32 %r622, [%rd39];
	// end inline asm
$L__BB15_102:
	mov.u32 	%r293, _ZZN3cub18CUB_300001_SM_10006detail14segmented_sort30DeviceSegmentedSortKernelSmallILNS0_9SortOrderE0ENS2_10policy_hubIjNS0_8NullTypeEE9Policy860EjS6_PmS9_lEEvjjjPKjSB_PKT1_PSC_PKT2_PSG_T3_T4_E12temp_storage;
	mad.lo.s32 	%r152, %r124, 76, %r293;
	shl.b32 	%r294, %r127, 2;
	add.s32 	%r295, %r152, %r294;
	st.shared.u32 	[%r295], %r272;
	st.shared.u32 	[%r295+8], %r615;
	st.shared.u32 	[%r295+16], %r616;
	st.shared.u32 	[%r295+24], %r617;
	st.shared.u32 	[%r295+32], %r618;
	st.shared.u32 	[%r295+40], %r619;
	st.shared.u32 	[%r295+48], %r620;
	st.shared.u32 	[%r295+56], %r621;
	st.shared.u32 	[%r295+64], %r622;
	bar.warp.sync 	%r128;
	mul.lo.s32 	%r153, %r127, 9;
	shl.b32 	%r296, %r127, 5;
	add.s32 	%r154, %r295, %r296;
	ld.shared.u32 	%r631, [%r154];
	add.s32 	%r156, %r153, 1;
	ld.shared.u32 	%r297, [%r154+4];
	shl.b32 	%r298, %r127, 3;
	or.b32  	%r157, %r132, %r298;
	ld.shared.u32 	%r299, [%r154+8];
	add.s32 	%r158, %r157, 1;
	ld.shared.u32 	%r300, [%r154+12];
	or.b32  	%r159, %r135, %r298;
	ld.shared.u32 	%r301, [%r154+16];
	add.s32 	%r160, %r159, 1;
	ld.shared.u32 	%r302, [%r154+20];
	or.b32  	%r161, %r138, %r298;
	ld.shared.u32 	%r303, [%r154+24];
	add.s32 	%r162, %r161, 1;
	ld.shared.u32 	%r304, [%r154+28];
	add.s32 	%r163, %r141, %r298;
	ld.shared.u32 	%r305, [%r154+32];
	bar.warp.sync 	%r128;
	setp.lt.u32 	%p40, %r156, %r126;
	selp.b32 	%r630, %r297, -1, %p40;
	setp.lt.u32 	%p41, %r157, %r126;
	selp.b32 	%r629, %r299, -1, %p41;
	setp.lt.u32 	%p42, %r158, %r126;
	selp.b32 	%r628, %r300, -1, %p42;
	setp.lt.u32 	%p43, %r159, %r126;
	selp.b32 	%r627, %r301, -1, %p43;
	setp.lt.u32 	%p44, %r160, %r126;
	selp.b32 	%r626, %r302, -1, %p44;
	setp.lt.u32 	%p45, %r161, %r126;
	selp.b32 	%r625, %r303, -1, %p45;
	setp.lt.u32 	%p46, %r162, %r126;
	selp.b32 	%r624, %r304, -1, %p46;
	setp.lt.u32 	%p47, %r163, %r126;
	selp.b32 	%r623, %r305, -1, %p47;
	setp.ge.u32 	%p48, %r153, %r126;
	@%p48 bra 	$L__BB15_104;
	max.u32 	%r306, %r630, %r631;
	min.u32 	%r307, %r630, %r631;
	max.u32 	%r308, %r628, %r629;
	min.u32 	%r309, %r628, %r629;
	max.u32 	%r310, %r626, %r627;
	min.u32 	%r311, %r626, %r627;
	max.u32 	%r312, %r624, %r625;
	min.u32 	%r313, %r624, %r625;
	max.u32 	%r314, %r309, %r306;
	min.u32 	%r315, %r309, %r306;
	max.u32 	%r316, %r311, %r308;
	min.u32 	%r317, %r311, %r308;
	max.u32 	%r318, %r313, %r310;
	min.u32 	%r319, %r313, %r310;
	max.u32 	%r320, %r623, %r312;
	min.u32 	%r321, %r623, %r312;
	setp.lt.u32 	%p49, %r309, %r307;
	selp.b32 	%r322, %r307, %r315, %p49;
	selp.b32 	%r323, %r315, %r307, %p49;
	max.u32 	%r324, %r317, %r314;
	min.u32 	%r325, %r317, %r314;
	max.u32 	%r326, %r319, %r316;
	min.u32 	%r327, %r319, %r316;
	max.u32 	%r328, %r321, %r318;
	min.u32 	%r329, %r321, %r318;
	max.u32 	%r330, %r325, %r322;
	min.u32 	%r331, %r325, %r322;
	max.u32 	%r332, %r327, %r324;
	min.u32 	%r333, %r327, %r324;
	max.u32 	%r334, %r329, %r326;
	min.u32 	%r335, %r329, %r326;
	setp.gt.u32 	%p50, %r318, %r320;
	selp.b32 	%r336, %r328, %r320, %p50;
	selp.b32 	%r337, %r320, %r328, %p50;
	max.u32 	%r338, %r331, %r323;
	min.u32 	%r339, %r331, %r323;
	max.u32 	%r340, %r333, %r330;
	min.u32 	%r341, %r333, %r330;
	max.u32 	%r342, %r335, %r332;
	min.u32 	%r343, %r335, %r332;
	max.u32 	%r344, %r337, %r334;
	min.u32 	%r345, %r337, %r334;
	max.u32 	%r346, %r341, %r338;
	min.u32 	%r347, %r341, %r338;
	max.u32 	%r348, %r343, %r340;
	min.u32 	%r349, %r343, %r340;
	max.u32 	%r350, %r345, %r342;
	min.u32 	%r351, %r345, %r342;
	max.u32 	%r352, %r336, %r344;
	min.u32 	%r353, %r336, %r344;
	setp.lt.u32 	%p51, %r341, %r339;
	selp.b32 	%r354, %r339, %r347, %p51;
	selp.b32 	%r355, %r347, %r339, %p51;
	max.u32 	%r356, %r349, %r346;
	min.u32 	%r357, %r349, %r346;
	max.u32 	%r358, %r351, %r348;
	min.u32 	%r359, %r351, %r348;
	max.u32 	%r360, %r353, %r350;
	min.u32 	%r361, %r353, %r350;
	max.u32 	%r362, %r357, %r354;
	min.u32 	%r363, %r357, %r354;
	max.u32 	%r364, %r359, %r356;
	min.u32 	%r365, %r359, %r356;
	max.u32 	%r366, %r361, %r358;
	min.u32 	%r367, %r361, %r358;
	setp.gt.u32 	%p52, %r350, %r352;
	selp.b32 	%r623, %r360, %r352, %p52;
	selp.b32 	%r368, %r352, %r360, %p52;
	max.u32 	%r630, %r363, %r355;
	min.u32 	%r631, %r363, %r355;
	max.u32 	%r628, %r365, %r362;
	min.u32 	%r629, %r365, %r362;
	max.u32 	%r626, %r367, %r364;
	min.u32 	%r627, %r367, %r364;
	max.u32 	%r624, %r368, %r366;
	min.u32 	%r625, %r368, %r366;
$L__BB15_104:
	bar.warp.sync 	%r128;
	st.shared.u32 	[%r154], %r631;
	st.shared.u32 	[%r154+4], %r630;
	st.shared.u32 	[%r154+8], %r629;
	st.shared.u32 	[%r154+12], %r628;
	st.shared.u32 	[%r154+16], %r627;
	st.shared.u32 	[%r154+20], %r626;
	st.shared.u32 	[%r154+24], %r625;
	st.shared.u32 	[%r154+28], %r624;
	st.shared.u32 	[%r154+32], %r623;
	bar.warp.sync 	%r128;
	min.u32 	%r190, %r153, %r126;
	min.u32 	%r191, %r126, 9;
	add.s32 	%r369, %r191, 9;
	min.u32 	%r192, %r369, %r126;
	sub.s32 	%r370, %r192, %r191;
	setp.lt.s32 	%p53, %r190, %r370;
	sub.s32 	%r371, %r190, %r370;
	selp.b32 	%r634, 0, %r371, %p53;
	min.u32 	%r632, %r191, %r190;
	setp.ge.s32 	%p54, %r634, %r632;
	@%p54 bra 	$L__BB15_107;
	add.s32 	%r195, %r190, %r191;
$L__BB15_106:
	sub.s32 	%r372, %r632, %r634;
	shr.u32 	%r373, %r372, 31;
	add.s32 	%r374, %r372, %r373;
	shr.s32 	%r375, %r374, 1;
	add.s32 	%r376, %r375, %r634;
	shl.b32 	%r377, %r376, 2;
	add.s32 	%r378, %r152, %r377;
	ld.shared.u32 	%r379, [%r378];
	not.b32 	%r380, %r376;
	add.s32 	%r381, %r195, %r380;
	shl.b32 	%r382, %r381, 2;
	add.s32 	%r383, %r152, %r382;
	ld.shared.u32 	%r384, [%r383];
	setp.lt.u32 	%p55, %r384, %r379;
	add.s32 	%r385, %r376, 1;
	selp.b32 	%r634, %r634, %r385, %p55;
	selp.b32 	%r632, %r376, %r632, %p55;
	setp.lt.s32 	%p56, %r634, %r632;
	@%p56 bra 	$L__BB15_106;
$L__BB15_107:
	add.s32 	%r386, %r190, %r191;
	sub.s32 	%r201, %r386, %r634;
	shl.b32 	%r387, %r634, 2;
	add.s32 	%r202, %r152, %r387;
	shl.b32 	%r388, %r201, 2;
	add.s32 	%r203, %r152, %r388;
	ld.shared.u32 	%r636, [%r203];
	ld.shared.u32 	%r637, [%r202];
	setp.ge.s32 	%p58, %r201, %r192;
	mov.pred 	%p191, 0;
	@%p58 bra 	$L__BB15_109;
	setp.ge.s32 	%p59, %r634, %r191;
	setp.lt.u32 	%p60, %r636, %r637;
	or.pred  	%p191, %p59, %p60;
$L__BB15_109:
	selp.b32 	%r206, %r636, %r637, %p191;
	selp.u32 	%r389, 1, 0, %p191;
	add.s32 	%r207, %r201, %r389;
	not.pred 	%p61, %p191;
	selp.u32 	%r390, 1, 0, %p61;
	add.s32 	%r208, %r634, %r390;
	@%p61 bra 	$L__BB15_111;
	ld.shared.u32 	%r636, [%r203+4];
	bra.uni 	$L__BB15_112;
$L__BB15_111:
	ld.shared.u32 	%r637, [%r202+4];
$L__BB15_112:
	setp.ge.s32 	%p63, %r207, %r192;
	mov.pred 	%p192, 0;
	@%p63 bra 	$L__BB15_114;
	setp.ge.s32 	%p64, %r208, %r191;
	setp.lt.u32 	%p65, %r636, %r637;
	or.pred  	%p192, %p64, %p65;
$L__BB15_114:
	selp.b32 	%r213, %r636, %r637, %p192;
	selp.u32 	%r391, 1, 0, %p192;
	add.s32 	%r214, %r207, %r391;
	not.pred 	%p66, %p192;
	selp.u32 	%r392, 1, 0, %p66;
	add.s32 	%r215, %r208, %r392;
	@%p192 bra 	$L__BB15_116;
	shl.b32 	%r393, %r215, 2;
	add.s32 	%r394, %r152, %r393;
	ld.shared.u32 	%r637, [%r394];
	bra.uni 	$L__BB15_117;
$L__BB15_116:
	shl.b32 	%r395, %r214, 2;
	add.s32 	%r396, %r152, %r395;
	ld.shared.u32 	%r636, [%r396];
$L__BB15_117:
	setp.ge.s32 	%p68, %r214, %r192;
	mov.pred 	%p193, 0;
	@%p68 bra 	$L__BB15_119;
	setp.ge.s32 	%p69, %r215, %r191;
	setp.lt.u32 	%p70, %r636, %r637;
	or.pred  	%p193, %p69, %p70;
$L__BB15_119:
	selp.b32 	%r220, %r636, %r637, %p193;
	selp.u32 	%r397, 1, 0, %p193;
	add.s32 	%r221, %r214, %r397;
	not.pred 	%p71, %p193;
	selp.u32 	%r398, 1, 0, %p71;
	add.s32 	%r222, %r215, %r398;
	@%p193 bra 	$L__BB15_121;
	shl.b32 	%r399, %r222, 2;
	add.s32 	%r400, %r152, %r399;
	ld.shared.u32 	%r637, [%r400];
	bra.uni 	$L__BB15_122;
$L__BB15_121:
	shl.b32 	%r401, %r221, 2;
	add.s32 	%r402, %r152, %r401;
	ld.shared.u32 	%r636, [%r402];
$L__BB15_122:
	setp.ge.s32 	%p73, %r221, %r192;
	mov.pred 	%p194, 0;
	@%p73 bra 	$L__BB15_124;
	setp.ge.s32 	%p74, %r222, %r191;
	setp.lt.u32 	%p75, %r636, %r637;
	or.pred  	%p194, %p74, %p75;
$L__BB15_124:
	selp.b32 	%r227, %r636, %r637, %p194;
	selp.u32 	%r403, 1, 0, %p194;
	add.s32 	%r228, %r221, %r403;
	not.pred 	%p76, %p194;
	selp.u32 	%r404, 1, 0, %p76;
	add.s32 	%r229, %r222, %r404;
	@%p194 bra 	$L__BB15_126;
	shl.b32 	%r405, %r229, 2;
	add.s32 	%r406, %r152, %r405;
	ld.shared.u32 	%r637, [%r406];
	bra.uni 	$L__BB15_127;
$L__BB15_126:
	shl.b32 	%r407, %r228, 2;
	add.s32 	%r408, %r152, %r407;
	ld.shared.u32 	%r636, [%r408];
$L__BB15_127:
	setp.ge.s32 	%p78, %r228, %r192;
	mov.pred 	%p195, 0;
	@%p78 bra 	$L__BB15_129;
	setp.ge.s32 	%p79, %r229, %r191;
	setp.lt.u32 	%p80, %r636, %r637;
	or.pred  	%p195, %p79, %p80;
$L__BB15_129:
	selp.b32 	%r234, %r636, %r637, %p195;
	selp.u32 	%r409, 1, 0, %p195;
	add.s32 	%r235, %r228, %r409;
	not.pred 	%p81, %p195;
	selp.u32 	%r410, 1, 0, %p81;
	add.s32 	%r236, %r229, %r410;
	@%p195 bra 	$L__BB15_131;
	shl.b32 	%r411, %r236, 2;
	add.s32 	%r412, %r152, %r411;
	ld.shared.u32 	%r637, [%r412];
	bra.uni 	$L__BB15_132;
$L__BB15_131:
	shl.b32 	%r413, %r235, 2;
	add.s32 	%r414, %r152, %r413;
	ld.shared.u32 	%r636, [%r414];
$L__BB15_132:
	setp.ge.s32 	%p83, %r235, %r192;
	mov.pred 	%p196, 0;
	@%p83 bra 	$L__BB15_134;
	setp.ge.s32 	%p84, %r236, %r191;
	setp.lt.u32 	%p85, %r636, %r637;
	or.pred  	%p196, %p84, %p85;
$L__BB15_134:
	selp.b32 	%r241, %r636, %r637, %p196;
	selp.u32 	%r415, 1, 0, %p196;
	add.s32 	%r242, %r235, %r415;
	not.pred 	%p86, %p196;
	selp.u32 	%r416, 1, 0, %p86;
	add.s32 	%r243, %r236, %r416;
	@%p196 bra 	$L__BB15_136;
	shl.b32 	%r417, %r243, 2;
	add.s32 	%r418, %r152, %r417;
	ld.shared.u32 	%r637, [%r418];
	bra.uni 	$L__BB15_137;
$L__BB15_136:
	shl.b32 	%r419, %r242, 2;
	add.s32 	%r420, %r152, %r419;
	ld.shared.u32 	%r636, [%r420];
$L__BB15_137:
	setp.ge.s32 	%p88, %r242, %r192;
	mov.pred 	%p197, 0;
	@%p88 bra 	$L__BB15_139;
	setp.ge.s32 	%p89, %r243, %r191;
	setp.lt.u32 	%p90, %r636, %r637;
	or.pred  	%p197, %p89, %p90;
$L__BB15_139:
	selp.b32 	%r248, %r636, %r637, %p197;
	selp.u32 	%r421, 1, 0, %p197;
	add.s32 	%r249, %r242, %r421;
	not.pred 	%p91, %p197;
	selp.u32 	%r422, 1, 0, %p91;
	add.s32 	%r250, %r243, %r422;
	@%p197 bra 	$L__BB15_141;
	shl.b32 	%r423, %r250, 2;
	add.s32 	%r424, %r152, %r423;
	ld.shared.u32 	%r637, [%r424];
	bra.uni 	$L__BB15_142;
$L__BB15_141:
	shl.b32 	%r425, %r249, 2;
	add.s32 	%r426, %r152, %r425;
	ld.shared.u32 	%r636, [%r426];
$L__BB15_142:
	setp.ge.s32 	%p93, %r249, %r192;
	mov.pred 	%p198, 0;
	@%p93 bra 	$L__BB15_144;
	setp.ge.s32 	%p94, %r250, %r191;
	setp.lt.u32 	%p95, %r636, %r637;
	or.pred  	%p198, %p94, %p95;
$L__BB15_144:
	selp.b32 	%r255, %r636, %r637, %p198;
	selp.u32 	%r427, 1, 0, %p198;
	add.s32 	%r256, %r249, %r427;
	not.pred 	%p96, %p198;
	selp.u32 	%r428, 1, 0, %p96;
	add.s32 	%r257, %r250, %r428;
	@%p198 bra 	$L__BB15_146;
	shl.b32 	%r429, %r257, 2;
	add.s32 	%r430, %r152, %r429;
	ld.shared.u32 	%r637, [%r430];
	bra.uni 	$L__BB15_147;
$L__BB15_146:
	shl.b32 	%r431, %r256, 2;
	add.s32 	%r432, %r152, %r431;
	ld.shared.u32 	%r636, [%r432];
$L__BB15_147:
	setp.ge.u32 	%p97, %r153, %r126;
	setp.lt.s32 	%p98, %r256, %r192;
	setp.lt.s32 	%p99, %r257, %r191;
	min.u32 	%r433, %r636, %r637;
	selp.b32 	%r434, %r433, %r636, %p99;
	selp.b32 	%r262, %r434, %r637, %p98;
	bar.warp.sync 	%r128;
	mul.wide.u32 	%rd40, %r153, 4;
	add.s64 	%rd14, %rd12, %rd40;
	@%p97 bra 	$L__BB15_149;
	st.global.u32 	[%rd14], %r206;
$L__BB15_149:
	setp.ge.u32 	%p100, %r156, %r126;
	@%p100 bra 	$L__BB15_151;
	st.global.u32 	[%rd14+4], %r213;
$L__BB15_151:
	setp.ge.u32 	%p101, %r157, %r126;
	@%p101 bra 	$L__BB15_153;
	st.global.u32 	[%rd14+8], %r220;
$L__BB15_153:
	setp.ge.u32 	%p102, %r158, %r126;
	@%p102 bra 	$L__BB15_155;
	st.global.u32 	[%rd14+12], %r227;
$L__BB15_155:
	setp.ge.u32 	%p103, %r159, %r126;
	@%p103 bra 	$L__BB15_157;
	st.global.u32 	[%rd14+16], %r234;
$L__BB15_157:
	setp.ge.u32 	%p104, %r160, %r126;
	@%p104 bra 	$L__BB15_159;
	st.global.u32 	[%rd14+20], %r241;
$L__BB15_159:
	setp.ge.u32 	%p105, %r161, %r126;
	@%p105 bra 	$L__BB15_161;
	st.global.u32 	[%rd14+24], %r248;
$L__BB15_161:
	setp.ge.u32 	%p106, %r162, %r126;
	@%p106 bra 	$L__BB15_163;
	st.global.u32 	[%rd14+28], %r255;
$L__BB15_163:
	setp.ge.u32 	%p107, %r163, %r126;
	@%p107 bra 	$L__BB15_165;
	st.global.u32 	[%rd14+32], %r262;
$L__BB15_165:
	ret;

}
	// .globl	_ZN3cub18CUB_300001_SM_10006detail14segmented_sort33DeviceSegmentedSortFallbackKernelILNS0_9SortOrderE0ENS2_10policy_hubIjNS0_8NullTypeEE9Policy860EjS6_PmS9_lEEvPKT1_PSA_NS1_20device_double_bufferISA_EEPKT2_PSG_NSE_ISG_EET3_T4_
.visible .entry _ZN3cub18CUB_300001_SM_10006detail14segmented_sort33DeviceSegmentedSortFallbackKernelILNS0_9SortOrderE0ENS2_10policy_hubIjNS0_8NullTypeEE9Policy860EjS6_PmS9_lEEvPKT1_PSA_NS1_20device_double_bufferISA_EEPKT2_PSG_NSE_ISG_EET3_T4_(
	.param .u64 .ptr .align 1 _ZN3cub18CUB_300001_SM_10006detail14segmented_sort33DeviceSegmentedSortFallbackKernelILNS0_9SortOrderE0ENS2_10policy_hubIjNS0_8NullTypeEE9Policy860EjS6_PmS9_lEEvPKT1_PSA_NS1_20device_double_bufferISA_EEPKT2_PSG_NSE_ISG_EET3_T4__param_0,
	.param .u64 .ptr .align 1 _ZN3cub18CUB_300001_SM_10006detail14segmented_sort33DeviceSegmentedSortFallbackKernelILNS0_9SortOrderE0ENS2_10policy_hubIjNS0_8NullTypeEE9Policy860EjS6_PmS9_lEEvPKT1_PSA_NS1_20device_double_bufferISA_EEPKT2_PSG_NSE_ISG_EET3_T4__param_1,
	.param .align 8 .b8 _ZN3cub18CUB_300001_SM_10006detail14segmented_sort33DeviceSegmentedSortFallbackKernelILNS0_9SortOrderE0ENS2_10policy_hubIjNS0_8NullTypeEE9Policy860EjS6_PmS9_lEEvPKT1_PSA_NS1_20device_double_bufferISA_EEPKT2_PSG_NSE_ISG_EET3_T4__param_2[16],
	.param .u64 .ptr .align 1 _ZN3cub18CUB_300001_SM_10006detail14segmented_sort33DeviceSegmentedSortFallbackKernelILNS0_9SortOrderE0ENS2_10policy_hubIjNS0_8NullTypeEE9Policy860EjS6_PmS9_lEEvPKT1_PSA_NS1_20device_double_bufferISA_EEPKT2_PSG_NSE_ISG_EET3_T4__param_3,
	.param .u64 .ptr .align 1 _ZN3cub18CUB_300001_SM_10006detail14segmented_sort33DeviceSegmentedSortFallbackKernelILNS0_9SortOrderE0ENS2_10policy_hubIjNS0_8NullTypeEE9Policy860EjS6_PmS9_lEEvPKT1_PSA_NS1_20device_double_bufferISA_EEPKT2_PSG_NSE_ISG_EET3_T4__param_4,
	.param .align 8 .b8 _ZN3cub18CUB_300001_SM_10006detail14segmented_sort33DeviceSegmentedSortFallbackKernelILNS0_9SortOrderE0ENS2_10policy_hubIjNS0_8NullTypeEE9Policy860EjS6_PmS9_lEEvPKT1_PSA_NS1_20device_double_bufferISA_EEPKT2_PSG_NSE_ISG_EET3_T4__param_5[16],
	.param .u64 .ptr .align 1 _ZN3cub18CUB_300001_SM_10006detail14segmented_sort33DeviceSegmentedSortFallbackKernelILNS0_9SortOrderE0ENS2_10policy_hubIjNS0_8NullTypeEE9Policy860EjS6_PmS9_lEEvPKT1_PSA_NS1_20device_double_bufferISA_EEPKT2_PSG_NSE_ISG_EET3_T4__param_6,
	.param .u64 .ptr .align 1 _ZN3cub18CUB_300001_SM_10006detail14segmented_sort33DeviceSegmentedSortFallbackKernelILNS0_9SortOrderE0ENS2_10policy_hubIjNS0_8NullTypeEE9Policy860EjS6_PmS9_lEEvPKT1_PSA_NS1_20device_double_bufferISA_EEPKT2_PSG_NSE_ISG_EET3_T4__param_7
)
.maxntid 256
{
	.reg .pred 	%p<469>;
	.reg .b16 	%rs<427>;
	.reg .b32 	%r<6442>;
	.reg .b64 	%rd<1805>;
	// demoted variable
	.shared .align 16 .b8 _ZZN3cub18CUB_300001_SM_10006detail14segmented_sort33DeviceSegmentedSortFallbackKernelILNS0_9SortOrderE0ENS2_10policy_hubIjNS0_8NullTypeEE9Policy860EjS6_PmS9_lEEvPKT1_PSA_NS1_20device_double_bufferISA_EEPKT2_PSG_NSE_ISG_EET3_T4_E12temp_storage[33856];
	ld.param.u64 	%rd228, [_ZN3cub18CUB_300001_SM_10006detail14segmented_sort33DeviceSegmentedSortFallbackKernelILNS0_9SortOrderE0ENS2_10policy_hubIjNS0_8NullTypeEE9Policy860EjS6_PmS9_lEEvPKT1_PSA_NS1_20device_double_bufferISA_EEPKT2_PSG_NSE_ISG_EET3_T4__param_0];
	ld.param.u64 	%rd1, [_ZN3cub18CUB_300001_SM_10006detail14segmented_sort33DeviceSegmentedSortFallbackKernelILNS0_9SortOrderE0ENS2_10policy_hubIjNS0_8NullTypeEE9Policy860EjS6_PmS9_lEEvPKT1_PSA_NS1_20device_double_bufferISA_EEPKT2_PSG_NSE_ISG_EET3_T4__param_2];
	ld.param.u64 	%rd2, [_ZN3cub18CUB_300001_SM_10006detail14segmented_sort33DeviceSegmentedSortFallbackKernelILNS0_9SortOrderE0ENS2_10policy_hubIjNS0_8NullTypeEE9Policy860EjS6_PmS9_lEEvPKT1_PSA_NS1_20device_double_bufferISA_EEPKT2_PSG_NSE_ISG_EET3_T4__param_2+8];
	ld.param.u64 	%rd229, [_ZN3cub18CUB_300001_SM_10006detail14segmented_sort33DeviceSegmentedSortFallbackKernelILNS0_9SortOrderE0ENS2_10policy_hubIjNS0_8NullTypeEE9Policy860EjS6_PmS9_lEEvPKT1_PSA_NS1_20device_double_bufferISA_EEPKT2_PSG_NSE_ISG_EET3_T4__param_1];
	ld.param.u64 	%rd230, [_ZN3cub18CUB_300001_SM_10006detail14segmented_sort33DeviceSegmentedSortFallbackKernelILNS0_9SortOrderE0ENS2_10policy_hubIjNS0_8NullTypeEE9Policy860EjS6_PmS9_lEEvPKT1_PSA_NS1_20device_double_bufferISA_EEPKT2_PSG_NSE_ISG_EET3_T4__param_6];
	ld.param.u64 	%rd231, [_ZN3cub18CUB_300001_SM_10006detail14segmented_sort33DeviceSegmentedSortFallbackKernelILNS0_9SortOrderE0ENS2_10policy_hubIjNS0_8NullTypeEE9Policy860EjS6_PmS9_lEEvPKT1_PSA_NS1_20device_double_bufferISA_EEPKT2_PSG_NSE_ISG_EET3_T4__param_7];
	cvta.to.global.u64 	%rd232, %rd231;
	cvta.to.global.u64 	%rd233, %rd230;
	mov.u32 	%r1197, %ctaid.x;
	mul.wide.u32 	%rd234, %r1197, 8;
	add.s64 	%rd235, %rd233, %rd234;
	ld.global.u64 	%rd3, [%rd235];
	add.s64 	%rd236, %rd232, %rd234;
	ld.global.u64 	%rd237, [%rd236];
	sub.s64 	%rd4, %rd237, %rd3;
	setp.lt.s64 	%p13, %rd4, 1;
	@%p13 bra 	$L__BB16_661;
	cvta.to.global.u64 	%rd5, %rd228;
	cvta.to.global.u64 	%rd6, %rd229;
	shl.b64 	%rd238, %rd3, 2;
	add.s64 	%rd7, %rd6, %rd238;
	setp.gt.u64 	%p14, %rd4, 112;
	@%p14 bra 	$L__BB16_76;
	mov.u32 	%r6035, %tid.x;
	setp.gt.u32 	%p394, %r6035, 15;
	@%p394 bra 	$L__BB16_661;
	add.s64 	%rd8, %rd228, %rd238;
	cvt.u32.u64 	%r1, %rd4;
	// begin inline asm
	mov.u32 %r6036, %laneid;
	// end inline asm
	and.b32  	%r2, %r6036, 15;
	and.b32  	%r6037, %r6036, -16;
	mov.b32 	%r6038, 65535;
	shl.b32 	%r3, %r6038, %r6037;
	setp.gt.u64 	%p395, %rd4, 2;
	@%p395 bra 	$L__BB16_11;
	setp.ne.s64 	%p457, %rd4, 1;
	@%p457 bra 	$L__BB16_7;
	setp.ne.s32 	%p460, %r2, 0;
	setp.eq.s64 	%p461, %rd5, %rd6;
	or.pred  	%p462, %p461, %p460;
	@%p462 bra 	$L__BB16_661;
	// begin inline asm
	ld.global.nc.u32 %r6183, [%rd8];
	// end inline asm
	st.global.u32 	[%rd7], %r6183;
	bra.uni 	$L__BB16_661;
$L__BB16_7:
	setp.ne.s32 	%p458, %r2, 0;
	@%p458 bra 	$L__BB16_661;
	// begin inline asm
	ld.global.nc.u32 %r6181, [%rd8];
	// end inline asm
	add.s64 	%rd1696, %rd8, 4;
	// begin inline asm
	ld.global.nc.u32 %r6182, [%rd1696];
	// end inline asm
	setp.gt.u32 	%p459, %r6181, %r6182;
	@%p459 bra 	$L__BB16_10;
	st.global.u32 	[%rd7], %r6181;
	st.global.u32 	[%rd7+4], %r6182;
	bra.uni 	$L__BB16_661;
$L__BB16_10:
	st.global.u32 	[%rd7], %r6182;
	st.global.u32 	[%rd7+4], %r6181;
	bra.uni 	$L__BB16_661;
$L__BB16_11:
	setp.ge.u32 	%p396, %r2, %r1;
	mul.wide.u32 	%rd1686, %r2, 4;
	add.s64 	%rd9, %rd8, %rd1686;
	mov.b32 	%r6184, -1;
	@%p396 bra 	$L__BB16_13;
	// begin inline asm
	ld.global.nc.u32 %r6184, [%rd9];
	// end inline asm
$L__BB16_13:
	or.b32  	%r6042, %r2, 16;
	setp.ge.u32 	%p397, %r6042, %r1;
	mov.b32 	%r6185, -1;
	@%p397 bra 	$L__BB16_15;
	add.s64 	%rd1688, %rd9, 64;
	// begin inline asm
	ld.global.nc.u32 %r6185, [%rd1688];
	// end inline asm
$L__BB16_15:
	or.b32  	%r6045, %r2, 32;
	setp.ge.u32 	%p398, %r6045, %r1;
	mov.b32 	%r6186, -1;
	@%p398 bra 	$L__BB16_17;
	add.s64 	%rd1689, %rd9, 128;
	// begin inline asm
	ld.global.nc.u32 %r6186, [%rd1689];
	// end inline asm
$L__BB16_17:
	or.b32  	%r6048, %r2, 48;
	setp.ge.u32 	%p399, %r6048, %r1;
	mov.b32 	%r6187, -1;
	@%p399 bra 	$L__BB16_19;
	add.s64 	%rd1690, %rd9, 192;
	// begin inline asm
	ld.global.nc.u32 %r6187, [%rd1690];
	// end inline asm
$L__BB16_19:
	or.b32  	%r6051, %r2, 64;
	setp.ge.u32 	%p400, %r6051, %r1;
	mov.b32 	%r6188, -1;
	@%p400 bra 	$L__BB16_21;
	add.s64 	%rd1691, %rd9, 256;
	// begin inline asm
	ld.global.nc.u32 %r6188, [%rd1691];
	// end inline asm
$L__BB16_21:
	or.b32  	%r6054, %r2, 80;
	setp.ge.u32 	%p401, %r6054, %r1;
	mov.b32 	%r6189, -1;
	@%p401 bra 	$L__BB16_23;
	add.s64 	%rd1692, %rd9, 320;
	// begin inline asm
	ld.global.nc.u32 %r6189, [%rd1692];
	// end inline asm
$L__BB16_23:
	or.b32  	%r6057, %r2, 96;
	setp.ge.u32 	%p402, %r6057, %r1;
	mov.b32 	%r6190, -1;
	@%p402 bra 	$L__BB16_25;
	add.s64 	%rd1693, %rd9, 384;
	// begin inline asm
	ld.global.nc.u32 %r6190, [%rd1693];
	// end inline asm
$L__BB16_25:
	shl.b32 	%r6059, %r2, 2;
	mov.u32 	%r6060, _ZZN3cub18CUB_300001_SM_10006detail14segmented_sort33DeviceSegmentedSortFallbackKernelILNS0_9SortOrderE0ENS2_10policy_hubIjNS0_8NullTypeEE9Policy860EjS6_PmS9_lEEvPKT1_PSA_NS1_20device_double_bufferISA_EEPKT2_PSG_NSE_ISG_EET3_T4_E12temp_storage;
	add.s32 	%r6061, %r6060, %r6059;
	st.shared.u32 	[%r6061], %r6184;
	st.shared.u32 	[%r6061+64], %r6185;
	st.shared.u32 	[%r6061+128], %r6186;
	st.shared.u32 	[%r6061+192], %r6187;
	st.shared.u32 	[%r6061+256], %r6188;
	st.shared.u32 	[%r6061+320], %r6189;
	st.shared.u32 	[%r6061+384], %r6190;
	bar.warp.sync 	%r3;
	mul.lo.s32 	%r20, %r2, 7;
	mad.lo.s32 	%r21, %r2, 24, %r6061;
	ld.shared.u32 	%r6204, [%r21];
	add.s32 	%r23, %r20, 1;
	ld.shared.u32 	%r6062, [%r21+4];
	add.s32 	%r24, %r20, 2;
	ld.shared.u32 	%r6063, [%r21+8];
	add.s32 	%r25, %r20, 3;
	ld.shared.u32 	%r6064, [%r21+12];
	add.s32 	%r26, %r20, 4;
	ld.shared.u32 	%r6065, [%r21+16];
	add.s32 	%r27, %r20, 5;
	ld.shared.u32 	%r6066, [%r21+20];
	add.s32 	%r28, %r20, 6;
	ld.shared.u32 	%r6067, [%r21+24];
	bar.warp.sync 	%r3;
	setp.lt.u32 	%p403, %r23, %r1;
	selp.b32 	%r6203, %r6062, -1, %p403;
	setp.lt.u32 	%p404, %r24, %r1;
	selp.b32 	%r6202, %r6063, -1, %p404;
	setp.lt.u32 	%p405, %r25, %r1;
	selp.b32 	%r6201, %r6064, -1, %p405;
	setp.lt.u32 	%p406, %r26, %r1;
	selp.b32 	%r6200, %r6065, -1, %p406;
	setp.lt.u32 	%p407, %r27, %r1;
	selp.b32 	%r6199, %r6066, -1, %p407;
	setp.lt.u32 	%p408, %r28, %r1;
	selp.b32 	%r6198, %r6067, -1, %p408;
	setp.ge.u32 	%p409, %r20, %r1;
	@%p409 bra 	$L__BB16_27;
	max.u32 	%r6068, %r6203, %r6204;
	min.u32 	%r6069, %r6203, %r6204;
	max.u32 	%r6070, %r6201, %r6202;
	min.u32 	%r6071, %r6201, %r6202;
	max.u32 	%r6072, %r6199, %r6200;
	min.u32 	%r6073, %r6199, %r6200;
	max.u32 	%r6074, %r6071, %r6068;
	min.u32 	%r6075, %r6071, %r6068;
	max.u32 	%r6076, %r6073, %r6070;
	min.u32 	%r6077, %r6073, %r6070;
	max.u32 	%r6078, %r6198, %r6072;
	min.u32 	%r6079, %r6198, %r6072;
	setp.lt.u32 	%p410, %r6071, %r6069;
	selp.b32 	%r6080, %r6069, %r6075, %p410;
	selp.b32 	%r6081, %r6075, %r6069, %p410;
	max.u32 	%r6082, %r6077, %r6074;
	min.u32 	%r6083, %r6077, %r6074;
	max.u32 	%r6084, %r6079, %r6076;
	min.u32 	%r6085, %r6079, %r6076;
	max.u32 	%r6086, %r6083, %r6080;
	min.u32 	%r6087, %r6083, %r6080;
	max.u32 	%r6088, %r6085, %r6082;
	min.u32 	%r6089, %r6085, %r6082;
	setp.gt.u32 	%p411, %r6076, %r6078;
	selp.b32 	%r6090, %r6084, %r6078, %p411;
	selp.b32 	%r6091, %r6078, %r6084, %p411;
	max.u32 	%r6092, %r6087, %r6081;
	min.u32 	%r6093, %r6087, %r6081;
	max.u32 	%r6094, %r6089, %r6086;
	min.u32 	%r6095, %r6089, %r6086;
	max.u32 	%r6096, %r6091, %r6088;
	min.u32 	%r6097, %r6091, %r6088;
	max.u32 	%r6098, %r6095, %r6092;
	min.u32 	%r6099, %r6095, %r6092;
	max.u32 	%r6100, %r6097, %r6094;
	min.u32 	%r6101, %r6097, %r6094;
	max.u32 	%r6198, %r6090, %r6096;
	min.u32 	%r6102, %r6090, %r6096;
	setp.lt.u32 	%p412, %r6095, %r6093;
	selp.b32 	%r6203, %r6093, %r6099, %p412;
	selp.b32 	%r6204, %r6099, %r6093, %p412;
	max.u32 	%r6201, %r6101, %r6098;
	min.u32 	%r6202, %r6101, %r6098;
	max.u32 	%r6199, %r6102, %r6100;
	min.u32 	%r6200, %r6102, %r6100;
$L__BB16_27:
	mov.b32 	%r6205, 2;
$L__BB16_28:
	bar.warp.sync 	%r3;
	add.s32 	%r6104, %r6205, -1;
	shr.u32 	%r6105, %r6205, 1;
	st.shared.u32 	[%r21], %r6204;
	st.shared.u32 	[%r21+4], %r6203;
	st.shared.u32 	[%r21+8], %r6202;
	st.shared.u32 	[%r21+12], %r6201;
	st.shared.u32 	[%r21+16], %r6200;
	st.shared.u32 	[%r21+20], %r6199;
	st.shared.u32 	[%r21+24], %r6198;
	bar.warp.sync 	%r3;
	neg.s32 	%r6106, %r6205;
	and.b32  	%r6107, %r2, %r6106;
	mul.lo.s32 	%r6108, %r6107, 7;
	mul.lo.s32 	%r6109, %r6105, 7;
	and.b32  	%r6110, %r6104, %r2;
	mul.lo.s32 	%r6111, %r6110, 7;
	min.s32 	%r57, %r6111, %r1;
	min.s32 	%r58, %r6108, %r1;
	add.s32 	%r6112, %r58, %r6109;
	min.s32 	%r59, %r6112, %r1;
	add.s32 	%r6113, %r59, %r6109;
	min.s32 	%r60, %r6113, %r1;
	sub.s32 	%r6114, %r59, %r58;
	sub.s32 	%r6115, %r60, %r59;
	setp.lt.s32 	%p413, %r57, %r6115;
	sub.s32 	%r6116, %r57, %r6115;
	selp.b32 	%r6208, 0, %r6116, %p413;
	min.s32 	%r6206, %r6114, %r57;
	setp.ge.s32 	%p414, %r6208, %r6206;
	@%p414 bra 	$L__BB16_31;
	add.s32 	%r63, %r59, %r57;
$L__BB16_30:
	sub.s32 	%r6117, %r6206, %r6208;
	shr.u32 	%r6118, %r6117, 31;
	add.s32 	%r6119, %r6117, %r6118;
	shr.s32 	%r6120, %r6119, 1;
	add.s32 	%r6121, %r6120, %r6208;
	add.s32 	%r6122, %r6121, %r58;
	shl.b32 	%r6123, %r6122, 2;
	add.s32 	%r6125, %r6060, %r6123;
	ld.shared.u32 	%r6126, [%r6125];
	not.b32 	%r6127, %r6121;
	add.s32 	%r6128, %r63, %r6127;
	shl.b32 	%r6129, %r6128, 2;
	add.s32 	%r6130, %r6060, %r6129;
	ld.shared.u32 	%r6131, [%r6130];
	setp.lt.u32 	%p415, %r6131, %r6126;
	add.s32 	%r6132, %r6121, 1;
	selp.b32 	%r6208, %r6208, %r6132, %p415;
	selp.b32 	%r6206, %r6121, %r6206, %p415;
	setp.lt.s32 	%p416, %r6208, %r6206;
	@%p416 bra 	$L__BB16_30;
$L__BB16_31:
	add.s32 	%r69, %r6208, %r58;
	add.s32 	%r6133, %r59, %r57;
	sub.s32 	%r70, %r6133, %r6208;
	shl.b32 	%r6134, %r69, 2;
	add.s32 	%r71, %r6060, %r6134;
	ld.shared.u32 	%r6211, [%r71];
	shl.b32 	%r6136, %r70, 2;
	add.s32 	%r73, %r6060, %r6136;
	ld.shared.u32 	%r6210, [%r73];
	setp.ge.s32 	%p418, %r70, %r60;
	mov.pred 	%p463, 0;
	@%p418 bra 	$L__BB16_33;
	setp.ge.s32 	%p419, %r69, %r59;
	setp.lt.u32 	%p420, %r6210, %r6211;
	or.pred  	%p463, %p419, %p420;
$L__BB16_33:
	selp.b32 	%r6204, %r6210, %r6211, %p463;
	selp.u32 	%r6137, 1, 0, %p463;
	add.s32 	%r76, %r70, %r6137;
	not.pred 	%p421, %p463;
	selp.u32 	%r6138, 1, 0, %p421;
	add.s32 	%r77, %r69, %r6138;
	@%p421 bra 	$L__BB16_35;
	ld.shared.u32 	%r6210, [%r73+4];
	bra.uni 	$L__BB16_36;
$L__BB16_35:
	ld.shared.u32 	%r6211, [%r71+4];
$L__BB16_36:
	setp.ge.s32 	%p423, %r76, %r60;
	mov.pred 	%p464, 0;
	@%p423 bra 	$L__BB16_38;
	setp.ge.s32 	%p424, %r77, %r59;
	setp.lt.u32 	%p425, %r6210, %r6211;
	or.pred  	%p464, %p424, %p425;
$L__BB16_38:
	selp.b32 	%r6203, %r6210, %r6211, %p464;
	selp.u32 	%r6139, 1, 0, %p464;
	add.s32 	%r83, %r76, %r6139;
	not.pred 	%p426, %p464;
	selp.u32 	%r6140, 1, 0, %p426;
	add.s32 	%r84, %r77, %r6140;
	@%p464 bra 	$L__BB16_40;
	shl.b32 	%r6141, %r84, 2;
	add.s32 	%r6143, %r6060, %r6141;
	ld.shared.u32 	%r6211, [%r6143];
	bra.uni 	$L__BB16_41;
$L__BB16_40:
	shl.b32 	%r6144, %r83, 2;
	add.s32 	%r6146, %r6060, %r6144;
	ld.shared.u32 	%r6210, [%r6146];
$L__BB16_41:
	setp.ge.s32 	%p428, %r83, %r60;
	mov.pred 	%p465, 0;
	@%p428 bra 	$L__BB16_43;
	setp.ge.s32 	%p429, %r84, %r59;
	setp.lt.u32 	%p430, %r6210, %r6211;
	or.pred  	%p465, %p429, %p430;
$L__BB16_43:
	selp.b32 	%r6202, %r6210, %r6211, %p465;
	selp.u32 	%r6147, 1, 0, %p465;
	add.s32 	%r90, %r83, %r6147;
	not.pred 	%p431, %p465;
	selp.u32 	%r6148, 1, 0, %p431;
	add.s32 	%r91, %r84, %r6148;
	@%p465 bra 	$L__BB16_45;
	shl.b32 	%r6149, %r91, 2;
	add.s32 	%r6151, %r6060, %r6149;
	ld.shared.u32 	%r6211, [%r6151];
	bra.uni 	$L__BB16_46;
$L__BB16_45:
	shl.b32 	%r6152, %r90, 2;
	add.s32 	%r6154, %r6060, %r6152;
	ld.shared.u32 	%r6210, [%r6154];
$L__BB16_46:
	setp.ge.s32 	%p433, %r90, %r60;
	mov.pred 	%p466, 0;
	@%p433 bra 	$L__BB16_48;
	setp.ge.s32 	%p434, %r91, %r59;
	setp.lt.u32 	%p435, %r6210, %r6211;
	or.pred  	%p466, %p434, %p435;
$L__BB16_48:
	selp.b32 	%r6201, %r6210, %r6211, %p466;
	selp.u32 	%r6155, 1, 0, %p466;
	add.s32 	%r97, %r90, %r6155;
	not.pred 	%p436, %p466;
	selp.u32 	%r6156, 1, 0, %p436;
	add.s32 	%r98, %r91, %r6156;
	@%p466 bra 	$L__BB16_50;
	shl.b32 	%r6157, %r98, 2;
	add.s32 	%r6159, %r6060, %r6157;
	ld.shared.u32 	%r6211, [%r6159];
	bra.uni 	$L__BB16_51;
$L__BB16_50:
	shl.b32 	%r6160, %r97, 2;
	add.s32 	%r6162, %r6060, %r6160;
	ld.shared.u32 	%r6210, [%r6162];
$L__BB16_51:
	setp.ge.s32 	%p438, %r97, %r60;
	mov.pred 	%p467, 0;
	@%p438 bra 	$L__BB16_53;
	setp.ge.s32 	%p439, %r98, %r59;
	setp.lt.u32 	%p440, %r6210, %r6211;
	or.pred  	%p467, %p439, %p440;
$L__BB16_53:
	selp.b32 	%r6200, %r6210, %r6211, %p467;
	selp.u32 	%r6163, 1, 0, %p467;
	add.s32 	%r104, %r97, %r6163;
	not.pred 	%p441, %p467;
	selp.u32 	%r6164, 1, 0, %p441;
	add.s32 	%r105, %r98, %r6164;
	@%p467 bra 	$L__BB16_55;
	shl.b32 	%r6165, %r105, 2;
	add.s32 	%r6167, %r6060, %r6165;
	ld.shared.u32 	%r6211, [%r6167];
	bra.uni 	$L__BB16_56;
$L__BB16_55:
	shl.b32 	%r6168, %r104, 2;
	add.s32 	%r6170, %r6060, %r6168;
	ld.shared.u32 	%r6210, [%r6170];
$L__BB16_56:
	setp.ge.s32 	%p443, %r104, %r60;
	mov.pred 	%p468, 0;
	@%p443 bra 	$L__BB16_58;
	setp.ge.s32 	%p444, %r105, %r59;
	setp.lt.u32 	%p445, %r6210, %r6211;
	or.pred  	%p468, %p444, %p445;
$L__BB16_58:
	selp.b32 	%r6199, %r6210, %r6211, %p468;
	selp.u32 	%r6171, 1, 0, %p468;
	add.s32 	%r111, %r104, %r6171;
	not.pred 	%p446, %p468;
	selp.u32 	%r6172, 1, 0, %p446;
	add.s32 	%r112, %r105, %r6172;
	@%p468 bra 	$L__BB16_60;
	shl.b32 	%r6173, %r112, 2;
	add.s32 	%r6175, %r6060, %r6173;
	ld.shared.u32 	%r6211, [%r6175];
	bra.uni 	$L__BB16_61;
$L__BB16_60:
	shl.b32 	%r6176, %r111, 2;
	add.s32 	%r6178, %r6060, %r6176;
	ld.shared.u32 	%r6210, [%r6178];
$L__BB16_61:
	setp.lt.s32 	%p447, %r111, %r60;
	setp.lt.s32 	%p448, %r112, %r59;
	min.u32 	%r6179, %r6210, %r6211;
	selp.b32 	%r6180, %r6179, %r6210, %p448;
	selp.b32 	%r6198, %r6180, %r6211, %p447;
	shl.b32 	%r118, %r6205, 1;
	setp.lt.u32 	%p449, %r6205, 9;
	mov.u32 	%r6205, %r118;
	@%p449 bra 	$L__BB16_28;
	bar.warp.sync 	%r3;
	setp.ge.s32 	%p450, %r20, %r1;
	mul.wide.u32 	%rd1694, %r20, 4;
	add.s64 	%rd10, %rd7, %rd1694;
	@%p450 bra 	$L__BB16_64;
	st.global.u32 	[%rd10], %r6204;
$L__BB16_64:
	setp.ge.s32 	%p451, %r23, %r1;
	@%p451 bra 	$L__BB16_66;
	st.global.u32 	[%rd10+4], %r6203;
$L__BB16_66:
	setp.ge.s32 	%p452, %r24, %r1;
	@%p452 bra 	$L__BB16_68;
	st.global.u32 	[%rd10+8], %r6202;
$L__BB16_68:
	setp.ge.s32 	%p453, %r25, %r1;
	@%p453 bra 	$L__BB16_70;
	st.global.u32 	[%rd10+12], %r6201;
$L__BB16_70:
	setp.ge.s32 	%p454, %r26, %r1;
	@%p454 bra 	$L__BB16_72;
	st.global.u32 	[%rd10+16], %r6200;
$L__BB16_72:
	setp.ge.s32 	%p455, %r27, %r1;
	@%p455 bra 	$L__BB16_74;
	st.global.u32 	[%rd10+20], %r6199;
$L__BB16_74:
	setp.ge.s32 	%p456, %r28, %r1;
	@%p456 bra 	$L__BB16_661;
	st.global.u32 	[%rd10+24], %r6198;
	bra.uni 	$L__BB16_661;
$L__BB16_76:
	add.s64 	%rd11, %rd5, %rd238;
	setp.gt.u64 	%p15, %rd4, 5887;
	@%p15 bra 	$L__BB16_175;
	cvt.u32.u64 	%r119, %rd4;
	mov.u32 	%r120, %tid.x;
	setp.ge.u32 	%p335, %r120, %r119;
	shl.b32 	%r5450, %r120, 2;
	cvt.u64.u32 	%rd1683, %r5450;
	add.s64 	%rd12, %rd11, %rd1683;
	mov.b32 	%r6221, -1;
	@%p335 bra 	$L__BB16_79;
	ld.global.u32 	%r6221, [%rd12];
$L__BB16_79:
	add.s32 	%r5452, %r120, 256;
	setp.ge.u32 	%p336, %r5452, %r119;
	mov.b32 	%r6222, -1;
	@%p336 bra 	$L__BB16_81;
	ld.global.u32 	%r6222, [%rd12+1024];
$L__BB16_81:
	add.s32 	%r5454, %r120, 512;
	setp.ge.u32 	%p337, %r5454, %r119;
	mov.b32 	%r6223, -1;
	@%p337 bra 	$L__BB16_83;
	ld.global.u32 	%r6223, [%rd12+2048];
$L__BB16_83:
	add.s32 	%r5456, %r120, 768;
	setp.ge.u32 	%p338, %r5456, %r119;
	mov.b32 	%r6224, -1;
	@%p338 bra 	$L__BB16_85;
	ld.global.u32 	%r6224, [%rd12+3072];
$L__BB16_85:
	or.b32  	%r5458, %r120, 1024;
	setp.ge.u32 	%p339, %r5458, %r119;
	mov.b32 	%r6225, -1;
	@%p339 bra 	$L__BB16_87;
	ld.global.u32 	%r6225, [%rd12+4096];
$L__BB16_87:
	add.s32 	%r5460, %r120, 1280;
	setp.ge.u32 	%p340, %r5460, %r119;
	mov.b32 	%r6226, -1;
	@%p340 bra 	$L__BB16_89;
	ld.global.u32 	%r6226, [%rd12+5120];
$L__BB16_89:
	add.s32 	%r5462, %r120, 1536;
	setp.ge.u32 	%p341, %r5462, %r119;
	mov.b32 	%r6227, -1;
	@%p341 bra 	$L__BB16_91;
	ld.global.u32 	%r6227, [%rd12+6144];
$L__BB16_91:
	add.s32 	%r5464, %r120, 1792;
	setp.ge.u32 	%p342, %r5464, %r119;
	mov.b32 	%r6228, -1;
	@%p342 bra 	$L__BB16_93;
	ld.global.u32 	%r6228, [%rd12+7168];
$L__BB16_93:
	or.b32  	%r5466, %r120, 2048;
	setp.ge.u32 	%p343, %r5466, %r119;
	mov.b32 	%r6229, -1;
	@%p343 bra 	$L__BB16_95;
	ld.global.u32 	%r6229, [%rd12+8192];
$L__BB16_95:
	add.s32 	%r5468, %r120, 2304;
	setp.ge.u32 	%p344, %r5468, %r119;
	mov.b32 	%r6230, -1;
	@%p344 bra 	$L__BB16_97;
	ld.global.u32 	%r6230, [%rd12+9216];
$L__BB16_97:
	add.s32 	%r5470, %r120, 2560;
	setp.ge.u32 	%p345, %r5470, %r119;
	mov.b32 	%r6231, -1;
	@%p345 bra 	$L__BB16_99;
	ld.global.u32 	%r6231, [%rd12+10240];
$L__BB16_99:
	add.s32 	%r5472, %r120, 2816;
	setp.ge.u32 	%p346, %r5472, %r119;
	mov.b32 	%r6232, -1;
	@%p346 bra 	$L__BB16_101;
	ld.global.u32 	%r6232, [%rd12+11264];
$L__BB16_101:
	or.b32  	%r5474, %r120, 3072;
	setp.ge.u32 	%p347, %r5474, %r119;
	mov.b32 	%r6233, -1;
	@%p347 bra 	$L__BB16_103;
	ld.global.u32 	%r6233, [%rd12+12288];
$L__BB16_103:
	add.s32 	%r5476, %r120, 3328;
	setp.ge.u32 	%p348, %r5476, %r119;
	mov.b32 	%r6234, -1;
	@%p348 bra 	$L__BB16_105;
	ld.global.u32 	%r6234, [%rd12+13312];
$L__BB16_105:
	add.s32 	%r5478, %r120, 3584;
	setp.ge.u32 	%p349, %r5478, %r119;
	mov.b32 	%r6235, -1;
	@%p349 bra 	$L__BB16_107;
	ld.global.u32 	%r6235, [%rd12+14336];
$L__BB16_107:
	add.s32 	%r5480, %r120, 3840;
	setp.ge.u32 	%p350, %r5480, %r119;
	mov.b32 	%r6236, -1;
	@%p350 bra 	$L__BB16_109;
	ld.global.u32 	%r6236, [%rd12+15360];
$L__BB16_109:
	or.b32  	%r5482, %r120, 4096;
	setp.ge.u32 	%p351, %r5482, %r119;
	mov.b32 	%r6237, -1;
	@%p351 bra 	$L__BB16_111;
	ld.global.u32 	%r6237, [%rd12+16384];
$L__BB16_111:
	add.s32 	%r5484, %r120, 4352;
	setp.ge.u32 	%p352, %r5484, %r119;
	mov.b32 	%r6238, -1;
	@%p352 bra 	$L__BB16_113;
	ld.global.u32 	%r6238, [%rd12+17408];
$L__BB16_113:
	add.s32 	%r5486, %r120, 4608;
	setp.ge.u32 	%p353, %r5486, %r119;
	mov.b32 	%r6239, -1;
	@%p353 bra 	$L__BB16_115;
	ld.global.u32 	%r6239, [%rd12+18432];
$L__BB16_115:
	add.s32 	%r5488, %r120, 4864;
	setp.ge.u32 	%p354, %r5488, %r119;
	mov.b32 	%r6240, -1;
	@%p354 bra 	$L__BB16_117;
	ld.global.u32 	%r6240, [%rd12+19456];
$L__BB16_117:
	or.b32  	%r5490, %r120, 5120;
	setp.ge.u32 	%p355, %r5490, %r119;
	mov.b32 	%r6241, -1;
	@%p355 bra 	$L__BB16_119;
	ld.global.u32 	%r6241, [%rd12+20480];
$L__BB16_119:
	add.s32 	%r5492, %r120, 5376;
	setp.ge.u32 	%p356, %r5492, %r119;
	mov.b32 	%r6242, -1;
	@%p356 bra 	$L__BB16_121;
	ld.global.u32 	%r6242, [%rd12+21504];
$L__BB16_121:
	add.s32 	%r5494, %r120, 5632;
	setp.ge.u32 	%p357, %r5494, %r119;
	mov.b32 	%r6243, -1;
	@%p357 bra 	$L__BB16_123;
	ld.global.u32 	%r6243, [%rd12+22528];
$L__BB16_123:
	// begin inline asm
	mov.u32 %r5495, %laneid;
	// end inline asm
	mov.u32 	%r5499, _ZZN3cub18CUB_300001_SM_10006detail14segmented_sort33DeviceSegmentedSortFallbackKernelILNS0_9SortOrderE0ENS2_10policy_hubIjNS0_8NullTypeEE9Policy860EjS6_PmS9_lEEvPKT1_PSA_NS1_20device_double_bufferISA_EEPKT2_PSG_NSE_ISG_EET3_T4_E12temp_storage;
	add.s32 	%r5500, %r5499, %r5450;
	st.shared.u32 	[%r5500], %r6221;
	st.shared.u32 	[%r5500+1024], %r6222;
	st.shared.u32 	[%r5500+2048], %r6223;
	st.shared.u32 	[%r5500+3072], %r6224;
	st.shared.u32 	[%r5500+4096], %r6225;
	st.shared.u32 	[%r5500+5120], %r6226;
	st.shared.u32 	[%r5500+6144], %r6227;
	st.shared.u32 	[%r5500+7168], %r6228;
	st.shared.u32 	[%r5500+8192], %r6229;
	st.shared.u32 	[%r5500+9216], %r6230;
	st.shared.u32 	[%r5500+10240], %r6231;
	st.shared.u32 	[%r5500+11264], %r6232;
	st.shared.u32 	[%r5500+12288], %r6233;
	st.shared.u32 	[%r5500+13312], %r6234;
	st.shared.u32 	[%r5500+14336], %r6235;
	st.shared.u32 	[%r5500+15360], %r6236;
	st.shared.u32 	[%r5500+16384], %r6237;
	st.shared.u32 	[%r5500+17408], %r6238;
	st.shared.u32 	[%r5500+18432], %r6239;
	st.shared.u32 	[%r5500+19456], %r6240;
	st.shared.u32 	[%r5500+20480], %r6241;
	st.shared.u32 	[%r5500+21504], %r6242;
	st.shared.u32 	[%r5500+22528], %r6243;
	bar.sync 	0;
	mad.lo.s32 	%r5501, %r120, 88, %r5500;
	ld.shared.u32 	%r6267, [%r5501];
	ld.shared.u32 	%r6266, [%r5501+4];
	ld.shared.u32 	%r6265, [%r5501+8];
	ld.shared.u32 	%r6264, [%r5501+12];
	ld.shared.u32 	%r6263, [%r5501+16];
	ld.shared.u32 	%r6262, [%r5501+20];
	ld.shared.u32 	%r6261, [%r5501+24];
	ld.shared.u32 	%r6260, [%r5501+28];
	ld.shared.u32 	%r6259, [%r5501+32];
	ld.shared.u32 	%r6258, [%r5501+36];
	ld.shared.u32 	%r6257, [%r5501+40];
	ld.shared.u32 	%r6256, [%r5501+44];
	ld.shared.u32 	%r6255, [%r5501+48];
	ld.shared.u32 	%r6254, [%r5501+52];
	ld.shared.u32 	%r6253, [%r5501+56];
	ld.shared.u32 	%r6252, [%r5501+60];
	ld.shared.u32 	%r6251, [%r5501+64];
	ld.shared.u32 	%r6250, [%r5501+68];
	ld.shared.u32 	%r6249, [%r5501+72];
	ld.shared.u32 	%r6248, [%r5501+76];
	ld.shared.u32 	%r6247, [%r5501+80];
	ld.shared.u32 	%r6246, [%r5501+84];
	ld.shared.u32 	%r6245, [%r5501+88];
	bar.sync 	0;
	mov.b32 	%r6244, 0;
	mov.u32 	%r6269, %r6244;
$L__BB16_124:
	setp.ne.s32 	%p358, %r5495, 31;
	add.s32 	%r5604, %r6244, 32;
	min.u32 	%r5504, %r5604, 6;
	mov.u32 	%r217, %tid.x;
	shl.b32 	%r5605, %r217, 2;
	mov.u32 	%r5606, _ZZN3cub18CUB_300001_SM_10006detail14segmented_sort33DeviceSegmentedSortFallbackKernelILNS0_9SortOrderE0ENS2_10policy_hubIjNS0_8NullTypeEE9Policy860EjS6_PmS9_lEEvPKT1_PSA_NS1_20device_double_bufferISA_EEPKT2_PSG_NSE_ISG_EET3_T4_E12temp_storage;
	add.s32 	%r5607, %r5606, %r5605;
	mad.lo.s32 	%r5608, %r217, 88, %r5607;
	mad.lo.s32 	%r5609, %r217, -88, %r5608;
	mov.b32 	%r5601, 0;
	st.shared.u32 	[%r5609], %r5601;
	st.shared.u32 	[%r5609+1024], %r5601;
	st.shared.u32 	[%r5609+2048], %r5601;
	st.shared.u32 	[%r5609+3072], %r5601;
	st.shared.u32 	[%r5609+4096], %r5601;
	st.shared.u32 	[%r5609+5120], %r5601;
	st.shared.u32 	[%r5609+6144], %r5601;
	st.shared.u32 	[%r5609+7168], %r5601;
	st.shared.u32 	[%r5609+8192], %r5601;
	st.shared.u32 	[%r5609+9216], %r5601;
	st.shared.u32 	[%r5609+10240], %r5601;
	st.shared.u32 	[%r5609+11264], %r5601;
	st.shared.u32 	[%r5609+12288], %r5601;
	st.shared.u32 	[%r5609+13312], %r5601;
	st.shared.u32 	[%r5609+14336], %r5601;
	st.shared.u32 	[%r5609+15360], %r5601;
	st.shared.u32 	[%r5609+16384], %r5601;
	st.shared.u32 	[%r5609+17408], %r5601;
	st.shared.u32 	[%r5609+18432], %r5601;
	st.shared.u32 	[%r5609+19456], %r5601;
	st.shared.u32 	[%r5609+20480], %r5601;
	st.shared.u32 	[%r5609+21504], %r5601;
	st.shared.u32 	[%r5609+22528], %r5601;
	st.shared.u32 	[%r5609+23552], %r5601;
	st.shared.u32 	[%r5609+24576], %r5601;
	st.shared.u32 	[%r5609+25600], %r5601;
	st.shared.u32 	[%r5609+26624], %r5601;
	st.shared.u32 	[%r5609+27648], %r5601;
	st.shared.u32 	[%r5609+28672], %r5601;
	st.shared.u32 	[%r5609+29696], %r5601;
	st.shared.u32 	[%r5609+30720], %r5601;
	st.shared.u32 	[%r5609+31744], %r5601;
	st.shared.u32 	[%r5609+32768], %r5601;
	// begin inline asm
	bmsk.clamp.b32 %r5502, %r5601, %r5504;
	// end inline asm
	// begin inline asm
	shr.b32 %r5505, %r6267, %r6269;
	// end inline asm
	and.b32  	%r5610, %r5502, %r5505;
	shl.b32 	%r5611, %r5610, 10;
	and.b32  	%r5612, %r5611, 31744;
	add.s32 	%r5613, %r5609, %r5612;
	shr.u32 	%r5614, %r5610, 4;
	and.b32  	%r5615, %r5614, 268435454;
	add.s32 	%r218, %r5613, %r5615;
	ld.shared.u16 	%rs1, [%r218];
	add.s16 	%rs404, %rs1, 1;
	st.shared.u16 	[%r218], %rs404;
	// begin inline asm
	shr.b32 %r5508, %r6266, %r6269;
	// end inline asm
	and.b32  	%r5616, %r5502, %r5508;
	shl.b32 	%r5617, %r5616, 10;
	and.b32  	%r5618, %r5617, 31744;
	add.s32 	%r5619, %r5609, %r5618;
	shr.u32 	%r5620, %r5616, 4;
	and.b32  	%r5621, %r5620, 268435454;
	add.s32 	%r219, %r5619, %r5621;
	ld.shared.u16 	%rs2, [%r219];
	add.s16 	%rs405, %rs2, 1;
	st.shared.u16 	[%r219], %rs405;
	// begin inline asm
	shr.b32 %r5511, %r6265, %r6269;
	// end inline asm
	and.b32  	%r5622, %r5502, %r5511;
	shl.b32 	%r5623, %r5622, 10;
	and.b32  	%r5624, %r5623, 31744;
	add.s32 	%r5625, %r5609, %r5624;
	shr.u32 	%r5626, %r5622, 4;
	and.b32  	%r5627, %r5626, 268435454;
	add.s32 	%r220, %r5625, %r5627;
	ld.shared.u16 	%rs3, [%r220];
	add.s16 	%rs406, %rs3, 1;
	st.shared.u16 	[%r220], %rs406;
	// begin inline asm
	shr.b32 %r5514, %r6264, %r6269;
	// end inline asm
	and.b32  	%r5628, %r5502, %r5514;
	shl.b32 	%r5629, %r5628, 10;
	and.b32  	%r5630, %r5629, 31744;
	add.s32 	%r5631, %r5609, %r5630;
	shr.u32 	%r5632, %r5628, 4;
	and.b32  	%r5633, %r5632, 268435454;
	add.s32 	%r221, %r5631, %r5633;
	ld.shared.u16 	%rs4, [%r221];
	add.s16 	%rs407, %rs4, 1;
	st.shared.u16 	[%r221], %rs407;
	// begin inline asm
	shr.b32 %r5517, %r6263, %r6269;
	// end inline asm
	and.b32  	%r5634, %r5502, %r5517;
	shl.b32 	%r5635, %r5634, 10;
	and.b32  	%r5636, %r5635, 31744;
	add.s32 	%r5637, %r5609, %r5636;
	shr.u32 	%r5638, %r5634, 4;
	and.b32  	%r5639, %r5638, 268435454;
	add.s32 	%r222, %r5637, %r5639;
	ld.shared.u16 	%rs5, [%r222];
	add.s16 	%rs408, %rs5, 1;
	st.shared.u16 	[%r222], %rs408;
	// begin inline asm
	shr.b32 %r5520, %r6262, %r6269;
	// end inline asm
	and.b32  	%r5640, %r5502, %r5520;
	shl.b32 	%r5641, %r5640, 10;
	and.b32  	%r5642, %r5641, 31744;
	add.s32 	%r5643, %r5609, %r5642;
	shr.u32 	%r5644, %r5640, 4;
	and.b32  	%r5645, %r5644, 268435454;
	add.s32 	%r223, %r5643, %r5645;
	ld.shared.u16 	%rs6, [%r223];
	add.s16 	%rs409, %rs6, 1;
	st.shared.u16 	[%r223], %rs409;
	// begin inline asm
	shr.b32 %r5523, %r6261, %r6269;
	// end inline asm
	and.b32  	%r5646, %r5502, %r5523;
	shl.b32 	%r5647, %r5646, 10;
	and.b32  	%r5648, %r5647, 31744;
	add.s32 	%r5649, %r5609, %r5648;
	shr.u32 	%r5650, %r5646, 4;
	and.b32  	%r5651, %r5650, 268435454;
	add.s32 	%r224, %r5649, %r5651;
	ld.shared.u16 	%rs7, [%r224];
	add.s16 	%rs410, %rs7, 1;
	st.shared.u16 	[%r224], %rs410;
	// begin inline asm
	shr.b32 %r5526, %r6260, %r6269;
	// end inline asm
	and.b32  	%r5652, %r5502, %r5526;
	shl.b32 	%r5653, %r5652, 10;
	and.b32  	%r5654, %r5653, 31744;
	add.s32 	%r5655, %r5609, %r5654;
	shr.u32 	%r5656, %r5652, 4;
	and.b32  	%r5657, %r5656, 268435454;
	add.s32 	%r225, %r5655, %r5657;
	ld.shared.u16 	%rs8, [%r225];
	add.s16 	%rs411, %rs8, 1;
	st.shared.u16 	[%r225], %rs411;
	// begin inline asm
	shr.b32 %r5529, %r6259, %r6269;
	// end inline asm
	and.b32  	%r5658, %r5502, %r5529;
	shl.b32 	%r5659, %r5658, 10;
	and.b32  	%r5660, %r5659, 31744;
	add.s32 	%r5661, %r5609, %r5660;
	shr.u32 	%r5662, %r5658, 4;
	and.b32  	%r5663, %r5662, 268435454;
	add.s32 	%r226, %r5661, %r5663;
	ld.shared.u16 	%rs9, [%r226];
	add.s16 	%rs412, %rs9, 1;
	st.shared.u16 	[%r226], %rs412;
	// begin inline asm
	shr.b32 %r5532, %r6258, %r6269;
	// end inline asm
	and.b32  	%r5664, %r5502, %r5532;
	shl.b32 	%r5665, %r5664, 10;
	and.b32  	%r5666, %r5665, 31744;
	add.s32 	%r5667, %r5609, %r5666;
	shr.u32 	%r5668, %r5664, 4;
	and.b32  	%r5669, %r5668, 268435454;
	add.s32 	%r227, %r5667, %r5669;
	ld.shared.u16 	%rs10, [%r227];
	add.s16 	%rs413, %rs10, 1;
	st.shared.u16 	[%r227], %rs413;
	// begin inline asm
	shr.b32 %r5535, %r6257, %r6269;
	// end inline asm
	and.b32  	%r5670, %r5502, %r5535;
	shl.b32 	%r5671, %r5670, 10;
	and.b32  	%r5672, %r5671, 31744;
	add.s32 	%r5673, %r5609, %r5672;
	shr.u32 	%r5674, %r5670, 4;
	and.b32  	%r5675, %r5674, 268435454;
	add.s32 	%r228, %r5673, %r5675;
	ld.shared.u16 	%rs11, [%r228];
	add.s16 	%rs414, %rs11, 1;
	st.shared.u16 	[%r228], %rs414;
	// begin inline asm
	shr.b32 %r5538, %r6256, %r6269;
	// end inline asm
	and.b32  	%r5676, %r5502, %r5538;
	shl.b32 	%r5677, %r5676, 10;
	and.b32  	%r5678, %r5677, 31744;
	add.s32 	%r5679, %r5609, %r5678;
	shr.u32 	%r5680, %r5676, 4;
	and.b32  	%r5681, %r5680, 268435454;
	add.s32 	%r229, %r5679, %r5681;
	ld.shared.u16 	%rs12, [%r229];
	add.s16 	%rs415, %rs12, 1;
	st.shared.u16 	[%r229], %rs415;
	// begin inline asm
	shr.b32 %r5541, %r6255, %r6269;
	// end inline asm
	and.b32  	%r5682, %r5502, %r5541;
	shl.b32 	%r5683, %r5682, 10;
	and.b32  	%r5684, %r5683, 31744;
	add.s32 	%r5685, %r5609, %r5684;
	shr.u32 	%r5686, %r5682, 4;
	and.b32  	%r5687, %r5686, 268435454;
	add.s32 	%r230, %r5685, %r5687;
	ld.shared.u16 	%rs13, [%r230];
	add.s16 	%rs416, %rs13, 1;
	st.shared.u16 	[%r230], %rs416;
	// begin inline asm
	shr.b32 %r5544, %r6254, %r6269;
	// end inline asm
	and.b32  	%r5688, %r5502, %r5544;
	shl.b32 	%r5689, %r5688, 10;
	and.b32  	%r5690, %r5689, 31744;
	add.s32 	%r5691, %r5609, %r5690;
	shr.u32 	%r5692, %r5688, 4;
	and.b32  	%r5693, %r5692, 268435454;
	add.s32 	%r231, %r5691, %r5693;
	ld.shared.u16 	%rs14, [%r231];
	add.s16 	%rs417, %rs14, 1;
	st.shared.u16 	[%r231], %rs417;
	// begin inline asm
	shr.b32 %r5547, %r6253, %r6269;
	// end inline asm
	and.b32  	%r5694, %r5502, %r5547;
	shl.b32 	%r5695, %r5694, 10;
	and.b32  	%r5696, %r5695, 31744;
	add.s32 	%r5697, %r5609, %r5696;
	shr.u32 	%r5698, %r5694, 4;
	and.b32  	%r5699, %r5698, 268435454;
	add.s32 	%r232, %r5697, %r5699;
	ld.shared.u16 	%rs15, [%r232];
	add.s16 	%rs418, %rs15, 1;
	st.shared.u16 	[%r232], %rs418;
	// begin inline asm
	shr.b32 %r5550, %r6252, %r6269;
	// end inline asm
	and.b32  	%r5700, %r5502, %r5550;
	shl.b32 	%r5701, %r5700, 10;
	and.b32  	%r5702, %r5701, 31744;
	add.s32 	%r5703, %r5609, %r5702;
	shr.u32 	%r5704, %r5700, 4;
	and.b32  	%r5705, %r5704, 268435454;
	add.s32 	%r233, %r5703, %r5705;
	ld.shared.u16 	%rs16, [%r233];
	add.s16 	%rs419, %rs16, 1;
	st.shared.u16 	[%r233], %rs419;
	// begin inline asm
	shr.b32 %r5553, %r6251, %r6269;
	// end inline asm
	and.b32  	%r5706, %r5502, %r5553;
	shl.b32 	%r5707, %r5706, 10;
	and.b32  	%r5708, %r5707, 31744;
	add.s32 	%r5709, %r5609, %r5708;
	shr.u32 	%r5710, %r5706, 4;
	and.b32  	%r5711, %r5710, 268435454;
	add.s32 	%r234, %r5709, %r5711;
	ld.shared.u16 	%rs17, [%r234];
	add.s16 	%rs420, %rs17, 1;
	st.shared.u16 	[%r234], %rs420;
	// begin inline asm
	shr.b32 %r5556, %r6250, %r6269;
	// end inline asm
	and.b32  	%r5712, %r5502, %r5556;
	shl.b32 	%r5713, %r5712, 10;
	and.b32  	%r5714, %r5713, 31744;
	add.s32 	%r5715, %r5609, %r5714;
	shr.u32 	%r5716, %r5712, 4;
	and.b32  	%r5717, %r5716, 268435454;
	add.s32 	%r235, %r5715, %r5717;
	ld.shared.u16 	%rs18, [%r235];
	add.s16 	%rs421, %rs18, 1;
	st.shared.u16 	[%r235], %rs421;
	// begin inline asm
	shr.b32 %r5559, %r6249, %r6269;
	// end inline asm
	and.b32  	%r5718, %r5502, %r5559;
	shl.b32 	%r5719, %r5718, 10;
	and.b32  	%r5720, %r5719, 31744;
	add.s32 	%r5721, %r5609, %r5720;
	shr.u32 	%r5722, %r5718, 4;
	and.b32  	%r5723, %r5722, 268435454;
	add.s32 	%r236, %r5721, %r5723;
	ld.shared.u16 	%rs19, [%r236];
	add.s16 	%rs422, %rs19, 1;
	st.shared.u16 	[%r236], %rs422;
	// begin inline asm
	shr.b32 %r5562, %r6248, %r6269;
	// end inline asm
	and.b32  	%r5724, %r5502, %r5562;
	shl.b32 	%r5725, %r5724, 10;
	and.b32  	%r5726, %r5725, 31744;
	add.s32 	%r5727, %r5609, %r5726;
	shr.u32 	%r5728, %r5724, 4;
	and.b32  	%r5729, %r5728, 268435454;
	add.s32 	%r237, %r5727, %r5729;
	ld.shared.u16 	%rs20, [%r237];
	add.s16 	%rs423, %rs20, 1;
	st.shared.u16 	[%r237], %rs423;
	// begin inline asm
	shr.b32 %r5565, %r6247, %r6269;
	// end inline asm
	and.b32  	%r5730, %r5502, %r5565;
	shl.b32 	%r5731, %r5730, 10;
	and.b32  	%r5732, %r5731, 31744;
	add.s32 	%r5733, %r5609, %r5732;
	shr.u32 	%r5734, %r5730, 4;
	and.b32  	%r5735, %r5734, 268435454;
	add.s32 	%r238, %r5733, %r5735;
	ld.shared.u16 	%rs21, [%r238];
	add.s16 	%rs424, %rs21, 1;
	st.shared.u16 	[%r238], %rs424;
	// begin inline asm
	shr.b32 %r5568, %r6246, %r6269;
	// end inline asm
	and.b32  	%r5736, %r5502, %r5568;
	shl.b32 	%r5737, %r5736, 10;
	and.b32  	%r5738, %r5737, 31744;
	add.s32 	%r5739, %r5609, %r5738;
	shr.u32 	%r5740, %r5736, 4;
	and.b32  	%r5741, %r5740, 268435454;
	add.s32 	%r239, %r5739, %r5741;
	ld.shared.u16 	%rs22, [%r239];
	add.s16 	%rs425, %rs22, 1;
	st.shared.u16 	[%r239], %rs425;
	// begin inline asm
	shr.b32 %r5571, %r6245, %r6269;
	// end inline asm
	and.b32  	%r5742, %r5502, %r5571;
	shl.b32 	%r5743, %r5742, 10;
	and.b32  	%r5744, %r5743, 31744;
	add.s32 	%r5745, %r5609, %r5744;
	shr.u32 	%r5746, %r5742, 4;
	and.b32  	%r5747, %r5746, 268435454;
	add.s32 	%r240, %r5745, %r5747;
	ld.shared.u16 	%rs23, [%r240];
	add.s16 	%rs426, %rs23, 1;
	st.shared.u16 	[%r240], %rs426;
	bar.sync 	0;
	shl.b32 	%r5748, %r217, 7;
	add.s32 	%r5749, %r5609, %r5748;
	ld.shared.u32 	%r241, [%r5749];
	ld.shared.u32 	%r5750, [%r5749+4];
	ld.shared.u32 	%r5751, [%r5749+8];
	ld.shared.u32 	%r5752, [%r5749+12];
	ld.shared.u32 	%r5753, [%r5749+16];
	ld.shared.u32 	%r5754, [%r5749+20];
	ld.shared.u32 	%r5755, [%r5749+24];
	ld.shared.u32 	%r5756, [%r5749+28];
	ld.shared.u32 	%r5757, [%r5749+32];
	ld.shared.u32 	%r5758, [%r5749+36];
	ld.shared.u32 	%r5759, [%r5749+40];
	ld.shared.u32 	%r5760, [%r5749+44];
	ld.shared.u32 	%r5761, [%r5749+48];
	ld.shared.u32 	%r5762, [%r5749+52];
	ld.shared.u32 	%r5763, [%r5749+56];
	ld.shared.u32 	%r5764, [%r5749+60];
	ld.shared.u32 	%r5765, [%r5749+64];
	ld.shared.u32 	%r5766, [%r5749+68];
	ld.shared.u32 	%r5767, [%r5749+72];
	ld.shared.u32 	%r5768, [%r5749+76];
	ld.shared.u32 	%r5769, [%r5749+80];
	ld.shared.u32 	%r5770, [%r5749+84];
	ld.shared.u32 	%r5771, [%r5749+88];
	ld.shared.u32 	%r5772, [%r5749+92];
	ld.shared.u32 	%r5773, [%r5749+96];
	ld.shared.u32 	%r5774, [%r5749+100];
	ld.shared.u32 	%r5775, [%r5749+104];
	ld.shared.u32 	%r5776, [%r5749+108];
	ld.shared.u32 	%r5777, [%r5749+112];
	ld.shared.u32 	%r5778, [%r5749+116];
	ld.shared.u32 	%r5779, [%r5749+120];
	ld.shared.u32 	%r5780, [%r5749+124];
	ld.shared.u32 	%r5781, [%r5749+128];
	add.s32 	%r242, %r5750, %r241;
	add.s32 	%r243, %r5751, %r242;
	add.s32 	%r244, %r5752, %r243;
	add.s32 	%r245, %r5753, %r244;
	add.s32 	%r246, %r5754, %r245;
	add.s32 	%r247, %r5755, %r246;
	add.s32 	%r248, %r5756, %r247;
	add.s32 	%r249, %r5757, %r248;
	add.s32 	%r250, %r5758, %r249;
	add.s32 	%r251, %r5759, %r250;
	add.s32 	%r252, %r5760, %r251;
	add.s32 	%r253, %r5761, %r252;
	add.s32 	%r254, %r5762, %r253;
	add.s32 	%r255, %r5763, %r254;
	add.s32 	%r256, %r5764, %r255;
	add.s32 	%r257, %r5765, %r256;
	add.s32 	%r258, %r5766, %r257;
	add.s32 	%r259, %r5767, %r258;
	add.s32 	%r260, %r5768, %r259;
	add.s32 	%r261, %r5769, %r260;
	add.s32 	%r262, %r5770, %r261;
	add.s32 	%r263, %r5771, %r262;
	add.s32 	%r264, %r5772, %r263;
	add.s32 	%r265, %r5773, %r264;
	add.s32 	%r266, %r5774, %r265;
	add.s32 	%r267, %r5775, %r266;
	add.s32 	%r268, %r5776, %r267;
	add.s32 	%r269, %r5777, %r268;
	add.s32 	%r270, %r5778, %r269;
	add.s32 	%r271, %r5779, %r270;
	add.s32 	%r272, %r5780, %r271;
	add.s32 	%r5578, %r5781, %r272;
	mov.b32 	%r5576, 1;
	mov.b32 	%r5603, -1;
	// begin inline asm
	{  .reg .u32 r0;  .reg .pred p;  shfl.sync.up.b32 r0|p, %r5578, %r5576, %r5601, %r5603;  @p add.u32 r0, r0, %r5578;  mov.u32 %r5574, r0;}
	// end inline asm
	mov.b32 	%r5582, 2;
	// begin inline asm
	{  .reg .u32 r0;  .reg .pred p;  shfl.sync.up.b32 r0|p, %r5574, %r5582, %r5601, %r5603;  @p add.u32 r0, r0, %r5574;  mov.u32 %r5580, r0;}
	// end inline asm
	mov.b32 	%r5588, 4;
	// begin inline asm
	{  .reg .u32 r0;  .reg .pred p;  shfl.sync.up.b32 r0|p, %r5580, %r5588, %r5601, %r5603;  @p add.u32 r0, r0, %r5580;  mov.u32 %r5586, r0;}
	// end inline asm
	mov.b32 	%r5594, 8;
	// begin inline asm
	{  .reg .u32 r0;  .reg .pred p;  shfl.sync.up.b32 r0|p, %r5586, %r5594, %r5601, %r5603;  @p add.u32 r0, r0, %r5586;  mov.u32 %r5592, r0;}
	// end inline asm
	mov.b32 	%r5600, 16;
	// begin inline asm
	{  .reg .u32 r0;  .reg .pred p;  shfl.sync.up.b32 r0|p, %r5592, %r5600, %r5601, %r5603;  @p add.u32 r0, r0, %r5592;  mov.u32 %r5598, r0;}
	// end inline asm
	@%p358 bra 	$L__BB16_126;
	shr.u32 	%r5782, %r217, 3;
	and.b32  	%r5783, %r5782, 124;
	add.s32 	%r5785, %r5606, %r5783;
	st.shared.u32 	[%r5785+33792], %r5598;
$L__BB16_126:
	sub.s32 	%r5786, %r5598, %r5578;
	setp.ne.s32 	%p359, %r5495, 0;
	mov.u32 	%r275, %tid.x;
	setp.gt.u32 	%p360, %r275, 31;
	shr.u32 	%r5787, %r275, 5;
	setp.eq.s32 	%p361, %r5787, 7;
	setp.eq.s32 	%p362, %r5787, 6;
	setp.eq.s32 	%p363, %r5787, 5;
	setp.eq.s32 	%p364, %r5787, 4;
	setp.eq.s32 	%p365, %r5787, 3;
	setp.eq.s32 	%p366, %r5787, 2;
	setp.eq.s32 	%p367, %r5787, 1;
	bar.sync 	0;
	ld.shared.v4.u32 	{%r5788, %r5789, %r5790, %r5791}, [_ZZN3cub18CUB_300001_SM_10006detail14segmented_sort33DeviceSegmentedSortFallbackKernelILNS0_9SortOrderE0ENS2_10policy_hubIjNS0_8NullTypeEE9Policy860EjS6_PmS9_lEEvPKT1_PSA_NS1_20device_double_bufferISA_EEPKT2_PSG_NSE_ISG_EET3_T4_E12temp_storage+33792];
	selp.b32 	%r5792, %r5788, %r6268, %p367;
	add.s32 	%r5793, %r5789, %r5788;
	selp.b32 	%r5794, %r5793, %r5792, %p366;
	add.s32 	%r5795, %r5793, %r5790;
	selp.b32 	%r5796, %r5795, %r5794, %p365;
	add.s32 	%r5797, %r5795, %r5791;
	selp.b32 	%r5798, %r5797, %r5796, %p364;
	ld.shared.v4.u32 	{%r5799, %r5800, %r5801, %r5802}, [_ZZN3cub18CUB_300001_SM_10006detail14segmented_sort33DeviceSegmentedSortFallbackKernelILNS0_9SortOrderE0ENS2_10policy_hubIjNS0_8NullTypeEE9Policy860EjS6_PmS9_lEEvPKT1_PSA_NS1_20device_double_bufferISA_EEPKT2_PSG_NSE_ISG_EET3_T4_E12temp_storage+33808];
	add.s32 	%r5803, %r5797, %r5799;
	selp.b32 	%r5804, %r5803, %r5798, %p363;
	add.s32 	%r5805, %r5803, %r5800;
	selp.b32 	%r5806, %r5805, %r5804, %p362;
	add.s32 	%r5807, %r5805, %r5801;
	selp.b32 	%r6268, %r5807, %r5806, %p361;
	add.s32 	%r277, %r5807, %r5802;
	selp.b32 	%r5808, %r5786, 0, %p359;
	add.s32 	%r5809, %r6268, %r5808;
	selp.b32 	%r6270, %r5809, %r5786, %p360;
	or.pred  	%p368, %p360, %p359;
	@%p368 bra 	$L__BB16_128;
	shl.b32 	%r6270, %r277, 16;
	st.shared.u32 	[_ZZN3cub18CUB_300001_SM_10006detail14segmented_sort33DeviceSegmentedSortFallbackKernelILNS0_9SortOrderE0ENS2_10policy_hubIjNS0_8NullTypeEE9Policy860EjS6_PmS9_lEEvPKT1_PSA_NS1_20device_double_bufferISA_EEPKT2_PSG_NSE_ISG_EET3_T4_E12temp_storage+33832], %r6270;
$L__BB16_128:
	setp.eq.s32 	%p369, %r275, 0;
	bar.sync 	0;
	mov.u32 	%r5810, _ZZN3cub18CUB_300001_SM_10006detail14segmented_sort33DeviceSegmentedSortFallbackKernelILNS0_9SortOrderE0ENS2_10policy_hubIjNS0_8NullTypeEE9Policy860EjS6_PmS9_lEEvPKT1_PSA_NS1_20device_double_bufferISA_EEPKT2_PSG_NSE_ISG_EET3_T4_E12temp_storage;
	ld.shared.u32 	%r5811, [_ZZN3cub18CUB_300001_SM_10006detail14segmented_sort33DeviceSegmentedSortFallbackKernelILNS0_9SortOrderE0ENS2_10policy_hubIjNS0_8NullTypeEE9Policy860EjS6_PmS9_lEEvPKT1_PSA_NS1_20device_double_bufferISA_EEPKT2_PSG_NSE_ISG_EET3_T4_E12temp_storage+33832];
	selp.b32 	%r5812, 0, %r5811, %p369;
	add.s32 	%r5813, %r6270, %r5812;
	add.s32 	%r5814, %r241, %r5813;
	add.s32 	%r5815, %r242, %r5813;
	add.s32 	%r5816, %r243, %r5813;
	add.s32 	%r5817, %r244, %r5813;
	add.s32 	%r5818, %r245, %r5813;
	add.s32 	%r5819, %r246, %r5813;
	add.s32 	%r5820, %r247, %r5813;
	add.s32 	%r5821, %r248, %r5813;
	add.s32 	%r5822, %r249, %r5813;
	add.s32 	%r5823, %r250, %r5813;
	add.s32 	%r5824, %r251, %r5813;
	add.s32 	%r5825, %r252, %r5813;
	add.s32 	%r5826, %r253, %r5813;
	add.s32 	%r5827, %r254, %r5813;
	add.s32 	%r5828, %r255, %r5813;
	add.s32 	%r5829, %r256, %r5813;
	add.s32 	%r5830, %r257, %r5813;
	add.s32 	%r5831, %r258, %r5813;
	add.s32 	%r5832, %r259, %r5813;
	add.s32 	%r5833, %r260, %r5813;
	add.s32 	%r5834, %r261, %r5813;
	add.s32 	%r5835, %r262, %r5813;
	add.s32 	%r5836, %r263, %r5813;
	add.s32 	%r5837, %r264, %r5813;
	add.s32 	%r5838, %r265, %r5813;
	add.s32 	%r5839, %r266, %r5813;
	add.s32 	%r5840, %r267, %r5813;
	add.s32 	%r5841, %r268, %r5813;
	add.s32 	%r5842, %r269, %r5813;
	add.s32 	%r5843, %r270, %r5813;
	add.s32 	%r5844, %r271, %r5813;
	add.s32 	%r5845, %r272, %r5813;
	shl.b32 	%r5846, %r275, 7;
	shl.b32 	%r5847, %r275, 2;
	add.s32 	%r281, %r5810, %r5847;
	mad.lo.s32 	%r282, %r275, 88, %r281;
	mad.lo.s32 	%r5848, %r275, -88, %r282;
	add.s32 	%r5849, %r5848, %r5846;
	st.shared.u32 	[%r5849], %r5813;
	st.shared.u32 	[%r5849+4], %r5814;
	st.shared.u32 	[%r5849+8], %r5815;
	st.shared.u32 	[%r5849+12], %r5816;
	st.shared.u32 	[%r5849+16], %r5817;
	st.shared.u32 	[%r5849+20], %r5818;
	st.shared.u32 	[%r5849+24], %r5819;
	st.shared.u32 	[%r5849+28], %r5820;
	st.shared.u32 	[%r5849+32], %r5821;
	st.shared.u32 	[%r5849+36], %r5822;
	st.shared.u32 	[%r5849+40], %r5823;
	st.shared.u32 	[%r5849+44], %r5824;
	st.shared.u32 	[%r5849+48], %r5825;
	st.shared.u32 	[%r5849+52], %r5826;
	st.shared.u32 	[%r5849+56], %r5827;
	st.shared.u32 	[%r5849+60], %r5828;
	st.shared.u32 	[%r5849+64], %r5829;
	st.shared.u32 	[%r5849+68], %r5830;
	st.shared.u32 	[%r5849+72], %r5831;
	st.shared.u32 	[%r5849+76], %r5832;
	st.shared.u32 	[%r5849+80], %r5833;
	st.shared.u32 	[%r5849+84], %r5834;
	st.shared.u32 	[%r5849+88], %r5835;
	st.shared.u32 	[%r5849+92], %r5836;
	st.shared.u32 	[%r5849+96], %r5837;
	st.shared.u32 	[%r5849+100], %r5838;
	st.shared.u32 	[%r5849+104], %r5839;
	st.shared.u32 	[%r5849+108], %r5840;
	st.shared.u32 	[%r5849+112], %r5841;
	st.shared.u32 	[%r5849+116], %r5842;
	st.shared.u32 	[%r5849+120], %r5843;
	st.shared.u32 	[%r5849+124], %r5844;
	st.shared.u32 	[%r5849+128], %r5845;
	bar.sync 	0;
	cvt.u32.u16 	%r5850, %rs1;
	ld.shared.u16 	%r5851, [%r218];
	add.s32 	%r283, %r5851, %r5850;
	cvt.u32.u16 	%r5852, %rs2;
	ld.shared.u16 	%r5853, [%r219];
	add.s32 	%r284, %r5853, %r5852;
	cvt.u32.u16 	%r5854, %rs3;
	ld.shared.u16 	%r5855, [%r220];
	add.s32 	%r285, %r5855, %r5854;
	cvt.u32.u16 	%r5856, %rs4;
	ld.shared.u16 	%r5857, [%r221];
	add.s32 	%r286, %r5857, %r5856;
	cvt.u32.u16 	%r5858, %rs5;
	ld.shared.u16 	%r5859, [%r222];
	add.s32 	%r287, %r5859, %r5858;
	cvt.u32.u16 	%r5860, %rs6;
	ld.shared.u16 	%r5861, [%r223];
	add.s32 	%r288, %r5861, %r5860;
	cvt.u32.u16 	%r5862, %rs7;
	ld.shared.u16 	%r5863, [%r224];
	add.s32 	%r289, %r5863, %r5862;
	cvt.u32.u16 	%r5864, %rs8;
	ld.shared.u16 	%r5865, [%r225];
	add.s32 	%r290, %r5865, %r5864;
	cvt.u32.u16 	%r5866, %rs9;
	ld.shared.u16 	%r5867, [%r226];
	add.s32 	%r291, %r5867, %r5866;
	cvt.u32.u16 	%r5868, %rs10;
	ld.shared.u16 	%r5869, [%r227];
	add.s32 	%r292, %r5869, %r5868;
	cvt.u32.u16 	%r5870, %rs11;
	ld.shared.u16 	%r5871, [%r228];
	add.s32 	%r293, %r5871, %r5870;
	cvt.u32.u16 	%r5872, %rs12;
	ld.shared.u16 	%r5873, [%r229];
	add.s32 	%r294, %r5873, %r5872;
	cvt.u32.u16 	%r5874, %rs13;
	ld.shared.u16 	%r5875, [%r230];
	add.s32 	%r295, %r5875, %r5874;
	cvt.u32.u16 	%r5876, %rs14;
	ld.shared.u16 	%r5877, [%r231];
	add.s32 	%r296, %r5877, %r5876;
	cvt.u32.u16 	%r5878, %rs15;
	ld.shared.u16 	%r5879, [%r232];
	add.s32 	%r297, %r5879, %r5878;
	cvt.u32.u16 	%r5880, %rs16;
	ld.shared.u16 	%r5881, [%r233];
	add.s32 	%r298, %r5881, %r5880;
	cvt.u32.u16 	%r5882, %rs17;
	ld.shared.u16 	%r5883, [%r234];
	add.s32 	%r299, %r5883, %r5882;
	cvt.u32.u16 	%r5884, %rs18;
	ld.shared.u16 	%r5885, [%r235];
	add.s32 	%r300, %r5885, %r5884;
	cvt.u32.u16 	%r5886, %rs19;
	ld.shared.u16 	%r5887, [%r236];
	add.s32 	%r301, %r5887, %r5886;
	cvt.u32.u16 	%r5888, %rs20;
	ld.shared.u16 	%r5889, [%r237];
	add.s32 	%r302, %r5889, %r5888;
	cvt.u32.u16 	%r5890, %rs21;
	ld.shared.u16 	%r5891, [%r238];
	add.s32 	%r303, %r5891, %r5890;
	cvt.u32.u16 	%r5892, %rs22;
	ld.shared.u16 	%r5893, [%r239];
	add.s32 	%r304, %r5893, %r5892;
	cvt.u32.u16 	%r5894, %rs23;
	ld.shared.u16 	%r5895, [%r240];
	add.s32 	%r305, %r5895, %r5894;
	bar.sync 	0;
	setp.lt.u32 	%p370, %r6269, 26;
	@%p370 bra 	$L__BB16_662;
	setp.lt.u32 	%p371, %r275, %r119;
	shl.b32 	%r5896, %r283, 2;
	add.s32 	%r5898, %r5810, %r5896;
	st.shared.u32 	[%r5898], %r6267;
	shl.b32 	%r5899, %r284, 2;
	add.s32 	%r5900, %r5810, %r5899;
	st.shared.u32 	[%r5900], %r6266;
	shl.b32 	%r5901, %r285, 2;
	add.s32 	%r5902, %r5810, %r5901;
	st.shared.u32 	[%r5902], %r6265;
	shl.b32 	%r5903, %r286, 2;
	add.s32 	%r5904, %r5810, %r5903;
	st.shared.u32 	[%r5904], %r6264;
	shl.b32 	%r5905, %r287, 2;
	add.s32 	%r5906, %r5810, %r5905;
	st.shared.u32 	[%r5906], %r6263;
	shl.b32 	%r5907, %r288, 2;
	add.s32 	%r5908, %r5810, %r5907;
	st.shared.u32 	[%r5908], %r6262;
	shl.b32 	%r5909, %r289, 2;
	add.s32 	%r5910, %r5810, %r5909;
	st.shared.u32 	[%r5910], %r6261;
	shl.b32 	%r5911, %r290, 2;
	add.s32 	%r5912, %r5810, %r5911;
	st.shared.u32 	[%r5912], %r6260;
	shl.b32 	%r5913, %r291, 2;
	add.s32 	%r5914, %r5810, %r5913;
	st.shared.u32 	[%r5914], %r6259;
	shl.b32 	%r5915, %r292, 2;
	add.s32 	%r5916, %r5810, %r5915;
	st.shared.u32 	[%r5916], %r6258;
	shl.b32 	%r5917, %r293, 2;
	add.s32 	%r5918, %r5810, %r5917;
	st.shared.u32 	[%r5918], %r6257;
	shl.b32 	%r5919, %r294, 2;
	add.s32 	%r5920, %r5810, %r5919;
	st.shared.u32 	[%r5920], %r6256;
	shl.b32 	%r5921, %r295, 2;
	add.s32 	%r5922, %r5810, %r5921;
	st.shared.u32 	[%r5922], %r6255;
	shl.b32 	%r5923, %r296, 2;
	add.s32 	%r5924, %r5810, %r5923;
	st.shared.u32 	[%r5924], %r6254;
	shl.b32 	%r5925, %r297, 2;
	add.s32 	%r5926, %r5810, %r5925;
	st.shared.u32 	[%r5926], %r6253;
	shl.b32 	%r5927, %r298, 2;
	add.s32 	%r5928, %r5810, %r5927;
	st.shared.u32 	[%r5928], %r6252;
	shl.b32 	%r5929, %r299, 2;
	add.s32 	%r5930, %r5810, %r5929;
	st.shared.u32 	[%r5930], %r6251;
	shl.b32 	%r5931, %r300, 2;
	add.s32 	%r5932, %r5810, %r5931;
	st.shared.u32 	[%r5932], %r6250;
	shl.b32 	%r5933, %r301, 2;
	add.s32 	%r5934, %r5810, %r5933;
	st.shared.u32 	[%r5934], %r6249;
	shl.b32 	%r5935, %r302, 2;
	add.s32 	%r5936, %r5810, %r5935;
	st.shared.u32 	[%r5936], %r6248;
	shl.b32 	%r5937, %r303, 2;
	add.s32 	%r5938, %r5810, %r5937;
	st.shared.u32 	[%r5938], %r6247;
	shl.b32 	%r5939, %r304, 2;
	add.s32 	%r5940, %r5810, %r5939;
	st.shared.u32 	[%r5940], %r6246;
	shl.b32 	%r5941, %r305, 2;
	add.s32 	%r5942, %r5810, %r5941;
	st.shared.u32 	[%r5942], %r6245;
	bar.sync 	0;
	ld.shared.u32 	%r306, [%r281+1024];
	ld.shared.u32 	%r307, [%r281+2048];
	ld.shared.u32 	%r308, [%r281+3072];
	ld.shared.u32 	%r309, [%r281+4096];
	ld.shared.u32 	%r310, [%r281+5120];
	ld.shared.u32 	%r311, [%r281+6144];
	ld.shared.u32 	%r312, [%r281+7168];
	ld.shared.u32 	%r313, [%r281+8192];
	ld.shared.u32 	%r314, [%r281+9216];
	ld.shared.u32 	%r315, [%r281+10240];
	ld.shared.u32 	%r316, [%r281+11264];
	ld.shared.u32 	%r317, [%r281+12288];
	ld.shared.u32 	%r318, [%r281+13312];
	ld.shared.u32 	%r319, [%r281+14336];
	ld.shared.u32 	%r320, [%r281+15360];
	ld.shared.u32 	%r321, [%r281+16384];
	ld.shared.u32 	%r322, [%r281+17408];
	ld.shared.u32 	%r323, [%r281+18432];
	ld.shared.u32 	%r324, [%r281+19456];
	ld.shared.u32 	%r325, [%r281+20480];
	ld.shared.u32 	%r326, [%r281+21504];
	ld.shared.u32 	%r327, [%r281+22528];
	mul.wide.u32 	%rd1684, %r275, 4;
	add.s64 	%rd13, %rd7, %rd1684;
	@%p371 bra 	$L__BB16_130;
	bra.uni 	$L__BB16_131;
$L__BB16_130:
	ld.shared.u32 	%r5943, [%r281];
	st.global.u32 	[%rd13], %r5943;
$L__BB16_131:
	add.s32 	%r5945, %r275, 256;
	setp.ge.u32 	%p372, %r5945, %r119;
	@%p372 bra 	$L__BB16_133;
	st.global.u32 	[%rd13+1024], %r306;
$L__BB16_133:
	add.s32 	%r5947, %r275, 512;
	setp.ge.u32 	%p373, %r5947, %r119;
	@%p373 bra 	$L__BB16_135;
	st.global.u32 	[%rd13+2048], %r307;
$L__BB16_135:
	add.s32 	%r5949, %r275, 768;
	setp.ge.u32 	%p374, %r5949, %r119;
	@%p374 bra 	$L__BB16_137;
	st.global.u32 	[%rd13+3072], %r308;
$L__BB16_137:
	or.b32  	%r5951, %r275, 1024;
	setp.ge.u32 	%p375, %r5951, %r119;
	@%p375 bra 	$L__BB16_139;
	st.global.u32 	[%rd13+4096], %r309;
$L__BB16_139:
	add.s32 	%r5953, %r275, 1280;
	setp.ge.u32 	%p376, %r5953, %r119;
	@%p376 bra 	$L__BB16_141;
	st.global.u32 	[%rd13+5120], %r310;
$L__BB16_141:
	add.s32 	%r5955, %r275, 1536;
	setp.ge.u32 	%p377, %r5955, %r119;
	@%p377 bra 	$L__BB16_143;
	st.global.u32 	[%rd13+6144], %r311;
$L__BB16_143:
	add.s32 	%r5957, %r275, 1792;
	setp.ge.u32 	%p378, %r5957, %r119;
	@%p378 bra 	$L__BB16_145;
	st.global.u32 	[%rd13+7168], %r312;
$L__BB16_145:
	or.b32  	%r5959, %r275, 2048;
	setp.ge.u32 	%p379, %r5959, %r119;
	@%p379 bra 	$L__BB16_147;
	st.global.u32 	[%rd13+8192], %r313;
$L__BB16_147:
	add.s32 	%r5961, %r275, 2304;
	setp.ge.u32 	%p380, %r5961, %r119;
	@%p380 bra 	$L__BB16_149;
	st.global.u32 	[%rd13+9216], %r314;
$L__BB16_149:
	add.s32 	%r5963, %r275, 2560;
	setp.ge.u32 	%p381, %r5963, %r119;
	@%p381 bra 	$L__BB16_151;
	st.global.u32 	[%rd13+10240], %r315;
$L__BB16_151:
	add.s32 	%r5965, %r275, 2816;
	setp.ge.u32 	%p382, %r5965, %r119;
	@%p382 bra 	$L__BB16_153;
	st.global.u32 	[%rd13+11264], %r316;
$L__BB16_153:
	or.b32  	%r5967, %r275, 3072;
	setp.ge.u32 	%p383, %r5967, %r119;
	@%p383 bra 	$L__BB16_155;
	st.global.u32 	[%rd13+12288], %r317;
$L__BB16_155:
	add.s32 	%r5969, %r275, 3328;
	setp.ge.u32 	%p384, %r5969, %r119;
	@%p384 bra 	$L__BB16_157;
	st.global.u32 	[%rd13+13312], %r318;
$L__BB16_157:
	add.s32 	%r5971, %r275, 3584;
	setp.ge.u32 	%p385, %r5971, %r119;
	@%p385 bra 	$L__BB16_159;
	st.global.u32 	[%rd13+14336], %r319;
$L__BB16_159:
	add.s32 	%r5973, %r275, 3840;
	setp.ge.u32 	%p386, %r5973, %r119;
	@%p386 bra 	$L__BB16_161;
	st.global.u32 	[%rd13+15360], %r320;
$L__BB16_161:
	or.b32  	%r5975, %r275, 4096;
	setp.ge.u32 	%p387, %r5975, %r119;
	@%p387 bra 	$L__BB16_163;
	st.global.u32 	[%rd13+16384], %r321;
$L__BB16_163:
	add.s32 	%r5977, %r275, 4352;
	setp.ge.u32 	%p388, %r5977, %r119;
	@%p388 bra 	$L__BB16_165;
	st.global.u32 	[%rd13+17408], %r322;
$L__BB16_165:
	add.s32 	%r5979, %r275, 4608;
	setp.ge.u32 	%p389, %r5979, %r119;
	@%p389 bra 	$L__BB16_167;
	st.global.u32 	[%rd13+18432], %r323;
$L__BB16_167:
	add.s32 	%r5981, %r275, 4864;
	setp.ge.u32 	%p390, %r5981, %r119;
	@%p390 bra 	$L__BB16_169;
	st.global.u32 	[%rd13+19456], %r324;
$L__BB16_169:
	or.b32  	%r5983, %r275, 5120;
	setp.ge.u32 	%p391, %r5983, %r119;
	@%p391 bra 	$L__BB16_171;
	st.global.u32 	[%rd13+20480], %r325;
$L__BB16_171:
	add.s32 	%r5985, %r275, 5376;
	setp.ge.u32 	%p392, %r5985, %r119;
	@%p392 bra 	$L__BB16_173;
	st.global.u32 	[%rd13+21504], %r326;
$L__BB16_173:
	add.s32 	%r5987, %r275, 5632;
	setp.ge.u32 	%p393, %r5987, %r119;
	@%p393 bra 	$L__BB16_661;
	st.global.u32 	[%rd13+22528], %r327;
	bra.uni 	$L__BB16_661;
$L__BB16_175:
	cvta.to.global.u64 	%rd241, %rd1;
	add.s64 	%rd1751, %rd241, %rd238;
	cvta.to.global.u64 	%rd243, %rd2;
	add.s64 	%rd1753, %rd243, %rd238;
	mov.u32 	%r1198, %tid.x;
	cvt.u64.u32 	%rd16, %r1198;
	shl.b32 	%r1199, %r1198, 2;
	mov.u32 	%r1200, _ZZN3cub18CUB_300001_SM_10006detail14segmented_sort33DeviceSegmentedSortFallbackKernelILNS0_9SortOrderE0ENS2_10policy_hubIjNS0_8NullTypeEE9Policy860EjS6_PmS9_lEEvPKT1_PSA_NS1_20device_double_bufferISA_EEPKT2_PSG_NSE_ISG_EET3_T4_E12temp_storage;
	add.s32 	%r353, %r1200, %r1199;
	mov.b32 	%r1201, 0;
	st.shared.u32 	[%r353], %r1201;
	st.shared.u32 	[%r353+1024], %r1201;
	st.shared.u32 	[%r353+2048], %r1201;
	st.shared.u32 	[%r353+3072], %r1201;
	st.shared.u32 	[%r353+4096], %r1201;
	st.shared.u32 	[%r353+5120], %r1201;
	st.shared.u32 	[%r353+6144], %r1201;
	st.shared.u32 	[%r353+7168], %r1201;
	st.shared.u32 	[%r353+8192], %r1201;
	st.shared.u32 	[%r353+9216], %r1201;
	st.shared.u32 	[%r353+10240], %r1201;
	st.shared.u32 	[%r353+11264], %r1201;
	st.shared.u32 	[%r353+12288], %r1201;
	st.shared.u32 	[%r353+13312], %r1201;
	st.shared.u32 	[%r353+14336], %r1201;
	st.shared.u32 	[%r353+15360], %r1201;
	setp.lt.u64 	%p16, %rd4, 64768;
	mov.b64 	%rd1721, 0;
	mov.u64 	%rd1722, %rd1721;
	mov.u64 	%rd1723, %rd1721;
	mov.u64 	%rd1724, %rd1721;
	mov.u64 	%rd1702, %rd1721;
	mov.u64 	%rd1703, %rd1721;
	mov.u64 	%rd1704, %rd1721;
	mov.u64 	%rd1705, %rd1721;
	mov.u64 	%rd1706, %rd1721;
	@%p16 bra 	$L__BB16_184;
	cvt.u32.u64 	%r1202, %rd16;
	shl.b32 	%r1203, %r1202, 5;
	and.b32  	%r1204, %r1203, 31744;
	add.s32 	%r354, %r1200, %r1204;
	mov.b64 	%rd1721, 0;
$L__BB16_177:
	mov.b32 	%r6271, 0;
$L__BB16_178:
	add.s64 	%rd245, %rd1706, %rd16;
	shl.b64 	%rd246, %rd245, 2;
	add.s64 	%rd247, %rd11, %rd246;
	ld.global.u32 	%r1208, [%rd247];
	ld.global.u32 	%r1214, [%rd247+1024];
	ld.global.u32 	%r1217, [%rd247+2048];
	ld.global.u32 	%r1220, [%rd247+3072];
	ld.global.u32 	%r1223, [%rd247+4096];
	ld.global.u32 	%r1226, [%rd247+5120];
	ld.global.u32 	%r1229, [%rd247+6144];
	ld.global.u32 	%r1232, [%rd247+7168];
	ld.global.u32 	%r1235, [%rd247+8192];
	ld.global.u32 	%r1238, [%rd247+9216];
	ld.global.u32 	%r1241, [%rd247+10240];
	ld.global.u32 	%r1244, [%rd247+11264];
	ld.global.u32 	%r1247, [%rd247+12288];
	ld.global.u32 	%r1250, [%rd247+13312];
	ld.global.u32 	%r1253, [%rd247+14336];
	ld.global.u32 	%r1256, [%rd247+15360];
	ld.global.u32 	%r1259, [%rd247+16384];
	ld.global.u32 	%r1262, [%rd247+17408];
	ld.global.u32 	%r1265, [%rd247+18432];
	ld.global.u32 	%r1268, [%rd247+19456];
	ld.global.u32 	%r1271, [%rd247+20480];
	ld.global.u32 	%r1274, [%rd247+21504];
	ld.global.u32 	%r1277, [%rd247+22528];
	bar.sync 	0;
	mov.b32 	%r1278, 0;
	// begin inline asm
	shr.b32 %r1207, %r1208, %r1278;
	// end inline asm
	mov.b32 	%r1212, 6;
	// begin inline asm
	bmsk.clamp.b32 %r1210, %r1278, %r1212;
	// end inline asm
	and.b32  	%r1279, %r1210, %r1207;
	and.b32  	%r1280, %r1279, 3;
	shl.b32 	%r1281, %r1279, 8;
	and.b32  	%r1282, %r1281, -1024;
	add.s32 	%r1283, %r353, %r1282;
	add.s32 	%r1284, %r1283, %r1280;
	ld.shared.u8 	%rs116, [%r1284];
	add.s16 	%rs117, %rs116, 1;
	st.shared.u8 	[%r1284], %rs117;
	// begin inline asm
	shr.b32 %r1213, %r1214, %r1278;
	// end inline asm
	and.b32  	%r1285, %r1210, %r1213;
	and.b32  	%r1286, %r1285, 3;
	shl.b32 	%r1287, %r1285, 8;
	and.b32  	%r1288, %r1287, -1024;
	add.s32 	%r1289, %r353, %r1288;
	add.s32 	%r1290, %r1289, %r1286;
	ld.shared.u8 	%rs118, [%r1290];
	add.s16 	%rs119, %rs118, 1;
	st.shared.u8 	[%r1290], %rs119;
	// begin inline asm
	shr.b32 %r1216, %r1217, %r1278;
	// end inline asm
	and.b32  	%r1291, %r1210, %r1216;
	and.b32  	%r1292, %r1291, 3;
	shl.b32 	%r1293, %r1291, 8;
	and.b32  	%r1294, %r1293, -1024;
	add.s32 	%r1295, %r353, %r1294;
	add.s32 	%r1296, %r1295, %r1292;
	ld.shared.u8 	%rs120, [%r1296];
	add.s16 	%rs121, %rs120, 1;
	st.shared.u8 	[%r1296], %rs121;
	// begin inline asm
	shr.b32 %r1219, %r1220, %r1278;
	// end inline asm
	and.b32  	%r1297, %r1210, %r1219;
	and.b32  	%r1298, %r1297, 3;
	shl.b32 	%r1299, %r1297, 8;
	and.b32  	%r1300, %r1299, -1024;
	add.s32 	%r1301, %r353, %r1300;
	add.s32 	%r1302, %r1301, %r1298;
	ld.shared.u8 	%rs122, [%r1302];
	add.s16 	%rs123, %rs122, 1;
	st.shared.u8 	[%r1302], %rs123;
	// begin inline asm
	shr.b32 %r1222, %r1223, %r1278;
	// end inline asm
	and.b32  	%r1303, %r1210, %r1222;
	and.b32  	%r1304, %r1303, 3;
	shl.b32 	%r1305, %r1303, 8;
	and.b32  	%r1306, %r1305, -1024;
	add.s32 	%r1307, %r353, %r1306;
	add.s32 	%r1308, %r1307, %r1304;
	ld.shared.u8 	%rs124, [%r1308];
	add.s16 	%rs125, %rs124, 1;
	st.shared.u8 	[%r1308], %rs125;
	// begin inline asm
	shr.b32 %r1225, %r1226, %r1278;
	// end inline asm
	and.b32  	%r1309, %r1210, %r1225;
	and.b32  	%r1310, %r1309, 3;
	shl.b32 	%r1311, %r1309, 8;
	and.b32  	%r1312, %r1311, -1024;
	add.s32 	%r1313, %r353, %r1312;
	add.s32 	%r1314, %r1313, %r1310;
	ld.shared.u8 	%rs126, [%r1314];
	add.s16 	%rs127, %rs126, 1;
	st.shared.u8 	[%r1314], %rs127;
	// begin inline asm
	shr.b32 %r1228, %r1229, %r1278;
	// end inline asm
	and.b32  	%r1315, %r1210, %r1228;
	and.b32  	%r1316, %r1315, 3;
	shl.b32 	%r1317, %r1315, 8;
	and.b32  	%r1318, %r1317, -1024;
	add.s32 	%r1319, %r353, %r1318;
	add.s32 	%r1320, %r1319, %r1316;
	ld.shared.u8 	%rs128, [%r1320];
	add.s16 	%rs129, %rs128, 1;
	st.shared.u8 	[%r1320], %rs129;
	// begin inline asm
	shr.b32 %r1231, %r1232, %r1278;
	// end inline asm
	and.b32  	%r1321, %r1210, %r1231;
	and.b32  	%r1322, %r1321, 3;
	shl.b32 	%r1323, %r1321, 8;
	and.b32  	%r1324, %r1323, -1024;
	add.s32 	%r1325, %r353, %r1324;
	add.s32 	%r1326, %r1325, %r1322;
	ld.shared.u8 	%rs130, [%r1326];
	add.s16 	%rs131, %rs130, 1;
	st.shared.u8 	[%r1326], %rs131;
	// begin inline asm
	shr.b32 %r1234, %r1235, %r1278;
	// end inline asm
	and.b32  	%r1327, %r1210, %r1234;
	and.b32  	%r1328, %r1327, 3;
	shl.b32 	%r1329, %r1327, 8;
	and.b32  	%r1330, %r1329, -1024;
	add.s32 	%r1331, %r353, %r1330;
	add.s32 	%r1332, %r1331, %r1328;
	ld.shared.u8 	%rs132, [%r1332];
	add.s16 	%rs133, %rs132, 1;
	st.shared.u8 	[%r1332], %rs133;
	// begin inline asm
	shr.b32 %r1237, %r1238, %r1278;
	// end inline asm
	and.b32  	%r1333, %r1210, %r1237;
	and.b32  	%r1334, %r1333, 3;
	shl.b32 	%r1335, %r1333, 8;
	and.b32  	%r1336, %r1335, -1024;
	add.s32 	%r1337, %r353, %r1336;
	add.s32 	%r1338, %r1337, %r1334;
	ld.shared.u8 	%rs134, [%r1338];
	add.s16 	%rs135, %rs134, 1;
	st.shared.u8 	[%r1338], %rs135;
	// begin inline asm
	shr.b32 %r1240, %r1241, %r1278;
	// end inline asm
	and.b32  	%r1339, %r1210, %r1240;
	and.b32  	%r1340, %r1339, 3;
	shl.b32 	%r1341, %r1339, 8;
	and.b32  	%r1342, %r1341, -1024;
	add.s32 	%r1343, %r353, %r1342;
	add.s32 	%r1344, %r1343, %r1340;
	ld.shared.u8 	%rs136, [%r1344];
	add.s16 	%rs137, %rs136, 1;
	st.shared.u8 	[%r1344], %rs137;
	// begin inline asm
	shr.b32 %r1243, %r1244, %r1278;
	// end inline asm
	and.b32  	%r1345, %r1210, %r1243;
	and.b32  	%r1346, %r1345, 3;
	shl.b32 	%r1347, %r1345, 8;
	and.b32  	%r1348, %r1347, -1024;
	add.s32 	%r1349, %r353, %r1348;
	add.s32 	%r1350, %r1349, %r1346;
	ld.shared.u8 	%rs138, [%r1350];
	add.s16 	%rs139, %rs138, 1;
	st.shared.u8 	[%r1350], %rs139;
	// begin inline asm
	shr.b32 %r1246, %r1247, %r1278;
	// end inline asm
	and.b32  	%r1351, %r1210, %r1246;
	and.b32  	%r1352, %r1351, 3;
	shl.b32 	%r1353, %r1351, 8;
	and.b32  	%r1354, %r1353, -1024;
	add.s32 	%r1355, %r353, %r1354;
	add.s32 	%r1356, %r1355, %r1352;
	ld.shared.u8 	%rs140, [%r1356];
	add.s16 	%rs141, %rs140, 1;
	st.shared.u8 	[%r1356], %rs141;
	// begin inline asm
	shr.b32 %r1249, %r1250, %r1278;
	// end inline asm
	and.b32  	%r1357, %r1210, %r1249;
	and.b32  	%r1358, %r1357, 3;
	shl.b32 	%r1359, %r1357, 8;
	and.b32  	%r1360, %r1359, -1024;
	add.s32 	%r1361, %r353, %r1360;
	add.s32 	%r1362, %r1361, %r1358;
	ld.shared.u8 	%rs142, [%r1362];
	add.s16 	%rs143, %rs142, 1;
	st.shared.u8 	[%r1362], %rs143;
	// begin inline asm
	shr.b32 %r1252, %r1253, %r1278;
	// end inline asm
	and.b32  	%r1363, %r1210, %r1252;
	and.b32  	%r1364, %r1363, 3;
	shl.b32 	%r1365, %r1363, 8;
	and.b32  	%r1366, %r1365, -1024;
	add.s32 	%r1367, %r353, %r1366;
	add.s32 	%r1368, %r1367, %r1364;
	ld.shared.u8 	%rs144, [%r1368];
	add.s16 	%rs145, %rs144, 1;
	st.shared.u8 	[%r1368], %rs145;
	// begin inline asm
	shr.b32 %r1255, %r1256, %r1278;
	// end inline asm
	and.b32  	%r1369, %r1210, %r1255;
	and.b32  	%r1370, %r1369, 3;
	shl.b32 	%r1371, %r1369, 8;
	and.b32  	%r1372, %r1371, -1024;
	add.s32 	%r1373, %r353, %r1372;
	add.s32 	%r1374, %r1373, %r1370;
	ld.shared.u8 	%rs146, [%r1374];
	add.s16 	%rs147, %rs146, 1;
	st.shared.u8 	[%r1374], %rs147;
	// begin inline asm
	shr.b32 %r1258, %r1259, %r1278;
	// end inline asm
	and.b32  	%r1375, %r1210, %r1258;
	and.b32  	%r1376, %r1375, 3;
	shl.b32 	%r1377, %r1375, 8;
	and.b32  	%r1378, %r1377, -1024;
	add.s32 	%r1379, %r353, %r1378;
	add.s32 	%r1380, %r1379, %r1376;
	ld.shared.u8 	%rs148, [%r1380];
	add.s16 	%rs149, %rs148, 1;
	st.shared.u8 	[%r1380], %rs149;
	// begin inline asm
	shr.b32 %r1261, %r1262, %r1278;
	// end inline asm
	and.b32  	%r1381, %r1210, %r1261;
	and.b32  	%r1382, %r1381, 3;
	shl.b32 	%r1383, %r1381, 8;
	and.b32  	%r1384, %r1383, -1024;
	add.s32 	%r1385, %r353, %r1384;
	add.s32 	%r1386, %r1385, %r1382;
	ld.shared.u8 	%rs150, [%r1386];
	add.s16 	%rs151, %rs150, 1;
	st.shared.u8 	[%r1386], %rs151;
	// begin inline asm
	shr.b32 %r1264, %r1265, %r1278;
	// end inline asm
	and.b32  	%r1387, %r1210, %r1264;
	and.b32  	%r1388, %r1387, 3;
	shl.b32 	%r1389, %r1387, 8;
	and.b32  	%r1390, %r1389, -1024;
	add.s32 	%r1391, %r353, %r1390;
	add.s32 	%r1392, %r1391, %r1388;
	ld.shared.u8 	%rs152, [%r1392];
	add.s16 	%rs153, %rs152, 1;
	st.shared.u8 	[%r1392], %rs153;
	// begin inline asm
	shr.b32 %r1267, %r1268, %r1278;
	// end inline asm
	and.b32  	%r1393, %r1210, %r1267;
	and.b32  	%r1394, %r1393, 3;
	shl.b32 	%r1395, %r1393, 8;
	and.b32  	%r1396, %r1395, -1024;
	add.s32 	%r1397, %r353, %r1396;
	add.s32 	%r1398, %r1397, %r1394;
	ld.shared.u8 	%rs154, [%r1398];
	add.s16 	%rs155, %rs154, 1;
	st.shared.u8 	[%r1398], %rs155;
	// begin inline asm
	shr.b32 %r1270, %r1271, %r1278;
	// end inline asm
	and.b32  	%r1399, %r1210, %r1270;
	and.b32  	%r1400, %r1399, 3;
	shl.b32 	%r1401, %r1399, 8;
	and.b32  	%r1402, %r1401, -1024;
	add.s32 	%r1403, %r353, %r1402;
	add.s32 	%r1404, %r1403, %r1400;
	ld.shared.u8 	%rs156, [%r1404];
	add.s16 	%rs157, %rs156, 1;
	st.shared.u8 	[%r1404], %rs157;
	// begin inline asm
	shr.b32 %r1273, %r1274, %r1278;
	// end inline asm
	and.b32  	%r1405, %r1210, %r1273;
	and.b32  	%r1406, %r1405, 3;
	shl.b32 	%r1407, %r1405, 8;
	and.b32  	%r1408, %r1407, -1024;
	add.s32 	%r1409, %r353, %r1408;
	add.s32 	%r1410, %r1409, %r1406;
	ld.shared.u8 	%rs158, [%r1410];
	add.s16 	%rs159, %rs158, 1;
	st.shared.u8 	[%r1410], %rs159;
	// begin inline asm
	shr.b32 %r1276, %r1277, %r1278;
	// end inline asm
	and.b32  	%r1411, %r1210, %r1276;
	and.b32  	%r1412, %r1411, 3;
	shl.b32 	%r1413, %r1411, 8;
	and.b32  	%r1414, %r1413, -1024;
	add.s32 	%r1415, %r353, %r1414;
	add.s32 	%r1416, %r1415, %r1412;
	ld.shared.u8 	%rs160, [%r1416];
	add.s16 	%rs161, %rs160, 1;
	st.shared.u8 	[%r1416], %rs161;
	add.s64 	%rd1706, %rd1706, 5888;
	add.s32 	%r6271, %r6271, 1;
	setp.ne.s32 	%p17, %r6271, 11;
	@%p17 bra 	$L__BB16_178;
	setp.gt.u32 	%p18, %r1202, 511;
	bar.sync 	0;
	// begin inline asm
	mov.u32 %r1417, %laneid;
	// end inline asm
	shl.b32 	%r1419, %r1417, 2;
	add.s32 	%r357, %r354, %r1419;
	@%p18 bra 	$L__BB16_181;
	ld.shared.u32 	%r1420, [%r357];
	bfe.u32 	%r1421, %r1420, 0, 8;
	bfe.u32 	%r1422, %r1420, 8, 8;
	bfe.u32 	%r1423, %r1420, 16, 8;
	bfe.u32 	%r1424, %r1420, 24, 8;
	cvt.u64.u32 	%rd248, %r1421;
	and.b64  	%rd249, %rd248, 255;
	add.s64 	%rd250, %rd1705, %rd249;
	cvt.u64.u32 	%rd251, %r1422;
	and.b64  	%rd252, %rd251, 255;
	add.s64 	%rd253, %rd1704, %rd252;
	cvt.u64.u32 	%rd254, %r1423;
	and.b64  	%rd255, %rd254, 255;
	add.s64 	%rd256, %rd1703, %rd255;
	cvt.u64.u32 	%rd257, %r1424;
	and.b64  	%rd258, %rd257, 255;
	add.s64 	%rd259, %rd1702, %rd258;
	ld.shared.u32 	%r1425, [%r357+128];
	bfe.u32 	%r1426, %r1425, 0, 8;
	bfe.u32 	%r1427, %r1425, 8, 8;
	bfe.u32 	%r1428, %r1425, 16, 8;
	bfe.u32 	%r1429, %r1425, 24, 8;
	cvt.u64.u32 	%rd260, %r1426;
	and.b64  	%rd261, %rd260, 255;
	add.s64 	%rd262, %rd250, %rd261;
	cvt.u64.u32 	%rd263, %r1427;
	and.b64  	%rd264, %rd263, 255;
	add.s64 	%rd265, %rd253, %rd264;
	cvt.u64.u32 	%rd266, %r1428;
	and.b64  	%rd267, %rd266, 255;
	add.s64 	%rd268, %rd256, %rd267;
	cvt.u64.u32 	%rd269, %r1429;
	and.b64  	%rd270, %rd269, 255;
	add.s64 	%rd271, %rd259, %rd270;
	ld.shared.u32 	%r1430, [%r357+256];
	bfe.u32 	%r1431, %r1430, 0, 8;
	bfe.u32 	%r1432, %r1430, 8, 8;
	bfe.u32 	%r1433, %r1430, 16, 8;
	bfe.u32 	%r1434, %r1430, 24, 8;
	cvt.u64.u32 	%rd272, %r1431;
	and.b64  	%rd273, %rd272, 255;
	add.s64 	%rd274, %rd262, %rd273;
	cvt.u64.u32 	%rd275, %r1432;
	and.b64  	%rd276, %rd275, 255;
	add.s64 	%rd277, %rd265, %rd276;
	cvt.u64.u32 	%rd278, %r1433;
	and.b64  	%rd279, %rd278, 255;
	add.s64 	%rd280, %rd268, %rd279;
	cvt.u64.u32 	%rd281, %r1434;
	and.b64  	%rd282, %rd281, 255;
	add.s64 	%rd283, %rd271, %rd282;
	ld.shared.u32 	%r1435, [%r357+384];
	bfe.u32 	%r1436, %r1435, 0, 8;
	bfe.u32 	%r1437, %r1435, 8, 8;
	bfe.u32 	%r1438, %r1435, 16, 8;
	bfe.u32 	%r1439, %r1435, 24, 8;
	cvt.u64.u32 	%rd284, %r1436;
	and.b64  	%rd285, %rd284, 255;
	add.s64 	%rd286, %rd274, %rd285;
	cvt.u64.u32 	%rd287, %r1437;
	and.b64  	%rd288, %rd287, 255;
	add.s64 	%rd289, %rd277, %rd288;
	cvt.u64.u32 	%rd290, %r1438;
	and.b64  	%rd291, %rd290, 255;
	add.s64 	%rd292, %rd280, %rd291;
	cvt.u64.u32 	%rd293, %r1439;
	and.b64  	%rd294, %rd293, 255;
	add.s64 	%rd295, %rd283, %rd294;
	ld.shared.u32 	%r1440, [%r357+512];
	bfe.u32 	%r1441, %r1440, 0, 8;
	bfe.u32 	%r1442, %r1440, 8, 8;
	bfe.u32 	%r1443, %r1440, 16, 8;
	bfe.u32 	%r1444, %r1440, 24, 8;
	cvt.u64.u32 	%rd296, %r1441;
	and.b64  	%rd297, %rd296, 255;
	add.s64 	%rd298, %rd286, %rd297;
	cvt.u64.u32 	%rd299, %r1442;
	and.b64  	%rd300, %rd299, 255;
	add.s64 	%rd301, %rd289, %rd300;
	cvt.u64.u32 	%rd302, %r1443;
	and.b64  	%rd303, %rd302, 255;
	add.s64 	%rd304, %rd292, %rd303;
	cvt.u64.u32 	%rd305, %r1444;
	and.b64  	%rd306, %rd305, 255;
	add.s64 	%rd307, %rd295, %rd306;
	ld.shared.u32 	%r1445, [%r357+640];
	bfe.u32 	%r1446, %r1445, 0, 8;
	bfe.u32 	%r1447, %r1445, 8, 8;
	bfe.u32 	%r1448, %r1445, 16, 8;
	bfe.u32 	%r1449, %r1445, 24, 8;
	cvt.u64.u32 	%rd308, %r1446;
	and.b64  	%rd309, %rd308, 255;
	add.s64 	%rd310, %rd298, %rd309;
	cvt.u64.u32 	%rd311, %r1447;
	and.b64  	%rd312, %rd311, 255;
	add.s64 	%rd313, %rd301, %rd312;
	cvt.u64.u32 	%rd314, %r1448;
	and.b64  	%rd315, %rd314, 255;
	add.s64 	%rd316, %rd304, %rd315;
	cvt.u64.u32 	%rd317, %r1449;
	and.b64  	%rd318, %rd317, 255;
	add.s64 	%rd319, %rd307, %rd318;
	ld.shared.u32 	%r1450, [%r357+768];
	bfe.u32 	%r1451, %r1450, 0, 8;
	bfe.u32 	%r1452, %r1450, 8, 8;
	bfe.u32 	%r1453, %r1450, 16, 8;
	bfe.u32 	%r1454, %r1450, 24, 8;
	cvt.u64.u32 	%rd320, %r1451;
	and.b64  	%rd321, %rd320, 255;
	add.s64 	%rd322, %rd310, %rd321;
	cvt.u64.u32 	%rd323, %r1452;
	and.b64  	%rd324, %rd323, 255;
	add.s64 	%rd325, %rd313, %rd324;
	cvt.u64.u32 	%rd326, %r1453;
	and.b64  	%rd327, %rd326, 255;
	add.s64 	%rd328, %rd316, %rd327;
	cvt.u64.u32 	%rd329, %r1454;
	and.b64  	%rd330, %rd329, 255;
	add.s64 	%rd331, %rd319, %rd330;
	ld.shared.u32 	%r1455, [%r357+896];
	bfe.u32 	%r1456, %r1455, 0, 8;
	bfe.u32 	%r1457, %r1455, 8, 8;
	bfe.u32 	%r1458, %r1455, 16, 8;
	bfe.u32 	%r1459, %r1455, 24, 8;
	cvt.u64.u32 	%rd332, %r1456;
	and.b64  	%rd333, %rd332, 255;
	add.s64 	%rd1705, %rd322, %rd333;
	cvt.u64.u32 	%rd334, %r1457;
	and.b64  	%rd335, %rd334, 255;
	add.s64 	%rd1704, %rd325, %rd335;
	cvt.u64.u32 	%rd336, %r1458;
	and.b64  	%rd337, %rd336, 255;
	add.s64 	%rd1703, %rd328, %rd337;
	cvt.u64.u32 	%rd338, %r1459;
	and.b64  	%rd339, %rd338, 255;
	add.s64 	%rd1702, %rd331, %rd339;
$L__BB16_181:
	setp.gt.u32 	%p19, %r1202, 255;
	@%p19 bra 	$L__BB16_183;
	ld.shared.u32 	%r1461, [%r357+8192];
	bfe.u32 	%r1462, %r1461, 0, 8;
	bfe.u32 	%r1463, %r1461, 8, 8;
	bfe.u32 	%r1464, %r1461, 16, 8;
	bfe.u32 	%r1465, %r1461, 24, 8;
	cvt.u64.u32 	%rd340, %r1462;
	and.b64  	%rd341, %rd340, 255;
	add.s64 	%rd342, %rd1724, %rd341;
	cvt.u64.u32 	%rd343, %r1463;
	and.b64  	%rd344, %rd343, 255;
	add.s64 	%rd345, %rd1723, %rd344;
	cvt.u64.u32 	%rd346, %r1464;
	and.b64  	%rd347, %rd346, 255;
	add.s64 	%rd348, %rd1722, %rd347;
	cvt.u64.u32 	%rd349, %r1465;
	and.b64  	%rd350, %rd349, 255;
	add.s64 	%rd351, %rd1721, %rd350;
	ld.shared.u32 	%r1466, [%r357+8320];
	bfe.u32 	%r1467, %r1466, 0, 8;
	bfe.u32 	%r1468, %r1466, 8, 8;
	bfe.u32 	%r1469, %r1466, 16, 8;
	bfe.u32 	%r1470, %r1466, 24, 8;
	cvt.u64.u32 	%rd352, %r1467;
	and.b64  	%rd353, %rd352, 255;
	add.s64 	%rd354, %rd342, %rd353;
	cvt.u64.u32 	%rd355, %r1468;
	and.b64  	%rd356, %rd355, 255;
	add.s64 	%rd357, %rd345, %rd356;
	cvt.u64.u32 	%rd358, %r1469;
	and.b64  	%rd359, %rd358, 255;
	add.s64 	%rd360, %rd348, %rd359;
	cvt.u64.u32 	%rd361, %r1470;
	and.b64  	%rd362, %rd361, 255;
	add.s64 	%rd363, %rd351, %rd362;
	ld.shared.u32 	%r1471, [%r357+8448];
	bfe.u32 	%r1472, %r1471, 0, 8;
	bfe.u32 	%r1473, %r1471, 8, 8;
	bfe.u32 	%r1474, %r1471, 16, 8;
	bfe.u32 	%r1475, %r1471, 24, 8;
	cvt.u64.u32 	%rd364, %r1472;
	and.b64  	%rd365, %rd364, 255;
	add.s64 	%rd366, %rd354, %rd365;
	cvt.u64.u32 	%rd367, %r1473;
	and.b64  	%rd368, %rd367, 255;
	add.s64 	%rd369, %rd357, %rd368;
	cvt.u64.u32 	%rd370, %r1474;
	and.b64  	%rd371, %rd370, 255;
	add.s64 	%rd372, %rd360, %rd371;
	cvt.u64.u32 	%rd373, %r1475;
	and.b64  	%rd374, %rd373, 255;
	add.s64 	%rd375, %rd363, %rd374;
	ld.shared.u32 	%r1476, [%r357+8576];
	bfe.u32 	%r1477, %r1476, 0, 8;
	bfe.u32 	%r1478, %r1476, 8, 8;
	bfe.u32 	%r1479, %r1476, 16, 8;
	bfe.u32 	%r1480, %r1476, 24, 8;
	cvt.u64.u32 	%rd376, %r1477;
	and.b64  	%rd377, %rd376, 255;
	add.s64 	%rd378, %rd366, %rd377;
	cvt.u64.u32 	%rd379, %r1478;
	and.b64  	%rd380, %rd379, 255;
	add.s64 	%rd381, %rd369, %rd380;
	cvt.u64.u32 	%rd382, %r1479;
	and.b64  	%rd383, %rd382, 255;
	add.s64 	%rd384, %rd372, %rd383;
	cvt.u64.u32 	%rd385, %r1480;
	and.b64  	%rd386, %rd385, 255;
	add.s64 	%rd387, %rd375, %rd386;
	ld.shared.u32 	%r1481, [%r357+8704];
	bfe.u32 	%r1482, %r1481, 0, 8;
	bfe.u32 	%r1483, %r1481, 8, 8;
	bfe.u32 	%r1484, %r1481, 16, 8;
	bfe.u32 	%r1485, %r1481, 24, 8;
	cvt.u64.u32 	%rd388, %r1482;
	and.b64  	%rd389, %rd388, 255;
	add.s64 	%rd390, %rd378, %rd389;
	cvt.u64.u32 	%rd391, %r1483;
	and.b64  	%rd392, %rd391, 255;
	add.s64 	%rd393, %rd381, %rd392;
	cvt.u64.u32 	%rd394, %r1484;
	and.b64  	%rd395, %rd394, 255;
	add.s64 	%rd396, %rd384, %rd395;
	cvt.u64.u32 	%rd397, %r1485;
	and.b64  	%rd398, %rd397, 255;
	add.s64 	%rd399, %rd387, %rd398;
	ld.shared.u32 	%r1486, [%r357+8832];
	bfe.u32 	%r1487, %r1486, 0, 8;
	bfe.u32 	%r1488, %r1486, 8, 8;
	bfe.u32 	%r1489, %r1486, 16, 8;
	bfe.u32 	%r1490, %r1486, 24, 8;
	cvt.u64.u32 	%rd400, %r1487;
	and.b64  	%rd401, %rd400, 255;
	add.s64 	%rd402, %rd390, %rd401;
	cvt.u64.u32 	%rd403, %r1488;
	and.b64  	%rd404, %rd403, 255;
	add.s64 	%rd405, %rd393, %rd404;
	cvt.u64.u32 	%rd406, %r1489;
	and.b64  	%rd407, %rd406, 255;
	add.s64 	%rd408, %rd396, %rd407;
	cvt.u64.u32 	%rd409, %r1490;
	and.b64  	%rd410, %rd409, 255;
	add.s64 	%rd411, %rd399, %rd410;
	ld.shared.u32 	%r1491, [%r357+8960];
	bfe.u32 	%r1492, %r1491, 0, 8;
	bfe.u32 	%r1493, %r1491, 8, 8;
	bfe.u32 	%r1494, %r1491, 16, 8;
	bfe.u32 	%r1495, %r1491, 24, 8;
	cvt.u64.u32 	%rd412, %r1492;
	and.b64  	%rd413, %rd412, 255;
	add.s64 	%rd414, %rd402, %rd413;
	cvt.u64.u32 	%rd415, %r1493;
	and.b64  	%rd416, %rd415, 255;
	add.s64 	%rd417, %rd405, %rd416;
	cvt.u64.u32 	%rd418, %r1494;
	and.b64  	%rd419, %rd418, 255;
	add.s64 	%rd420, %rd408, %rd419;
	cvt.u64.u32 	%rd421, %r1495;
	and.b64  	%rd422, %rd421, 255;
	add.s64 	%rd423, %rd411, %rd422;
	ld.shared.u32 	%r1496, [%r357+9088];
	bfe.u32 	%r1497, %r1496, 0, 8;
	bfe.u32 	%r1498, %r1496, 8, 8;
	bfe.u32 	%r1499, %r1496, 16, 8;
	bfe.u32 	%r1500, %r1496, 24, 8;
	cvt.u64.u32 	%rd424, %r1497;
	and.b64  	%rd425, %rd424, 255;
	add.s64 	%rd1724, %rd414, %rd425;
	cvt.u64.u32 	%rd426, %r1498;
	and.b64  	%rd427, %rd426, 255;
	add.s64 	%rd1723, %rd417, %rd427;
	cvt.u64.u32 	%rd428, %r1499;
	and.b64  	%rd429, %rd428, 255;
	add.s64 	%rd1722, %rd420, %rd429;
	cvt.u64.u32 	%rd430, %r1500;
	and.b64  	%rd431, %rd430, 255;
	add.s64 	%rd1721, %rd423, %rd431;
$L__BB16_183:
	bar.sync 	0;
	mov.b32 	%r1501, 0;
	st.shared.u32 	[%r353], %r1501;
	st.shared.u32 	[%r353+1024], %r1501;
	st.shared.u32 	[%r353+2048], %r1501;
	st.shared.u32 	[%r353+3072], %r1501;
	st.shared.u32 	[%r353+4096], %r1501;
	st.shared.u32 	[%r353+5120], %r1501;
	st.shared.u32 	[%r353+6144], %r1501;
	st.shared.u32 	[%r353+7168], %r1501;
	st.shared.u32 	[%r353+8192], %r1501;
	st.shared.u32 	[%r353+9216], %r1501;
	st.shared.u32 	[%r353+10240], %r1501;
	st.shared.u32 	[%r353+11264], %r1501;
	st.shared.u32 	[%r353+12288], %r1501;
	st.shared.u32 	[%r353+13312], %r1501;
	st.shared.u32 	[%r353+14336], %r1501;
	st.shared.u32 	[%r353+15360], %r1501;
	sub.s64 	%rd432, %rd4, %rd1706;
	setp.gt.s64 	%p20, %rd432, 64767;
	@%p20 bra 	$L__BB16_177;
$L__BB16_184:
	sub.s64 	%rd1726, %rd4, %rd1706;
	setp.lt.s64 	%p21, %rd1726, 5888;
	@%p21 bra 	$L__BB16_186;
$L__BB16_185:
	add.s64 	%rd433, %rd1706, %rd16;
	shl.b64 	%rd434, %rd433, 2;
	add.s64 	%rd435, %rd11, %rd434;
	ld.global.u32 	%r1503, [%rd435];
	ld.global.u32 	%r1509, [%rd435+1024];
	ld.global.u32 	%r1512, [%rd435+2048];
	ld.global.u32 	%r1515, [%rd435+3072];
	ld.global.u32 	%r1518, [%rd435+4096];
	ld.global.u32 	%r1521, [%rd435+5120];
	ld.global.u32 	%r1524, [%rd435+6144];
	ld.global.u32 	%r1527, [%rd435+7168];
	ld.global.u32 	%r1530, [%rd435+8192];
	ld.global.u32 	%r1533, [%rd435+9216];
	ld.global.u32 	%r1536, [%rd435+10240];
	ld.global.u32 	%r1539, [%rd435+11264];
	ld.global.u32 	%r1542, [%rd435+12288];
	ld.global.u32 	%r1545, [%rd435+13312];
	ld.global.u32 	%r1548, [%rd435+14336];
	ld.global.u32 	%r1551, [%rd435+15360];
	ld.global.u32 	%r1554, [%rd435+16384];
	ld.global.u32 	%r1557, [%rd435+17408];
	ld.global.u32 	%r1560, [%rd435+18432];
	ld.global.u32 	%r1563, [%rd435+19456];
	ld.global.u32 	%r1566, [%rd435+20480];
	ld.global.u32 	%r1569, [%rd435+21504];
	ld.global.u32 	%r1572, [%rd435+22528];
	bar.sync 	0;
	mov.b32 	%r1573, 0;
	// begin inline asm
	shr.b32 %r1502, %r1503, %r1573;
	// end inline asm
	mov.b32 	%r1507, 6;
	// begin inline asm
	bmsk.clamp.b32 %r1505, %r1573, %r1507;
	// end inline asm
	and.b32  	%r1574, %r1505, %r1502;
	and.b32  	%r1575, %r1574, 3;
	shl.b32 	%r1576, %r1574, 8;
	and.b32  	%r1577, %r1576, -1024;
	add.s32 	%r1578, %r353, %r1577;
	add.s32 	%r1579, %r1578, %r1575;
	ld.shared.u8 	%rs162, [%r1579];
	add.s16 	%rs163, %rs162, 1;
	st.shared.u8 	[%r1579], %rs163;
	// begin inline asm
	shr.b32 %r1508, %r1509, %r1573;
	// end inline asm
	and.b32  	%r1580, %r1505, %r1508;
	and.b32  	%r1581, %r1580, 3;
	shl.b32 	%r1582, %r1580, 8;
	and.b32  	%r1583, %r1582, -1024;
	add.s32 	%r1584, %r353, %r1583;
	add.s32 	%r1585, %r1584, %r1581;
	ld.shared.u8 	%rs164, [%r1585];
	add.s16 	%rs165, %rs164, 1;
	st.shared.u8 	[%r1585], %rs165;
	// begin inline asm
	shr.b32 %r1511, %r1512, %r1573;
	// end inline asm
	and.b32  	%r1586, %r1505, %r1511;
	and.b32  	%r1587, %r1586, 3;
	shl.b32 	%r1588, %r1586, 8;
	and.b32  	%r1589, %r1588, -1024;
	add.s32 	%r1590, %r353, %r1589;
	add.s32 	%r1591, %r1590, %r1587;
	ld.shared.u8 	%rs166, [%r1591];
	add.s16 	%rs167, %rs166, 1;
	st.shared.u8 	[%r1591], %rs167;
	// begin inline asm
	shr.b32 %r1514, %r1515, %r1573;
	// end inline asm
	and.b32  	%r1592, %r1505, %r1514;
	and.b32  	%r1593, %r1592, 3;
	shl.b32 	%r1594, %r1592, 8;
	and.b32  	%r1595, %r1594, -1024;
	add.s32 	%r1596, %r353, %r1595;
	add.s32 	%r1597, %r1596, %r1593;
	ld.shared.u8 	%rs168, [%r1597];
	add.s16 	%rs169, %rs168, 1;
	st.shared.u8 	[%r1597], %rs169;
	// begin inline asm
	shr.b32 %r1517, %r1518, %r1573;
	// end inline asm
	and.b32  	%r1598, %r1505, %r1517;
	and.b32  	%r1599, %r1598, 3;
	shl.b32 	%r1600, %r1598, 8;
	and.b32  	%r1601, %r1600, -1024;
	add.s32 	%r1602, %r353, %r1601;
	add.s32 	%r1603, %r1602, %r1599;
	ld.shared.u8 	%rs170, [%r1603];
	add.s16 	%rs171, %rs170, 1;
	st.shared.u8 	[%r1603], %rs171;
	// begin inline asm
	shr.b32 %r1520, %r1521, %r1573;
	// end inline asm
	and.b32  	%r1604, %r1505, %r1520;
	and.b32  	%r1605, %r1604, 3;
	shl.b32 	%r1606, %r1604, 8;
	and.b32  	%r1607, %r1606, -1024;
	add.s32 	%r1608, %r353, %r1607;
	add.s32 	%r1609, %r1608, %r1605;
	ld.shared.u8 	%rs172, [%r1609];
	add.s16 	%rs173, %rs172, 1;
	st.shared.u8 	[%r1609], %rs173;
	// begin inline asm
	shr.b32 %r1523, %r1524, %r1573;
	// end inline asm
	and.b32  	%r1610, %r1505, %r1523;
	and.b32  	%r1611, %r1610, 3;
	shl.b32 	%r1612, %r1610, 8;
	and.b32  	%r1613, %r1612, -1024;
	add.s32 	%r1614, %r353, %r1613;
	add.s32 	%r1615, %r1614, %r1611;
	ld.shared.u8 	%rs174, [%r1615];
	add.s16 	%rs175, %rs174, 1;
	st.shared.u8 	[%r1615], %rs175;
	// begin inline asm
	shr.b32 %r1526, %r1527, %r1573;
	// end inline asm
	and.b32  	%r1616, %r1505, %r1526;
	and.b32  	%r1617, %r1616, 3;
	shl.b32 	%r1618, %r1616, 8;
	and.b32  	%r1619, %r1618, -1024;
	add.s32 	%r1620, %r353, %r1619;
	add.s32 	%r1621, %r1620, %r1617;
	ld.shared.u8 	%rs176, [%r1621];
	add.s16 	%rs177, %rs176, 1;
	st.shared.u8 	[%r1621], %rs177;
	// begin inline asm
	shr.b32 %r1529, %r1530, %r1573;
	// end inline asm
	and.b32  	%r1622, %r1505, %r1529;
	and.b32  	%r1623, %r1622, 3;
	shl.b32 	%r1624, %r1622, 8;
	and.b32  	%r1625, %r1624, -1024;
	add.s32 	%r1626, %r353, %r1625;
	add.s32 	%r1627, %r1626, %r1623;
	ld.shared.u8 	%rs178, [%r1627];
	add.s16 	%rs179, %rs178, 1;
	st.shared.u8 	[%r1627], %rs179;
	// begin inline asm
	shr.b32 %r1532, %r1533, %r1573;
	// end inline asm
	and.b32  	%r1628, %r1505, %r1532;
	and.b32  	%r1629, %r1628, 3;
	shl.b32 	%r1630, %r1628, 8;
	and.b32  	%r1631, %r1630, -1024;
	add.s32 	%r1632, %r353, %r1631;
	add.s32 	%r1633, %r1632, %r1629;
	ld.shared.u8 	%rs180, [%r1633];
	add.s16 	%rs181, %rs180, 1;
	st.shared.u8 	[%r1633], %rs181;
	// begin inline asm
	shr.b32 %r1535, %r1536, %r1573;
	// end inline asm
	and.b32  	%r1634, %r1505, %r1535;
	and.b32  	%r1635, %r1634, 3;
	shl.b32 	%r1636, %r1634, 8;
	and.b32  	%r1637, %r1636, -1024;
	add.s32 	%r1638, %r353, %r1637;
	add.s32 	%r1639, %r1638, %r1635;
	ld.shared.u8 	%rs182, [%r1639];
	add.s16 	%rs183, %rs182, 1;
	st.shared.u8 	[%r1639], %rs183;
	// begin inline asm
	shr.b32 %r1538, %r1539, %r1573;
	// end inline asm
	and.b32  	%r1640, %r1505, %r1538;
	and.b32  	%r1641, %r1640, 3;
	shl.b32 	%r1642, %r1640, 8;
	and.b32  	%r1643, %r1642, -1024;
	add.s32 	%r1644, %r353, %r1643;
	add.s32 	%r1645, %r1644, %r1641;
	ld.shared.u8 	%rs184, [%r1645];
	add.s16 	%rs185, %rs184, 1;
	st.shared.u8 	[%r1645], %rs185;
	// begin inline asm
	shr.b32 %r1541, %r1542, %r1573;
	// end inline asm
	and.b32  	%r1646, %r1505, %r1541;
	and.b32  	%r1647, %r1646, 3;
	shl.b32 	%r1648, %r1646, 8;
	and.b32  	%r1649, %r1648, -1024;
	add.s32 	%r1650, %r353, %r1649;
	add.s32 	%r1651, %r1650, %r1647;
	ld.shared.u8 	%rs186, [%r1651];
	add.s16 	%rs187, %rs186, 1;
	st.shared.u8 	[%r1651], %rs187;
	// begin inline asm
	shr.b32 %r1544, %r1545, %r1573;
	// end inline asm
	and.b32  	%r1652, %r1505, %r1544;
	and.b32  	%r1653, %r1652, 3;
	shl.b32 	%r1654, %r1652, 8;
	and.b32  	%r1655, %r1654, -1024;
	add.s32 	%r1656, %r353, %r1655;
	add.s32 	%r1657, %r1656, %r1653;
	ld.shared.u8 	%rs188, [%r1657];
	add.s16 	%rs189, %rs188, 1;
	st.shared.u8 	[%r1657], %rs189;
	// begin inline asm
	shr.b32 %r1547, %r1548, %r1573;
	// end inline asm
	and.b32  	%r1658, %r1505, %r1547;
	and.b32  	%r1659, %r1658, 3;
	shl.b32 	%r1660, %r1658, 8;
	and.b32  	%r1661, %r1660, -1024;
	add.s32 	%r1662, %r353, %r1661;
	add.s32 	%r1663, %r1662, %r1659;
	ld.shared.u8 	%rs190, [%r1663];
	add.s16 	%rs191, %rs190, 1;
	st.shared.u8 	[%r1663], %rs191;
	// begin inline asm
	shr.b32 %r1550, %r1551, %r1573;
	// end inline asm
	and.b32  	%r1664, %r1505, %r1550;
	and.b32  	%r1665, %r1664, 3;
	shl.b32 	%r1666, %r1664, 8;
	and.b32  	%r1667, %r1666, -1024;
	add.s32 	%r1668, %r353, %r1667;
	add.s32 	%r1669, %r1668, %r1665;
	ld.shared.u8 	%rs192, [%r1669];
	add.s16 	%rs193, %rs192, 1;
	st.shared.u8 	[%r1669], %rs193;
	// begin inline asm
	shr.b32 %r1553, %r1554, %r1573;
	// end inline asm
	and.b32  	%r1670, %r1505, %r1553;
	and.b32  	%r1671, %r1670, 3;
	shl.b32 	%r1672, %r1670, 8;
	and.b32  	%r1673, %r1672, -1024;
	add.s32 	%r1674, %r353, %r1673;
	add.s32 	%r1675, %r1674, %r1671;
	ld.shared.u8 	%rs194, [%r1675];
	add.s16 	%rs195, %rs194, 1;
	st.shared.u8 	[%r1675], %rs195;
	// begin inline asm
	shr.b32 %r1556, %r1557, %r1573;
	// end inline asm
	and.b32  	%r1676, %r1505, %r1556;
	and.b32  	%r1677, %r1676, 3;
	shl.b32 	%r1678, %r1676, 8;
	and.b32  	%r1679, %r1678, -1024;
	add.s32 	%r1680, %r353, %r1679;
	add.s32 	%r1681, %r1680, %r1677;
	ld.shared.u8 	%rs196, [%r1681];
	add.s16 	%rs197, %rs196, 1;
	st.shared.u8 	[%r1681], %rs197;
	// begin inline asm
	shr.b32 %r1559, %r1560, %r1573;
	// end inline asm
	and.b32  	%r1682, %r1505, %r1559;
	and.b32  	%r1683, %r1682, 3;
	shl.b32 	%r1684, %r1682, 8;
	and.b32  	%r1685, %r1684, -1024;
	add.s32 	%r1686, %r353, %r1685;
	add.s32 	%r1687, %r1686, %r1683;
	ld.shared.u8 	%rs198, [%r1687];
	add.s16 	%rs199, %rs198, 1;
	st.shared.u8 	[%r1687], %rs199;
	// begin inline asm
	shr.b32 %r1562, %r1563, %r1573;
	// end inline asm
	and.b32  	%r1688, %r1505, %r1562;
	and.b32  	%r1689, %r1688, 3;
	shl.b32 	%r1690, %r1688, 8;
	and.b32  	%r1691, %r1690, -1024;
	add.s32 	%r1692, %r353, %r1691;
	add.s32 	%r1693, %r1692, %r1689;
	ld.shared.u8 	%rs200, [%r1693];
	add.s16 	%rs201, %rs200, 1;
	st.shared.u8 	[%r1693], %rs201;
	// begin inline asm
	shr.b32 %r1565, %r1566, %r1573;
	// end inline asm
	and.b32  	%r1694, %r1505, %r1565;
	and.b32  	%r1695, %r1694, 3;
	shl.b32 	%r1696, %r1694, 8;
	and.b32  	%r1697, %r1696, -1024;
	add.s32 	%r1698, %r353, %r1697;
	add.s32 	%r1699, %r1698, %r1695;
	ld.shared.u8 	%rs202, [%r1699];
	add.s16 	%rs203, %rs202, 1;
	st.shared.u8 	[%r1699], %rs203;
	// begin inline asm
	shr.b32 %r1568, %r1569, %r1573;
	// end inline asm
	and.b32  	%r1700, %r1505, %r1568;
	and.b32  	%r1701, %r1700, 3;
	shl.b32 	%r1702, %r1700, 8;
	and.b32  	%r1703, %r1702, -1024;
	add.s32 	%r1704, %r353, %r1703;
	add.s32 	%r1705, %r1704, %r1701;
	ld.shared.u8 	%rs204, [%r1705];
	add.s16 	%rs205, %rs204, 1;
	st.shared.u8 	[%r1705], %rs205;
	// begin inline asm
	shr.b32 %r1571, %r1572, %r1573;
	// end inline asm
	and.b32  	%r1706, %r1505, %r1571;
	and.b32  	%r1707, %r1706, 3;
	shl.b32 	%r1708, %r1706, 8;
	and.b32  	%r1709, %r1708, -1024;
	add.s32 	%r1710, %r353, %r1709;
	add.s32 	%r1711, %r1710, %r1707;
	ld.shared.u8 	%rs206, [%r1711];
	add.s16 	%rs207, %rs206, 1;
	st.shared.u8 	[%r1711], %rs207;
	add.s64 	%rd1706, %rd1706, 5888;
	sub.s64 	%rd1726, %rd4, %rd1706;
	setp.gt.s64 	%p22, %rd1726, 5887;
	@%p22 bra 	$L__BB16_185;
$L__BB16_186:
	setp.le.s64 	%p23, %rd1726, %rd16;
	@%p23 bra 	$L__BB16_192;
	mov.b32 	%r1713, 0;
	mov.b32 	%r1714, 6;
	// begin inline asm
	bmsk.clamp.b32 %r1712, %r1713, %r1714;
	// end inline asm
	not.b64 	%rd436, %rd16;
	add.s64 	%rd59, %rd1726, %rd436;
	and.b64  	%rd437, %rd59, 768;
	setp.eq.s64 	%p24, %rd437, 768;
	mov.u64 	%rd1729, %rd16;
	@%p24 bra 	$L__BB16_190;
	shr.u64 	%rd439, %rd59, 8;
	add.s64 	%rd440, %rd439, 1;
	and.b64  	%rd60, %rd440, 3;
	mov.b64 	%rd1728, 0;
	mov.u64 	%rd1729, %rd16;
$L__BB16_189:
	.pragma "nounroll";
	add.s64 	%rd441, %rd1729, %rd1706;
	shl.b64 	%rd442, %rd441, 2;
	add.s64 	%rd443, %rd11, %rd442;
	ld.global.u32 	%r1716, [%rd443];
	mov.b32 	%r1717, 0;
	// begin inline asm
	shr.b32 %r1715, %r1716, %r1717;
	// end inline asm
	and.b32  	%r1718, %r1712, %r1715;
	and.b32  	%r1719, %r1718, 3;
	shl.b32 	%r1720, %r1718, 8;
	and.b32  	%r1721, %r1720, -1024;
	add.s32 	%r1722, %r353, %r1721;
	add.s32 	%r1723, %r1722, %r1719;
	ld.shared.u8 	%rs208, [%r1723];
	add.s16 	%rs209, %rs208, 1;
	st.shared.u8 	[%r1723], %rs209;
	add.s64 	%rd1729, %rd1729, 256;
	add.s64 	%rd1728, %rd1728, 1;
	setp.ne.s64 	%p25, %rd1728, %rd60;
	@%p25 bra 	$L__BB16_189;
$L__BB16_190:
	setp.lt.u64 	%p26, %rd59, 768;
	@%p26 bra 	$L__BB16_192;
$L__BB16_191:
	add.s64 	%rd444, %rd1729, %rd1706;
	shl.b64 	%rd445, %rd444, 2;
	add.s64 	%rd446, %rd11, %rd445;
	ld.global.u32 	%r1725, [%rd446];
	mov.b32 	%r1735, 0;
	// begin inline asm
	shr.b32 %r1724, %r1725, %r1735;
	// end inline asm
	and.b32  	%r1736, %r1712, %r1724;
	and.b32  	%r1737, %r1736, 3;
	shl.b32 	%r1738, %r1736, 8;
	and.b32  	%r1739, %r1738, -1024;
	add.s32 	%r1740, %r353, %r1739;
	add.s32 	%r1741, %r1740, %r1737;
	ld.shared.u8 	%rs210, [%r1741];
	add.s16 	%rs211, %rs210, 1;
	st.shared.u8 	[%r1741], %rs211;
	ld.global.u32 	%r1728, [%rd446+1024];
	// begin inline asm
	shr.b32 %r1727, %r1728, %r1735;
	// end inline asm
	and.b32  	%r1742, %r1712, %r1727;
	and.b32  	%r1743, %r1742, 3;
	shl.b32 	%r1744, %r1742, 8;
	and.b32  	%r1745, %r1744, -1024;
	add.s32 	%r1746, %r353, %r1745;
	add.s32 	%r1747, %r1746, %r1743;
	ld.shared.u8 	%rs212, [%r1747];
	add.s16 	%rs213, %rs212, 1;
	st.shared.u8 	[%r1747], %rs213;
	ld.global.u32 	%r1731, [%rd446+2048];
	// begin inline asm
	shr.b32 %r1730, %r1731, %r1735;
	// end inline asm
	and.b32  	%r1748, %r1712, %r1730;
	and.b32  	%r1749, %r1748, 3;
	shl.b32 	%r1750, %r1748, 8;
	and.b32  	%r1751, %r1750, -1024;
	add.s32 	%r1752, %r353, %r1751;
	add.s32 	%r1753, %r1752, %r1749;
	ld.shared.u8 	%rs214, [%r1753];
	add.s16 	%rs215, %rs214, 1;
	st.shared.u8 	[%r1753], %rs215;
	ld.global.u32 	%r1734, [%rd446+3072];
	// begin inline asm
	shr.b32 %r1733, %r1734, %r1735;
	// end inline asm
	and.b32  	%r1754, %r1712, %r1733;
	and.b32  	%r1755, %r1754, 3;
	shl.b32 	%r1756, %r1754, 8;
	and.b32  	%r1757, %r1756, -1024;
	add.s32 	%r1758, %r353, %r1757;
	add.s32 	%r1759, %r1758, %r1755;
	ld.shared.u8 	%rs216, [%r1759];
	add.s16 	%rs217, %rs216, 1;
	st.shared.u8 	[%r1759], %rs217;
	add.s64 	%rd1729, %rd1729, 1024;
	setp.lt.s64 	%p27, %rd1729, %rd1726;
	@%p27 bra 	$L__BB16_191;
$L__BB16_192:
	cvt.u32.u64 	%r1761, %rd16;
	bar.sync 	0;
	shr.u32 	%r359, %r1761, 5;
	// begin inline asm
	mov.u32 %r1760, %laneid;
	// end inline asm
	setp.gt.u32 	%p28, %r1761, 511;
	@%p28 bra 	$L__BB16_194;
	shl.b32 	%r1762, %r359, 10;
	add.s32 	%r1764, %r1200, %r1762;
	shl.b32 	%r1765, %r1760, 2;
	add.s32 	%r1766, %r1764, %r1765;
	ld.shared.u32 	%r1767, [%r1766];
	bfe.u32 	%r1768, %r1767, 0, 8;
	bfe.u32 	%r1769, %r1767, 8, 8;
	bfe.u32 	%r1770, %r1767, 16, 8;
	bfe.u32 	%r1771, %r1767, 24, 8;
	cvt.u64.u32 	%rd447, %r1768;
	and.b64  	%rd448, %rd447, 255;
	add.s64 	%rd449, %rd1705, %rd448;
	cvt.u64.u32 	%rd450, %r1769;
	and.b64  	%rd451, %rd450, 255;
	add.s64 	%rd452, %rd1704, %rd451;
	cvt.u64.u32 	%rd453, %r1770;
	and.b64  	%rd454, %rd453, 255;
	add.s64 	%rd455, %rd1703, %rd454;
	cvt.u64.u32 	%rd456, %r1771;
	and.b64  	%rd457, %rd456, 255;
	add.s64 	%rd458, %rd1702, %rd457;
	ld.shared.u32 	%r1772, [%r1766+128];
	bfe.u32 	%r1773, %r1772, 0, 8;
	bfe.u32 	%r1774, %r1772, 8, 8;
	bfe.u32 	%r1775, %r1772, 16, 8;
	bfe.u32 	%r1776, %r1772, 24, 8;
	cvt.u64.u32 	%rd459, %r1773;
	and.b64  	%rd460, %rd459, 255;
	add.s64 	%rd461, %rd449, %rd460;
	cvt.u64.u32 	%rd462, %r1774;
	and.b64  	%rd463, %rd462, 255;
	add.s64 	%rd464, %rd452, %rd463;
	cvt.u64.u32 	%rd465, %r1775;
	and.b64  	%rd466, %rd465, 255;
	add.s64 	%rd467, %rd455, %rd466;
	cvt.u64.u32 	%rd468, %r1776;
	and.b64  	%rd469, %rd468, 255;
	add.s64 	%rd470, %rd458, %rd469;
	ld.shared.u32 	%r1777, [%r1766+256];
	bfe.u32 	%r1778, %r1777, 0, 8;
	bfe.u32 	%r1779, %r1777, 8, 8;
	bfe.u32 	%r1780, %r1777, 16, 8;
	bfe.u32 	%r1781, %r1777, 24, 8;
	cvt.u64.u32 	%rd471, %r1778;
	and.b64  	%rd472, %rd471, 255;
	add.s64 	%rd473, %rd461, %rd472;
	cvt.u64.u32 	%rd474, %r1779;
	and.b64  	%rd475, %rd474, 255;
	add.s64 	%rd476, %rd464, %rd475;
	cvt.u64.u32 	%rd477, %r1780;
	and.b64  	%rd478, %rd477, 255;
	add.s64 	%rd479, %rd467, %rd478;
	cvt.u64.u32 	%rd480, %r1781;
	and.b64  	%rd481, %rd480, 255;
	add.s64 	%rd482, %rd470, %rd481;
	ld.shared.u32 	%r1782, [%r1766+384];
	bfe.u32 	%r1783, %r1782, 0, 8;
	bfe.u32 	%r1784, %r1782, 8, 8;
	bfe.u32 	%r1785, %r1782, 16, 8;
	bfe.u32 	%r1786, %r1782, 24, 8;
	cvt.u64.u32 	%rd483, %r1783;
	and.b64  	%rd484, %rd483, 255;
	add.s64 	%rd485, %rd473, %rd484;
	cvt.u64.u32 	%rd486, %r1784;
	and.b64  	%rd487, %rd486, 255;
	add.s64 	%rd488, %rd476, %rd487;
	cvt.u64.u32 	%rd489, %r1785;
	and.b64  	%rd490, %rd489, 255;
	add.s64 	%rd491, %rd479, %rd490;
	cvt.u64.u32 	%rd492, %r1786;
	and.b64  	%rd493, %rd492, 255;
	add.s64 	%rd494, %rd482, %rd493;
	ld.shared.u32 	%r1787, [%r1766+512];
	bfe.u32 	%r1788, %r1787, 0, 8;
	bfe.u32 	%r1789, %r1787, 8, 8;
	bfe.u32 	%r1790, %r1787, 16, 8;
	bfe.u32 	%r1791, %r1787, 24, 8;
	cvt.u64.u32 	%rd495, %r1788;
	and.b64  	%rd496, %rd495, 255;
	add.s64 	%rd497, %rd485, %rd496;
	cvt.u64.u32 	%rd498, %r1789;
	and.b64  	%rd499, %rd498, 255;
	add.s64 	%rd500, %rd488, %rd499;
	cvt.u64.u32 	%rd501, %r1790;
	and.b64  	%rd502, %rd501, 255;
	add.s64 	%rd503, %rd491, %rd502;
	cvt.u64.u32 	%rd504, %r1791;
	and.b64  	%rd505, %rd504, 255;
	add.s64 	%rd506, %rd494, %rd505;
	ld.shared.u32 	%r1792, [%r1766+640];
	bfe.u32 	%r1793, %r1792, 0, 8;
	bfe.u32 	%r1794, %r1792, 8, 8;
	bfe.u32 	%r1795, %r1792, 16, 8;
	bfe.u32 	%r1796, %r1792, 24, 8;
	cvt.u64.u32 	%rd507, %r1793;
	and.b64  	%rd508, %rd507, 255;
	add.s64 	%rd509, %rd497, %rd508;
	cvt.u64.u32 	%rd510, %r1794;
	and.b64  	%rd511, %rd510, 255;
	add.s64 	%rd512, %rd500, %rd511;
	cvt.u64.u32 	%rd513, %r1795;
	and.b64  	%rd514, %rd513, 255;
	add.s64 	%rd515, %rd503, %rd514;
	cvt.u64.u32 	%rd516, %r1796;
	and.b64  	%rd517, %rd516, 255;
	add.s64 	%rd518, %rd506, %rd517;
	ld.shared.u32 	%r1797, [%r1766+768];
	bfe.u32 	%r1798, %r1797, 0, 8;
	bfe.u32 	%r1799, %r1797, 8, 8;
	bfe.u32 	%r1800, %r1797, 16, 8;
	bfe.u32 	%r1801, %r1797, 24, 8;
	cvt.u64.u32 	%rd519, %r1798;
	and.b64  	%rd520, %rd519, 255;
	add.s64 	%rd521, %rd509, %rd520;
	cvt.u64.u32 	%rd522, %r1799;
	and.b64  	%rd523, %rd522, 255;
	add.s64 	%rd524, %rd512, %rd523;
	cvt.u64.u32 	%rd525, %r1800;
	and.b64  	%rd526, %rd525, 255;
	add.s64 	%rd527, %rd515, %rd526;
	cvt.u64.u32 	%rd528, %r1801;
	and.b64  	%rd529, %rd528, 255;
	add.s64 	%rd530, %rd518, %rd529;
	ld.shared.u32 	%r1802, [%r1766+896];
	bfe.u32 	%r1803, %r1802, 0, 8;
	bfe.u32 	%r1804, %r1802, 8, 8;
	bfe.u32 	%r1805, %r1802, 16, 8;
	bfe.u32 	%r1806, %r1802, 24, 8;
	cvt.u64.u32 	%rd531, %r1803;
	and.b64  	%rd532, %rd531, 255;
	add.s64 	%rd1705, %rd521, %rd532;
	cvt.u64.u32 	%rd533, %r1804;
	and.b64  	%rd534, %rd533, 255;
	add.s64 	%rd1704, %rd524, %rd534;
	cvt.u64.u32 	%rd535, %r1805;
	and.b64  	%rd536, %rd535, 255;
	add.s64 	%rd1703, %rd527, %rd536;
	cvt.u64.u32 	%rd537, %r1806;
	and.b64  	%rd538, %rd537, 255;
	add.s64 	%rd1702, %rd530, %rd538;
$L__BB16_194:
	setp.gt.u32 	%p29, %r1761, 255;
	@%p29 bra 	$L__BB16_196;
	shl.b32 	%r1808, %r359, 10;
	add.s32 	%r1810, %r1200, %r1808;
	shl.b32 	%r1811, %r1760, 2;
	add.s32 	%r1812, %r1810, %r1811;
	ld.shared.u32 	%r1813, [%r1812+8192];
	bfe.u32 	%r1814, %r1813, 0, 8;
	bfe.u32 	%r1815, %r1813, 8, 8;
	bfe.u32 	%r1816, %r1813, 16, 8;
	bfe.u32 	%r1817, %r1813, 24, 8;
	cvt.u64.u32 	%rd539, %r1814;
	and.b64  	%rd540, %rd539, 255;
	add.s64 	%rd541, %rd1724, %rd540;
	cvt.u64.u32 	%rd542, %r1815;
	and.b64  	%rd543, %rd542, 255;
	add.s64 	%rd544, %rd1723, %rd543;
	cvt.u64.u32 	%rd545, %r1816;
	and.b64  	%rd546, %rd545, 255;
	add.s64 	%rd547, %rd1722, %rd546;
	cvt.u64.u32 	%rd548, %r1817;
	and.b64  	%rd549, %rd548, 255;
	add.s64 	%rd550, %rd1721, %rd549;
	ld.shared.u32 	%r1818, [%r1812+8320];
	bfe.u32 	%r1819, %r1818, 0, 8;
	bfe.u32 	%r1820, %r1818, 8, 8;
	bfe.u32 	%r1821, %r1818, 16, 8;
	bfe.u32 	%r1822, %r1818, 24, 8;
	cvt.u64.u32 	%rd551, %r1819;
	and.b64  	%rd552, %rd551, 255;
	add.s64 	%rd553, %rd541, %rd552;
	cvt.u64.u32 	%rd554, %r1820;
	and.b64  	%rd555, %rd554, 255;
	add.s64 	%rd556, %rd544, %rd555;
	cvt.u64.u32 	%rd557, %r1821;
	and.b64  	%rd558, %rd557, 255;
	add.s64 	%rd559, %rd547, %rd558;
	cvt.u64.u32 	%rd560, %r1822;
	and.b64  	%rd561, %rd560, 255;
	add.s64 	%rd562, %rd550, %rd561;
	ld.shared.u32 	%r1823, [%r1812+8448];
	bfe.u32 	%r1824, %r1823, 0, 8;
	bfe.u32 	%r1825, %r1823, 8, 8;
	bfe.u32 	%r1826, %r1823, 16, 8;
	bfe.u32 	%r1827, %r1823, 24, 8;
	cvt.u64.u32 	%rd563, %r1824;
	and.b64  	%rd564, %rd563, 255;
	add.s64 	%rd565, %rd553, %rd564;
	cvt.u64.u32 	%rd566, %r1825;
	and.b64  	%rd567, %rd566, 255;
	add.s64 	%rd568, %rd556, %rd567;
	cvt.u64.u32 	%rd569, %r1826;
	and.b64  	%rd570, %rd569, 255;
	add.s64 	%rd571, %rd559, %rd570;
	cvt.u64.u32 	%rd572, %r1827;
	and.b64  	%rd573, %rd572, 255;
	add.s64 	%rd574, %rd562, %rd573;
	ld.shared.u32 	%r1828, [%r1812+8576];
	bfe.u32 	%r1829, %r1828, 0, 8;
	bfe.u32 	%r1830, %r1828, 8, 8;
	bfe.u32 	%r1831, %r1828, 16, 8;
	bfe.u32 	%r1832, %r1828, 24, 8;
	cvt.u64.u32 	%rd575, %r1829;
	and.b64  	%rd576, %rd575, 255;
	add.s64 	%rd577, %rd565, %rd576;
	cvt.u64.u32 	%rd578, %r1830;
	and.b64  	%rd579, %rd578, 255;
	add.s64 	%rd580, %rd568, %rd579;
	cvt.u64.u32 	%rd581, %r1831;
	and.b64  	%rd582, %rd581, 255;
	add.s64 	%rd583, %rd571, %rd582;
	cvt.u64.u32 	%rd584, %r1832;
	and.b64  	%rd585, %rd584, 255;
	add.s64 	%rd586, %rd574, %rd585;
	ld.shared.u32 	%r1833, [%r1812+8704];
	bfe.u32 	%r1834, %r1833, 0, 8;
	bfe.u32 	%r1835, %r1833, 8, 8;
	bfe.u32 	%r1836, %r1833, 16, 8;
	bfe.u32 	%r1837, %r1833, 24, 8;
	cvt.u64.u32 	%rd587, %r1834;
	and.b64  	%rd588, %rd587, 255;
	add.s64 	%rd589, %rd577, %rd588;
	cvt.u64.u32 	%rd590, %r1835;
	and.b64  	%rd591, %rd590, 255;
	add.s64 	%rd592, %rd580, %rd591;
	cvt.u64.u32 	%rd593, %r1836;
	and.b64  	%rd594, %rd593, 255;
	add.s64 	%rd595, %rd583, %rd594;
	cvt.u64.u32 	%rd596, %r1837;
	and.b64  	%rd597, %rd596, 255;
	add.s64 	%rd598, %rd586, %rd597;
	ld.shared.u32 	%r1838, [%r1812+8832];
	bfe.u32 	%r1839, %r1838, 0, 8;
	bfe.u32 	%r1840, %r1838, 8, 8;
	bfe.u32 	%r1841, %r1838, 16, 8;
	bfe.u32 	%r1842, %r1838, 24, 8;
	cvt.u64.u32 	%rd599, %r1839;
	and.b64  	%rd600, %rd599, 255;
	add.s64 	%rd601, %rd589, %rd600;
	cvt.u64.u32 	%rd602, %r1840;
	and.b64  	%rd603, %rd602, 255;
	add.s64 	%rd604, %rd592, %rd603;
	cvt.u64.u32 	%rd605, %r1841;
	and.b64  	%rd606, %rd605, 255;
	add.s64 	%rd607, %rd595, %rd606;
	cvt.u64.u32 	%rd608, %r1842;
	and.b64  	%rd609, %rd608, 255;
	add.s64 	%rd610, %rd598, %rd609;
	ld.shared.u32 	%r1843, [%r1812+8960];
	bfe.u32 	%r1844, %r1843, 0, 8;
	bfe.u32 	%r1845, %r1843, 8, 8;
	bfe.u32 	%r1846, %r1843, 16, 8;
	bfe.u32 	%r1847, %r1843, 24, 8;
	cvt.u64.u32 	%rd611, %r1844;
	and.b64  	%rd612, %rd611, 255;
	add.s64 	%rd613, %rd601, %rd612;
	cvt.u64.u32 	%rd614, %r1845;
	and.b64  	%rd615, %rd614, 255;
	add.s64 	%rd616, %rd604, %rd615;
	cvt.u64.u32 	%rd617, %r1846;
	and.b64  	%rd618, %rd617, 255;
	add.s64 	%rd619, %rd607, %rd618;
	cvt.u64.u32 	%rd620, %r1847;
	and.b64  	%rd621, %rd620, 255;
	add.s64 	%rd622, %rd610, %rd621;
	ld.shared.u32 	%r1848, [%r1812+9088];
	bfe.u32 	%r1849, %r1848, 0, 8;
	bfe.u32 	%r1850, %r1848, 8, 8;
	bfe.u32 	%r1851, %r1848, 16, 8;
	bfe.u32 	%r1852, %r1848, 24, 8;
	cvt.u64.u32 	%rd623, %r1849;
	and.b64  	%rd624, %rd623, 255;
	add.s64 	%rd1724, %rd613, %rd624;
	cvt.u64.u32 	%rd625, %r1850;
	and.b64  	%rd626, %rd625, 255;
	add.s64 	%rd1723, %rd616, %rd626;
	cvt.u64.u32 	%rd627, %r1851;
	and.b64  	%rd628, %rd627, 255;
	add.s64 	%rd1722, %rd619, %rd628;
	cvt.u64.u32 	%rd629, %r1852;
	and.b64  	%rd630, %rd629, 255;
	add.s64 	%rd1721, %rd622, %rd630;
$L__BB16_196:
	setp.gt.u32 	%p30, %r1761, 511;
	bar.sync 	0;
	shl.b32 	%r1854, %r1760, 9;
	add.s32 	%r361, %r1200, %r1854;
	@%p30 bra 	$L__BB16_198;
	and.b32  	%r1857, %r1761, 480;
	add.s32 	%r1858, %r361, %r1857;
	st.shared.v2.u64 	[%r1858], {%rd1705, %rd1704};
	st.shared.v2.u64 	[%r1858+16], {%rd1703, %rd1702};
$L__BB16_198:
	setp.gt.u32 	%p31, %r1761, 255;
	@%p31 bra 	$L__BB16_200;
	and.b32  	%r1861, %r1761, 224;
	add.s32 	%r1862, %r361, %r1861;
	st.shared.v2.u64 	[%r1862+256], {%rd1724, %rd1723};
	st.shared.v2.u64 	[%r1862+272], {%rd1722, %rd1721};
$L__BB16_200:
	bar.sync 	0;
	setp.gt.u32 	%p32, %r1761, 63;
	shl.b32 	%r1864, %r1761, 2;
	add.s32 	%r362, %r353, %r1864;
	@%p32 bra 	$L__BB16_202;
	ld.shared.u64 	%rd632, [%r362];
	ld.shared.u64 	%rd633, [%r362+512];
	add.s64 	%rd634, %rd633, %rd632;
	ld.shared.u64 	%rd635, [%r362+1024];
	add.s64 	%rd636, %rd635, %rd634;
	ld.shared.u64 	%rd637, [%r362+1536];
	add.s64 	%rd638, %rd637, %rd636;
	ld.shared.u64 	%rd639, [%r362+2048];
	add.s64 	%rd640, %rd639, %rd638;
	ld.shared.u64 	%rd641, [%r362+2560];
	add.s64 	%rd642, %rd641, %rd640;
	ld.shared.u64 	%rd643, [%r362+3072];
	add.s64 	%rd644, %rd643, %rd642;
	ld.shared.u64 	%rd645, [%r362+3584];
	add.s64 	%rd646, %rd645, %rd644;
	ld.shared.u64 	%rd647, [%r362+4096];
	add.s64 	%rd648, %rd647, %rd646;
	ld.shared.u64 	%rd649, [%r362+4608];
	add.s64 	%rd650, %rd649, %rd648;
	ld.shared.u64 	%rd651, [%r362+5120];
	add.s64 	%rd652, %rd651, %rd650;
	ld.shared.u64 	%rd653, [%r362+5632];
	add.s64 	%rd654, %rd653, %rd652;
	ld.shared.u64 	%rd655, [%r362+6144];
	add.s64 	%rd656, %rd655, %rd654;
	ld.shared.u64 	%rd657, [%r362+6656];
	add.s64 	%rd658, %rd657, %rd656;
	ld.shared.u64 	%rd659, [%r362+7168];
	add.s64 	%rd660, %rd659, %rd658;
	ld.shared.u64 	%rd661, [%r362+7680];
	add.s64 	%rd662, %rd661, %rd660;
	ld.shared.u64 	%rd663, [%r362+8192];
	add.s64 	%rd664, %rd663, %rd662;
	ld.shared.u64 	%rd665, [%r362+8704];
	add.s64 	%rd666, %rd665, %rd664;
	ld.shared.u64 	%rd667, [%r362+9216];
	add.s64 	%rd668, %rd667, %rd666;
	ld.shared.u64 	%rd669, [%r362+9728];
	add.s64 	%rd670, %rd669, %rd668;
	ld.shared.u64 	%rd671, [%r362+10240];
	add.s64 	%rd672, %rd671, %rd670;
	ld.shared.u64 	%rd673, [%r362+10752];
	add.s64 	%rd674, %rd673, %rd672;
	ld.shared.u64 	%rd675, [%r362+11264];
	add.s64 	%rd676, %rd675, %rd674;
	ld.shared.u64 	%rd677, [%r362+11776];
	add.s64 	%rd678, %rd677, %rd676;
	ld.shared.u64 	%rd679, [%r362+12288];
	add.s64 	%rd680, %rd679, %rd678;
	ld.shared.u64 	%rd681, [%r362+12800];
	add.s64 	%rd682, %rd681, %rd680;
	ld.shared.u64 	%rd683, [%r362+13312];
	add.s64 	%rd684, %rd683, %rd682;
	ld.shared.u64 	%rd685, [%r362+13824];
	add.s64 	%rd686, %rd685, %rd684;
	ld.shared.u64 	%rd687, [%r362+14336];
	add.s64 	%rd688, %rd687, %rd686;
	ld.shared.u64 	%rd689, [%r362+14848];
	add.s64 	%rd690, %rd689, %rd688;
	ld.shared.u64 	%rd691, [%r362+15360];
	add.s64 	%rd692, %rd691, %rd690;
	ld.shared.u64 	%rd693, [%r362+15872];
	add.s64 	%rd1739, %rd693, %rd692;
$L__BB16_202:
	bar.sync 	0;
	shr.u32 	%r1866, %r1761, 3;
	add.s32 	%r1867, %r1866, %r1761;
	shl.b32 	%r1868, %r1867, 3;
	add.s32 	%r1870, %r1200, 1040;
	add.s32 	%r363, %r1870, %r1868;
	st.shared.u64 	[%r363], %rd1739;
	bar.sync 	0;
	setp.gt.u32 	%p33, %r1761, 31;
	mad.lo.s32 	%r364, %r1761, 72, %r1870;
	@%p33 bra 	$L__BB16_204;
	ld.shared.u64 	%rd694, [%r364];
	ld.shared.u64 	%rd695, [%r364+8];
	ld.shared.u64 	%rd696, [%r364+16];
	ld.shared.u64 	%rd697, [%r364+24];
	ld.shared.u64 	%rd698, [%r364+32];
	ld.shared.u64 	%rd699, [%r364+40];
	ld.shared.u64 	%rd700, [%r364+48];
	ld.shared.u64 	%rd701, [%r364+56];
	add.s64 	%rd702, %rd695, %rd694;
	add.s64 	%rd703, %rd702, %rd696;
	add.s64 	%rd704, %rd703, %rd697;
	add.s64 	%rd705, %rd704, %rd698;
	add.s64 	%rd706, %rd705, %rd699;
	add.s64 	%rd707, %rd706, %rd700;
	add.s64 	%rd708, %rd707, %rd701;
	mov.b64 	{%r1872, %r1877}, %rd708;
	mov.b32 	%r1878, 1;
	mov.b32 	%r1919, 0;
	mov.b32 	%r1920, -1;
	// begin inline asm
	shfl.sync.up.b32 %r1871, %r1872, %r1878, %r1919, %r1920;
	// end inline asm
	// begin inline asm
	shfl.sync.up.b32 %r1876, %r1877, %r1878, %r1919, %r1920;
	// end inline asm
	mov.b64 	%rd709, {%r1871, %r1876};
	setp.lt.s32 	%p34, %r1760, 1;
	selp.b64 	%rd710, 0, %rd709, %p34;
	add.s64 	%rd711, %rd710, %rd708;
	mov.b64 	{%r1882, %r1887}, %rd711;
	mov.b32 	%r1888, 2;
	// begin inline asm
	shfl.sync.up.b32 %r1881, %r1882, %r1888, %r1919, %r1920;
	// end inline asm
	// begin inline asm
	shfl.sync.up.b32 %r1886, %r1887, %r1888, %r1919, %r1920;
	// end inline asm
	mov.b64 	%rd712, {%r1881, %r1886};
	setp.lt.s32 	%p35, %r1760, 2;
	selp.b64 	%rd713, 0, %rd712, %p35;
	add.s64 	%rd714, %rd713, %rd711;
	mov.b64 	{%r1892, %r1897}, %rd714;
	mov.b32 	%r1898, 4;
	// begin inline asm
	shfl.sync.up.b32 %r1891, %r1892, %r1898, %r1919, %r1920;
	// end inline asm
	// begin inline asm
	shfl.sync.up.b32 %r1896, %r1897, %r1898, %r1919, %r1920;
	// end inline asm
	mov.b64 	%rd715, {%r1891, %r1896};
	setp.lt.s32 	%p36, %r1760, 4;
	selp.b64 	%rd716, 0, %rd715, %p36;
	add.s64 	%rd717, %rd716, %rd714;
	mov.b64 	{%r1902, %r1907}, %rd717;
	mov.b32 	%r1908, 8;
	// begin inline asm
	shfl.sync.up.b32 %r1901, %r1902, %r1908, %r1919, %r1920;
	// end inline asm
	// begin inline asm
	shfl.sync.up.b32 %r1906, %r1907, %r1908, %r1919, %r1920;
	// end inline asm
	mov.b64 	%rd718, {%r1901, %r1906};
	setp.lt.s32 	%p37, %r1760, 8;
	selp.b64 	%rd719, 0, %rd718, %p37;
	add.s64 	%rd720, %rd719, %rd717;
	mov.b64 	{%r1912, %r1917}, %rd720;
	mov.b32 	%r1918, 16;
	// begin inline asm
	shfl.sync.up.b32 %r1911, %r1912, %r1918, %r1919, %r1920;
	// end inline asm
	// begin inline asm
	shfl.sync.up.b32 %r1916, %r1917, %r1918, %r1919, %r1920;
	// end inline asm
	mov.b64 	%rd721, {%r1911, %r1916};
	setp.lt.s32 	%p38, %r1760, 16;
	selp.b64 	%rd722, 0, %rd721, %p38;
	add.s64 	%rd723, %rd722, %rd720;
	sub.s64 	%rd724, %rd723, %rd708;
	ld.shared.u64 	%rd725, [%r364];
	ld.shared.u64 	%rd726, [%r364+8];
	ld.shared.u64 	%rd727, [%r364+16];
	ld.shared.u64 	%rd728, [%r364+24];
	ld.shared.u64 	%rd729, [%r364+32];
	ld.shared.u64 	%rd730, [%r364+40];
	ld.shared.u64 	%rd731, [%r364+48];
	add.s64 	%rd732, %rd725, %rd724;
	add.s64 	%rd733, %rd726, %rd732;
	add.s64 	%rd734, %rd727, %rd733;
	add.s64 	%rd735, %rd728, %rd734;
	add.s64 	%rd736, %rd729, %rd735;
	add.s64 	%rd737, %rd730, %rd736;
	add.s64 	%rd738, %rd731, %rd737;
	st.shared.u64 	[%r364], %rd724;
	st.shared.u64 	[%r364+8], %rd732;
	st.shared.u64 	[%r364+16], %rd733;
	st.shared.u64 	[%r364+24], %rd734;
	st.shared.u64 	[%r364+32], %rd735;
	st.shared.u64 	[%r364+40], %rd736;
	st.shared.u64 	[%r364+48], %rd737;
	st.shared.u64 	[%r364+56], %rd738;
$L__BB16_204:
	setp.gt.u32 	%p39, %r1761, 63;
	bar.sync 	0;
	ld.shared.u64 	%rd1745, [%r363];
	bar.sync 	0;
	setp.eq.s64 	%p40, %rd1745, 0;
	setp.eq.s64 	%p41, %rd1745, %rd4;
	or.pred  	%p42, %p40, %p41;
	or.pred  	%p44, %p39, %p42;
	selp.u32 	%r1922, 1, 0, %p44;
	{ 
	.reg .pred 	%p1; 
	.reg .pred 	%p2; 
	setp.ne.u32 	%p1, %r1922, 0; 
	bar.red.and.pred 	%p2, 0, %p1; 
	selp.u32 	%r1923, 1, 0, %p2; 
	}
	setp.ne.s32 	%p45, %r1923, 0;
	@%p45 bra 	$L__BB16_323;
	setp.lt.s64 	%p95, %rd4, 5888;
	mov.b64 	%rd1747, 0;
	mov.u64 	%rd1748, %rd4;
	@%p95 bra 	$L__BB16_220;
	mov.b64 	%rd1747, 0;
	cvt.u64.u32 	%rd749, %r1198;
	add.s32 	%r2124, %r353, %r1199;
	mad.lo.s32 	%r2125, %r1198, 84, %r2124;
	mad.lo.s32 	%r2264, %r1198, 124, %r2124;
$L__BB16_207:
	.pragma "nounroll";
	setp.ne.s32 	%p96, %r1760, 31;
	add.s64 	%rd750, %rd1747, %rd749;
	shl.b64 	%rd751, %rd750, 2;
	add.s64 	%rd752, %rd11, %rd751;
	ld.global.u32 	%r2098, [%rd752];
	ld.global.u32 	%r2099, [%rd752+1024];
	ld.global.u32 	%r2100, [%rd752+2048];
	ld.global.u32 	%r2101, [%rd752+3072];
	ld.global.u32 	%r2102, [%rd752+4096];
	ld.global.u32 	%r2103, [%rd752+5120];
	ld.global.u32 	%r2104, [%rd752+6144];
	ld.global.u32 	%r2105, [%rd752+7168];
	ld.global.u32 	%r2106, [%rd752+8192];
	ld.global.u32 	%r2107, [%rd752+9216];
	ld.global.u32 	%r2108, [%rd752+10240];
	ld.global.u32 	%r2109, [%rd752+11264];
	ld.global.u32 	%r2110, [%rd752+12288];
	ld.global.u32 	%r2111, [%rd752+13312];
	ld.global.u32 	%r2112, [%rd752+14336];
	ld.global.u32 	%r2113, [%rd752+15360];
	ld.global.u32 	%r2114, [%rd752+16384];
	ld.global.u32 	%r2115, [%rd752+17408];
	ld.global.u32 	%r2116, [%rd752+18432];
	ld.global.u32 	%r2117, [%rd752+19456];
	ld.global.u32 	%r2118, [%rd752+20480];
	ld.global.u32 	%r2119, [%rd752+21504];
	ld.global.u32 	%r2120, [%rd752+22528];
	st.shared.u32 	[%r353], %r2098;
	st.shared.u32 	[%r353+1024], %r2099;
	st.shared.u32 	[%r353+2048], %r2100;
	st.shared.u32 	[%r353+3072], %r2101;
	st.shared.u32 	[%r353+4096], %r2102;
	st.shared.u32 	[%r353+5120], %r2103;
	st.shared.u32 	[%r353+6144], %r2104;
	st.shared.u32 	[%r353+7168], %r2105;
	st.shared.u32 	[%r353+8192], %r2106;
	st.shared.u32 	[%r353+9216], %r2107;
	st.shared.u32 	[%r353+10240], %r2108;
	st.shared.u32 	[%r353+11264], %r2109;
	st.shared.u32 	[%r353+12288], %r2110;
	st.shared.u32 	[%r353+13312], %r2111;
	st.shared.u32 	[%r353+14336], %r2112;
	st.shared.u32 	[%r353+15360], %r2113;
	st.shared.u32 	[%r353+16384], %r2114;
	st.shared.u32 	[%r353+17408], %r2115;
	st.shared.u32 	[%r353+18432], %r2116;
	st.shared.u32 	[%r353+19456], %r2117;
	st.shared.u32 	[%r353+20480], %r2118;
	st.shared.u32 	[%r353+21504], %r2119;
	st.shared.u32 	[%r353+22528], %r2120;
	bar.sync 	0;
	ld.shared.u32 	%r437, [%r2125];
	ld.shared.u32 	%r438, [%r2125+4];
	ld.shared.u32 	%r439, [%r2125+8];
	ld.shared.u32 	%r440, [%r2125+12];
	ld.shared.u32 	%r441, [%r2125+16];
	ld.shared.u32 	%r442, [%r2125+20];
	ld.shared.u32 	%r443, [%r2125+24];
	ld.shared.u32 	%r444, [%r2125+28];
	ld.shared.u32 	%r445, [%r2125+32];
	ld.shared.u32 	%r446, [%r2125+36];
	ld.shared.u32 	%r447, [%r2125+40];
	ld.shared.u32 	%r448, [%r2125+44];
	ld.shared.u32 	%r449, [%r2125+48];
	ld.shared.u32 	%r450, [%r2125+52];
	ld.shared.u32 	%r451, [%r2125+56];
	ld.shared.u32 	%r452, [%r2125+60];
	ld.shared.u32 	%r453, [%r2125+64];
	ld.shared.u32 	%r454, [%r2125+68];
	ld.shared.u32 	%r455, [%r2125+72];
	ld.shared.u32 	%r456, [%r2125+76];
	ld.shared.u32 	%r457, [%r2125+80];
	ld.shared.u32 	%r458, [%r2125+84];
	ld.shared.u32 	%r459, [%r2125+88];
	bar.sync 	0;
	mov.b32 	%r2094, 0;
	st.shared.u32 	[%r353], %r2094;
	st.shared.u32 	[%r353+1024], %r2094;
	st.shared.u32 	[%r353+2048], %r2094;
	st.shared.u32 	[%r353+3072], %r2094;
	st.shared.u32 	[%r353+4096], %r2094;
	st.shared.u32 	[%r353+5120], %r2094;
	st.shared.u32 	[%r353+6144], %r2094;
	st.shared.u32 	[%r353+7168], %r2094;
	st.shared.u32 	[%r353+8192], %r2094;
	st.shared.u32 	[%r353+9216], %r2094;
	st.shared.u32 	[%r353+10240], %r2094;
	st.shared.u32 	[%r353+11264], %r2094;
	st.shared.u32 	[%r353+12288], %r2094;
	st.shared.u32 	[%r353+13312], %r2094;
	st.shared.u32 	[%r353+14336], %r2094;
	st.shared.u32 	[%r353+15360], %r2094;
	st.shared.u32 	[%r353+16384], %r2094;
	st.shared.u32 	[%r353+17408], %r2094;
	st.shared.u32 	[%r353+18432], %r2094;
	st.shared.u32 	[%r353+19456], %r2094;
	st.shared.u32 	[%r353+20480], %r2094;
	st.shared.u32 	[%r353+21504], %r2094;
	st.shared.u32 	[%r353+22528], %r2094;
	st.shared.u32 	[%r353+23552], %r2094;
	st.shared.u32 	[%r353+24576], %r2094;
	st.shared.u32 	[%r353+25600], %r2094;
	st.shared.u32 	[%r353+26624], %r2094;
	st.shared.u32 	[%r353+27648], %r2094;
	st.shared.u32 	[%r353+28672], %r2094;
	st.shared.u32 	[%r353+29696], %r2094;
	st.shared.u32 	[%r353+30720], %r2094;
	st.shared.u32 	[%r353+31744], %r2094;
	st.shared.u32 	[%r353+32768], %r2094;
	mov.b32 	%r1997, 6;
	// begin inline asm
	bmsk.clamp.b32 %r1995, %r2094, %r1997;
	// end inline asm
	// begin inline asm
	shr.b32 %r1998, %r437, %r2094;
	// end inline asm
	and.b32  	%r2126, %r1995, %r1998;
	shl.b32 	%r2127, %r2126, 10;
	and.b32  	%r2128, %r2127, 31744;
	add.s32 	%r2129, %r353, %r2128;
	shr.u32 	%r2130, %r2126, 4;
	and.b32  	%r2131, %r2130, 268435454;
	add.s32 	%r461, %r2129, %r2131;
	ld.shared.u16 	%rs24, [%r461];
	add.s16 	%rs218, %rs24, 1;
	st.shared.u16 	[%r461], %rs218;
	// begin inline asm
	shr.b32 %r2001, %r438, %r2094;
	// end inline asm
	and.b32  	%r2132, %r1995, %r2001;
	shl.b32 	%r2133, %r2132, 10;
	and.b32  	%r2134, %r2133, 31744;
	add.s32 	%r2135, %r353, %r2134;
	shr.u32 	%r2136, %r2132, 4;
	and.b32  	%r2137, %r2136, 268435454;
	add.s32 	%r462, %r2135, %r2137;
	ld.shared.u16 	%rs25, [%r462];
	add.s16 	%rs219, %rs25, 1;
	st.shared.u16 	[%r462], %rs219;
	// begin inline asm
	shr.b32 %r2004, %r439, %r2094;
	// end inline asm
	and.b32  	%r2138, %r1995, %r2004;
	shl.b32 	%r2139, %r2138, 10;
	and.b32  	%r2140, %r2139, 31744;
	add.s32 	%r2141, %r353, %r2140;
	shr.u32 	%r2142, %r2138, 4;
	and.b32  	%r2143, %r2142, 268435454;
	add.s32 	%r463, %r2141, %r2143;
	ld.shared.u16 	%rs26, [%r463];
	add.s16 	%rs220, %rs26, 1;
	st.shared.u16 	[%r463], %rs220;
	// begin inline asm
	shr.b32 %r2007, %r440, %r2094;
	// end inline asm
	and.b32  	%r2144, %r1995, %r2007;
	shl.b32 	%r2145, %r2144, 10;
	and.b32  	%r2146, %r2145, 31744;
	add.s32 	%r2147, %r353, %r2146;
	shr.u32 	%r2148, %r2144, 4;
	and.b32  	%r2149, %r2148, 268435454;
	add.s32 	%r464, %r2147, %r2149;
	ld.shared.u16 	%rs27, [%r464];
	add.s16 	%rs221, %rs27, 1;
	st.shared.u16 	[%r464], %rs221;
	// begin inline asm
	shr.b32 %r2010, %r441, %r2094;
	// end inline asm
	and.b32  	%r2150, %r1995, %r2010;
	shl.b32 	%r2151, %r2150, 10;
	and.b32  	%r2152, %r2151, 31744;
	add.s32 	%r2153, %r353, %r2152;
	shr.u32 	%r2154, %r2150, 4;
	and.b32  	%r2155, %r2154, 268435454;
	add.s32 	%r465, %r2153, %r2155;
	ld.shared.u16 	%rs28, [%r465];
	add.s16 	%rs222, %rs28, 1;
	st.shared.u16 	[%r465], %rs222;
	// begin inline asm
	shr.b32 %r2013, %r442, %r2094;
	// end inline asm
	and.b32  	%r2156, %r1995, %r2013;
	shl.b32 	%r2157, %r2156, 10;
	and.b32  	%r2158, %r2157, 31744;
	add.s32 	%r2159, %r353, %r2158;
	shr.u32 	%r2160, %r2156, 4;
	and.b32  	%r2161, %r2160, 268435454;
	add.s32 	%r466, %r2159, %r2161;
	ld.shared.u16 	%rs29, [%r466];
	add.s16 	%rs223, %rs29, 1;
	st.shared.u16 	[%r466], %rs223;
	// begin inline asm
	shr.b32 %r2016, %r443, %r2094;
	// end inline asm
	and.b32  	%r2162, %r1995, %r2016;
	shl.b32 	%r2163, %r2162, 10;
	and.b32  	%r2164, %r2163, 31744;
	add.s32 	%r2165, %r353, %r2164;
	shr.u32 	%r2166, %r2162, 4;
	and.b32  	%r2167, %r2166, 268435454;
	add.s32 	%r467, %r2165, %r2167;
	ld.shared.u16 	%rs30, [%r467];
	add.s16 	%rs224, %rs30, 1;
	st.shared.u16 	[%r467], %rs224;
	// begin inline asm
	shr.b32 %r2019, %r444, %r2094;
	// end inline asm
	and.b32  	%r2168, %r1995, %r2019;
	shl.b32 	%r2169, %r2168, 10;
	and.b32  	%r2170, %r2169, 31744;
	add.s32 	%r2171, %r353, %r2170;
	shr.u32 	%r2172, %r2168, 4;
	and.b32  	%r2173, %r2172, 268435454;
	add.s32 	%r468, %r2171, %r2173;
	ld.shared.u16 	%rs31, [%r468];
	add.s16 	%rs225, %rs31, 1;
	st.shared.u16 	[%r468], %rs225;
	// begin inline asm
	shr.b32 %r2022, %r445, %r2094;
	// end inline asm
	and.b32  	%r2174, %r1995, %r2022;
	shl.b32 	%r2175, %r2174, 10;
	and.b32  	%r2176, %r2175, 31744;
	add.s32 	%r2177, %r353, %r2176;
	shr.u32 	%r2178, %r2174, 4;
	and.b32  	%r2179, %r2178, 268435454;
	add.s32 	%r469, %r2177, %r2179;
	ld.shared.u16 	%rs32, [%r469];
	add.s16 	%rs226, %rs32, 1;
	st.shared.u16 	[%r469], %rs226;
	// begin inline asm
	shr.b32 %r2025, %r446, %r2094;
	// end inline asm
	and.b32  	%r2180, %r1995, %r2025;
	shl.b32 	%r2181, %r2180, 10;
	and.b32  	%r2182, %r2181, 31744;
	add.s32 	%r2183, %r353, %r2182;
	shr.u32 	%r2184, %r2180, 4;
	and.b32  	%r2185, %r2184, 268435454;
	add.s32 	%r470, %r2183, %r2185;
	ld.shared.u16 	%rs33, [%r470];
	add.s16 	%rs227, %rs33, 1;
	st.shared.u16 	[%r470], %rs227;
	// begin inline asm
	shr.b32 %r2028, %r447, %r2094;
	// end inline asm
	and.b32  	%r2186, %r1995, %r2028;
	shl.b32 	%r2187, %r2186, 10;
	and.b32  	%r2188, %r2187, 31744;
	add.s32 	%r2189, %r353, %r2188;
	shr.u32 	%r2190, %r2186, 4;
	and.b32  	%r2191, %r2190, 268435454;
	add.s32 	%r471, %r2189, %r2191;
	ld.shared.u16 	%rs34, [%r471];
	add.s16 	%rs228, %rs34, 1;
	st.shared.u16 	[%r471], %rs228;
	// begin inline asm
	shr.b32 %r2031, %r448, %r2094;
	// end inline asm
	and.b32  	%r2192, %r1995, %r2031;
	shl.b32 	%r2193, %r2192, 10;
	and.b32  	%r2194, %r2193, 31744;
	add.s32 	%r2195, %r353, %r2194;
	shr.u32 	%r2196, %r2192, 4;
	and.b32  	%r2197, %r2196, 268435454;
	add.s32 	%r472, %r2195, %r2197;
	ld.shared.u16 	%rs35, [%r472];
	add.s16 	%rs229, %rs35, 1;
	st.shared.u16 	[%r472], %rs229;
	// begin inline asm
	shr.b32 %r2034, %r449, %r2094;
	// end inline asm
	and.b32  	%r2198, %r1995, %r2034;
	shl.b32 	%r2199, %r2198, 10;
	and.b32  	%r2200, %r2199, 31744;
	add.s32 	%r2201, %r353, %r2200;
	shr.u32 	%r2202, %r2198, 4;
	and.b32  	%r2203, %r2202, 268435454;
	add.s32 	%r473, %r2201, %r2203;
	ld.shared.u16 	%rs36, [%r473];
	add.s16 	%rs230, %rs36, 1;
	st.shared.u16 	[%r473], %rs230;
	// begin inline asm
	shr.b32 %r2037, %r450, %r2094;
	// end inline asm
	and.b32  	%r2204, %r1995, %r2037;
	shl.b32 	%r2205, %r2204, 10;
	and.b32  	%r2206, %r2205, 31744;
	add.s32 	%r2207, %r353, %r2206;
	shr.u32 	%r2208, %r2204, 4;
	and.b32  	%r2209, %r2208, 268435454;
	add.s32 	%r474, %r2207, %r2209;
	ld.shared.u16 	%rs37, [%r474];
	add.s16 	%rs231, %rs37, 1;
	st.shared.u16 	[%r474], %rs231;
	// begin inline asm
	shr.b32 %r2040, %r451, %r2094;
	// end inline asm
	and.b32  	%r2210, %r1995, %r2040;
	shl.b32 	%r2211, %r2210, 10;
	and.b32  	%r2212, %r2211, 31744;
	add.s32 	%r2213, %r353, %r2212;
	shr.u32 	%r2214, %r2210, 4;
	and.b32  	%r2215, %r2214, 268435454;
	add.s32 	%r475, %r2213, %r2215;
	ld.shared.u16 	%rs38, [%r475];
	add.s16 	%rs232, %rs38, 1;
	st.shared.u16 	[%r475], %rs232;
	// begin inline asm
	shr.b32 %r2043, %r452, %r2094;
	// end inline asm
	and.b32  	%r2216, %r1995, %r2043;
	shl.b32 	%r2217, %r2216, 10;
	and.b32  	%r2218, %r2217, 31744;
	add.s32 	%r2219, %r353, %r2218;
	shr.u32 	%r2220, %r2216, 4;
	and.b32  	%r2221, %r2220, 268435454;
	add.s32 	%r476, %r2219, %r2221;
	ld.shared.u16 	%rs39, [%r476];
	add.s16 	%rs233, %rs39, 1;
	st.shared.u16 	[%r476], %rs233;
	// begin inline asm
	shr.b32 %r2046, %r453, %r2094;
	// end inline asm
	and.b32  	%r2222, %r1995, %r2046;
	shl.b32 	%r2223, %r2222, 10;
	and.b32  	%r2224, %r2223, 31744;
	add.s32 	%r2225, %r353, %r2224;
	shr.u32 	%r2226, %r2222, 4;
	and.b32  	%r2227, %r2226, 268435454;
	add.s32 	%r477, %r2225, %r2227;
	ld.shared.u16 	%rs40, [%r477];
	add.s16 	%rs234, %rs40, 1;
	st.shared.u16 	[%r477], %rs234;
	// begin inline asm
	shr.b32 %r2049, %r454, %r2094;
	// end inline asm
	and.b32  	%r2228, %r1995, %r2049;
	shl.b32 	%r2229, %r2228, 10;
	and.b32  	%r2230, %r2229, 31744;
	add.s32 	%r2231, %r353, %r2230;
	shr.u32 	%r2232, %r2228, 4;
	and.b32  	%r2233, %r2232, 268435454;
	add.s32 	%r478, %r2231, %r2233;
	ld.shared.u16 	%rs41, [%r478];
	add.s16 	%rs235, %rs41, 1;
	st.shared.u16 	[%r478], %rs235;
	// begin inline asm
	shr.b32 %r2052, %r455, %r2094;
	// end inline asm
	and.b32  	%r2234, %r1995, %r2052;
	shl.b32 	%r2235, %r2234, 10;
	and.b32  	%r2236, %r2235, 31744;
	add.s32 	%r2237, %r353, %r2236;
	shr.u32 	%r2238, %r2234, 4;
	and.b32  	%r2239, %r2238, 268435454;
	add.s32 	%r479, %r2237, %r2239;
	ld.shared.u16 	%rs42, [%r479];
	add.s16 	%rs236, %rs42, 1;
	st.shared.u16 	[%r479], %rs236;
	// begin inline asm
	shr.b32 %r2055, %r456, %r2094;
	// end inline asm
	and.b32  	%r2240, %r1995, %r2055;
	shl.b32 	%r2241, %r2240, 10;
	and.b32  	%r2242, %r2241, 31744;
	add.s32 	%r2243, %r353, %r2242;
	shr.u32 	%r2244, %r2240, 4;
	and.b32  	%r2245, %r2244, 268435454;
	add.s32 	%r480, %r2243, %r2245;
	ld.shared.u16 	%rs43, [%r480];
	add.s16 	%rs237, %rs43, 1;
	st.shared.u16 	[%r480], %rs237;
	// begin inline asm
	shr.b32 %r2058, %r457, %r2094;
	// end inline asm
	and.b32  	%r2246, %r1995, %r2058;
	shl.b32 	%r2247, %r2246, 10;
	and.b32  	%r2248, %r2247, 31744;
	add.s32 	%r2249, %r353, %r2248;
	shr.u32 	%r2250, %r2246, 4;
	and.b32  	%r2251, %r2250, 268435454;
	add.s32 	%r481, %r2249, %r2251;
	ld.shared.u16 	%rs44, [%r481];
	add.s16 	%rs238, %rs44, 1;
	st.shared.u16 	[%r481], %rs238;
	// begin inline asm
	shr.b32 %r2061, %r458, %r2094;
	// end inline asm
	and.b32  	%r2252, %r1995, %r2061;
	shl.b32 	%r2253, %r2252, 10;
	and.b32  	%r2254, %r2253, 31744;
	add.s32 	%r2255, %r353, %r2254;
	shr.u32 	%r2256, %r2252, 4;
	and.b32  	%r2257, %r2256, 268435454;
	add.s32 	%r482, %r2255, %r2257;
	ld.shared.u16 	%rs45, [%r482];
	add.s16 	%rs239, %rs45, 1;
	st.shared.u16 	[%r482], %rs239;
	// begin inline asm
	shr.b32 %r2064, %r459, %r2094;
	// end inline asm
	and.b32  	%r2258, %r1995, %r2064;
	shl.b32 	%r2259, %r2258, 10;
	and.b32  	%r2260, %r2259, 31744;
	add.s32 	%r2261, %r353, %r2260;
	shr.u32 	%r2262, %r2258, 4;
	and.b32  	%r2263, %r2262, 268435454;
	add.s32 	%r483, %r2261, %r2263;
	ld.shared.u16 	%rs46, [%r483];
	add.s16 	%rs240, %rs46, 1;
	st.shared.u16 	[%r483], %rs240;
	bar.sync 	0;
	ld.shared.u32 	%r484, [%r2264];
	ld.shared.u32 	%r2265, [%r2264+4];
	ld.shared.u32 	%r2266, [%r2264+8];
	ld.shared.u32 	%r2267, [%r2264+12];
	ld.shared.u32 	%r2268, [%r2264+16];
	ld.shared.u32 	%r2269, [%r2264+20];
	ld.shared.u32 	%r2270, [%r2264+24];
	ld.shared.u32 	%r2271, [%r2264+28];
	ld.shared.u32 	%r2272, [%r2264+32];
	ld.shared.u32 	%r2273, [%r2264+36];
	ld.shared.u32 	%r2274, [%r2264+40];
	ld.shared.u32 	%r2275, [%r2264+44];
	ld.shared.u32 	%r2276, [%r2264+48];
	ld.shared.u32 	%r2277, [%r2264+52];
	ld.shared.u32 	%r2278, [%r2264+56];
	ld.shared.u32 	%r2279, [%r2264+60];
	ld.shared.u32 	%r2280, [%r2264+64];
	ld.shared.u32 	%r2281, [%r2264+68];
	ld.shared.u32 	%r2282, [%r2264+72];
	ld.shared.u32 	%r2283, [%r2264+76];
	ld.shared.u32 	%r2284, [%r2264+80];
	ld.shared.u32 	%r2285, [%r2264+84];
	ld.shared.u32 	%r2286, [%r2264+88];
	ld.shared.u32 	%r2287, [%r2264+92];
	ld.shared.u32 	%r2288, [%r2264+96];
	ld.shared.u32 	%r2289, [%r2264+100];
	ld.shared.u32 	%r2290, [%r2264+104];
	ld.shared.u32 	%r2291, [%r2264+108];
	ld.shared.u32 	%r2292, [%r2264+112];
	ld.shared.u32 	%r2293, [%r2264+116];
	ld.shared.u32 	%r2294, [%r2264+120];
	ld.shared.u32 	%r2295, [%r2264+124];
	ld.shared.u32 	%r2296, [%r2264+128];
	add.s32 	%r485, %r2265, %r484;
	add.s32 	%r486, %r2266, %r485;
	add.s32 	%r487, %r2267, %r486;
	add.s32 	%r488, %r2268, %r487;
	add.s32 	%r489, %r2269, %r488;
	add.s32 	%r490, %r2270, %r489;
	add.s32 	%r491, %r2271, %r490;
	add.s32 	%r492, %r2272, %r491;
	add.s32 	%r493, %r2273, %r492;
	add.s32 	%r494, %r2274, %r493;
	add.s32 	%r495, %r2275, %r494;
	add.s32 	%r496, %r2276, %r495;
	add.s32 	%r497, %r2277, %r496;
	add.s32 	%r498, %r2278, %r497;
	add.s32 	%r499, %r2279, %r498;
	add.s32 	%r500, %r2280, %r499;
	add.s32 	%r501, %r2281, %r500;
	add.s32 	%r502, %r2282, %r501;
	add.s32 	%r503, %r2283, %r502;
	add.s32 	%r504, %r2284, %r503;
	add.s32 	%r505, %r2285, %r504;
	add.s32 	%r506, %r2286, %r505;
	add.s32 	%r507, %r2287, %r506;
	add.s32 	%r508, %r2288, %r507;
	add.s32 	%r509, %r2289, %r508;
	add.s32 	%r510, %r2290, %r509;
	add.s32 	%r511, %r2291, %r510;
	add.s32 	%r512, %r2292, %r511;
	add.s32 	%r513, %r2293, %r512;
	add.s32 	%r514, %r2294, %r513;
	add.s32 	%r515, %r2295, %r514;
	add.s32 	%r2071, %r2296, %r515;
	mov.b32 	%r2069, 1;
	mov.b32 	%r2096, -1;
	// begin inline asm
	{  .reg .u32 r0;  .reg .pred p;  shfl.sync.up.b32 r0|p, %r2071, %r2069, %r2094, %r2096;  @p add.u32 r0, r0, %r2071;  mov.u32 %r2067, r0;}
	// end inline asm
	mov.b32 	%r2075, 2;
	// begin inline asm
	{  .reg .u32 r0;  .reg .pred p;  shfl.sync.up.b32 r0|p, %r2067, %r2075, %r2094, %r2096;  @p add.u32 r0, r0, %r2067;  mov.u32 %r2073, r0;}
	// end inline asm
	mov.b32 	%r2081, 4;
	// begin inline asm
	{  .reg .u32 r0;  .reg .pred p;  shfl.sync.up.b32 r0|p, %r2073, %r2081, %r2094, %r2096;  @p add.u32 r0, r0, %r2073;  mov.u32 %r2079, r0;}
	// end inline asm
	mov.b32 	%r2087, 8;
	// begin inline asm
	{  .reg .u32 r0;  .reg .pred p;  shfl.sync.up.b32 r0|p, %r2079, %r2087, %r2094, %r2096;  @p add.u32 r0, r0, %r2079;  mov.u32 %r2085, r0;}
	// end inline asm
	mov.b32 	%r2093, 16;
	// begin inline asm
	{  .reg .u32 r0;  .reg .pred p;  shfl.sync.up.b32 r0|p, %r2085, %r2093, %r2094, %r2096;  @p add.u32 r0, r0, %r2085;  mov.u32 %r2091, r0;}
	// end inline asm
	@%p96 bra 	$L__BB16_209;
	mov.u32 	%r2297, %tid.x;
	shr.u32 	%r2298, %r2297, 3;
	and.b32  	%r2299, %r2298, 124;
	mov.u32 	%r2300, _ZZN3cub18CUB_300001_SM_10006detail14segmented_sort33DeviceSegmentedSortFallbackKernelILNS0_9SortOrderE0ENS2_10policy_hubIjNS0_8NullTypeEE9Policy860EjS6_PmS9_lEEvPKT1_PSA_NS1_20device_double_bufferISA_EEPKT2_PSG_NSE_ISG_EET3_T4_E12temp_storage;
	add.s32 	%r2301, %r2300, %r2299;
	st.shared.u32 	[%r2301+33792], %r2091;
$L__BB16_209:
	sub.s32 	%r2302, %r2091, %r2071;
	mov.u32 	%r2303, %tid.x;
	setp.ne.s32 	%p97, %r1760, 0;
	setp.gt.u32 	%p98, %r2303, 31;
	shr.u32 	%r2304, %r2303, 5;
	setp.eq.s32 	%p99, %r2304, 7;
	setp.eq.s32 	%p100, %r2304, 6;
	setp.eq.s32 	%p101, %r2304, 5;
	setp.eq.s32 	%p102, %r2304, 4;
	setp.eq.s32 	%p103, %r2304, 3;
	setp.eq.s32 	%p104, %r2304, 2;
	setp.eq.s32 	%p105, %r2304, 1;
	bar.sync 	0;
	ld.shared.v4.u32 	{%r2305, %r2306, %r2307, %r2308}, [_ZZN3cub18CUB_300001_SM_10006detail14segmented_sort33DeviceSegmentedSortFallbackKernelILNS0_9SortOrderE0ENS2_10policy_hubIjNS0_8NullTypeEE9Policy860EjS6_PmS9_lEEvPKT1_PSA_NS1_20device_double_bufferISA_EEPKT2_PSG_NSE_ISG_EET3_T4_E12temp_storage+33792];
	selp.b32 	%r2309, %r2305, %r6295, %p105;
	add.s32 	%r2310, %r2306, %r2305;
	selp.b32 	%r2311, %r2310, %r2309, %p104;
	add.s32 	%r2312, %r2310, %r2307;
	selp.b32 	%r2313, %r2312, %r2311, %p103;
	add.s32 	%r2314, %r2312, %r2308;
	selp.b32 	%r2315, %r2314, %r2313, %p102;
	ld.shared.v4.u32 	{%r2316, %r2317, %r2318, %r2319}, [_ZZN3cub18CUB_300001_SM_10006detail14segmented_sort33DeviceSegmentedSortFallbackKernelILNS0_9SortOrderE0ENS2_10policy_hubIjNS0_8NullTypeEE9Policy860EjS6_PmS9_lEEvPKT1_PSA_NS1_20device_double_bufferISA_EEPKT2_PSG_NSE_ISG_EET3_T4_E12temp_storage+33808];
	add.s32 	%r2320, %r2314, %r2316;
	selp.b32 	%r2321, %r2320, %r2315, %p101;
	add.s32 	%r2322, %r2320, %r2317;
	selp.b32 	%r2323, %r2322, %r2321, %p100;
	add.s32 	%r2324, %r2322, %r2318;
	selp.b32 	%r6295, %r2324, %r2323, %p99;
	add.s32 	%r519, %r2324, %r2319;
	selp.b32 	%r2325, %r2302, 0, %p97;
	add.s32 	%r2326, %r6295, %r2325;
	selp.b32 	%r6298, %r2326, %r2302, %p98;
	or.pred  	%p106, %p98, %p97;
	@%p106 bra 	$L__BB16_211;
	shl.b32 	%r6298, %r519, 16;
	st.shared.u32 	[_ZZN3cub18CUB_300001_SM_10006detail14segmented_sort33DeviceSegmentedSortFallbackKernelILNS0_9SortOrderE0ENS2_10policy_hubIjNS0_8NullTypeEE9Policy860EjS6_PmS9_lEEvPKT1_PSA_NS1_20device_double_bufferISA_EEPKT2_PSG_NSE_ISG_EET3_T4_E12temp_storage+33832], %r6298;
$L__BB16_211:
	mov.u32 	%r2327, %tid.x;
	cvt.u64.u32 	%rd97, %r2327;
	setp.gt.u32 	%p107, %r2327, 63;
	setp.eq.s32 	%p108, %r2327, 0;
	bar.sync 	0;
	mov.u32 	%r2328, _ZZN3cub18CUB_300001_SM_10006detail14segmented_sort33DeviceSegmentedSortFallbackKernelILNS0_9SortOrderE0ENS2_10policy_hubIjNS0_8NullTypeEE9Policy860EjS6_PmS9_lEEvPKT1_PSA_NS1_20device_double_bufferISA_EEPKT2_PSG_NSE_ISG_EET3_T4_E12temp_storage;
	ld.shared.u32 	%r2329, [_ZZN3cub18CUB_300001_SM_10006detail14segmented_sort33DeviceSegmentedSortFallbackKernelILNS0_9SortOrderE0ENS2_10policy_hubIjNS0_8NullTypeEE9Policy860EjS6_PmS9_lEEvPKT1_PSA_NS1_20device_double_bufferISA_EEPKT2_PSG_NSE_ISG_EET3_T4_E12temp_storage+33832];
	selp.b32 	%r2330, 0, %r2329, %p108;
	add.s32 	%r2331, %r6298, %r2330;
	add.s32 	%r2332, %r484, %r2331;
	add.s32 	%r2333, %r485, %r2331;
	add.s32 	%r2334, %r486, %r2331;
	add.s32 	%r2335, %r487, %r2331;
	add.s32 	%r2336, %r488, %r2331;
	add.s32 	%r2337, %r489, %r2331;
	add.s32 	%r2338, %r490, %r2331;
	add.s32 	%r2339, %r491, %r2331;
	add.s32 	%r2340, %r492, %r2331;
	add.s32 	%r2341, %r493, %r2331;
	add.s32 	%r2342, %r494, %r2331;
	add.s32 	%r2343, %r495, %r2331;
	add.s32 	%r2344, %r496, %r2331;
	add.s32 	%r2345, %r497, %r2331;
	add.s32 	%r2346, %r498, %r2331;
	add.s32 	%r2347, %r499, %r2331;
	add.s32 	%r2348, %r500, %r2331;
	add.s32 	%r2349, %r501, %r2331;
	add.s32 	%r2350, %r502, %r2331;
	add.s32 	%r2351, %r503, %r2331;
	add.s32 	%r2352, %r504, %r2331;
	add.s32 	%r2353, %r505, %r2331;
	add.s32 	%r2354, %r506, %r2331;
	add.s32 	%r2355, %r507, %r2331;
	add.s32 	%r2356, %r508, %r2331;
	add.s32 	%r2357, %r509, %r2331;
	add.s32 	%r2358, %r510, %r2331;
	add.s32 	%r2359, %r511, %r2331;
	add.s32 	%r2360, %r512, %r2331;
	add.s32 	%r2361, %r513, %r2331;
	add.s32 	%r2362, %r514, %r2331;
	add.s32 	%r2363, %r515, %r2331;
	shl.b32 	%r2364, %r2327, 2;
	add.s32 	%r523, %r2328, %r2364;
	add.s32 	%r524, %r523, %r2364;
	mad.lo.s32 	%r2365, %r2327, 124, %r524;
	st.shared.u32 	[%r2365], %r2331;
	st.shared.u32 	[%r2365+4], %r2332;
	st.shared.u32 	[%r2365+8], %r2333;
	st.shared.u32 	[%r2365+12], %r2334;
	st.shared.u32 	[%r2365+16], %r2335;
	st.shared.u32 	[%r2365+20], %r2336;
	st.shared.u32 	[%r2365+24], %r2337;
	st.shared.u32 	[%r2365+28], %r2338;
	st.shared.u32 	[%r2365+32], %r2339;
	st.shared.u32 	[%r2365+36], %r2340;
	st.shared.u32 	[%r2365+40], %r2341;
	st.shared.u32 	[%r2365+44], %r2342;
	st.shared.u32 	[%r2365+48], %r2343;
	st.shared.u32 	[%r2365+52], %r2344;
	st.shared.u32 	[%r2365+56], %r2345;
	st.shared.u32 	[%r2365+60], %r2346;
	st.shared.u32 	[%r2365+64], %r2347;
	st.shared.u32 	[%r2365+68], %r2348;
	st.shared.u32 	[%r2365+72], %r2349;
	st.shared.u32 	[%r2365+76], %r2350;
	st.shared.u32 	[%r2365+80], %r2351;
	st.shared.u32 	[%r2365+84], %r2352;
	st.shared.u32 	[%r2365+88], %r2353;
	st.shared.u32 	[%r2365+92], %r2354;
	st.shared.u32 	[%r2365+96], %r2355;
	st.shared.u32 	[%r2365+100], %r2356;
	st.shared.u32 	[%r2365+104], %r2357;
	st.shared.u32 	[%r2365+108], %r2358;
	st.shared.u32 	[%r2365+112], %r2359;
	st.shared.u32 	[%r2365+116], %r2360;
	st.shared.u32 	[%r2365+120], %r2361;
	st.shared.u32 	[%r2365+124], %r2362;
	st.shared.u32 	[%r2365+128], %r2363;
	bar.sync 	0;
	cvt.u32.u16 	%r2366, %rs24;
	ld.shared.u16 	%r2367, [%r461];
	add.s32 	%r525, %r2367, %r2366;
	cvt.u32.u16 	%r2368, %rs25;
	ld.shared.u16 	%r2369, [%r462];
	add.s32 	%r526, %r2369, %r2368;
	cvt.u32.u16 	%r2370, %rs26;
	ld.shared.u16 	%r2371, [%r463];
	add.s32 	%r527, %r2371, %r2370;
	cvt.u32.u16 	%r2372, %rs27;
	ld.shared.u16 	%r2373, [%r464];
	add.s32 	%r528, %r2373, %r2372;
	cvt.u32.u16 	%r2374, %rs28;
	ld.shared.u16 	%r2375, [%r465];
	add.s32 	%r529, %r2375, %r2374;
	cvt.u32.u16 	%r2376, %rs29;
	ld.shared.u16 	%r2377, [%r466];
	add.s32 	%r530, %r2377, %r2376;
	cvt.u32.u16 	%r2378, %rs30;
	ld.shared.u16 	%r2379, [%r467];
	add.s32 	%r531, %r2379, %r2378;
	cvt.u32.u16 	%r2380, %rs31;
	ld.shared.u16 	%r2381, [%r468];
	add.s32 	%r532, %r2381, %r2380;
	cvt.u32.u16 	%r2382, %rs32;
	ld.shared.u16 	%r2383, [%r469];
	add.s32 	%r533, %r2383, %r2382;
	cvt.u32.u16 	%r2384, %rs33;
	ld.shared.u16 	%r2385, [%r470];
	add.s32 	%r534, %r2385, %r2384;
	cvt.u32.u16 	%r2386, %rs34;
	ld.shared.u16 	%r2387, [%r471];
	add.s32 	%r535, %r2387, %r2386;
	cvt.u32.u16 	%r2388, %rs35;
	ld.shared.u16 	%r2389, [%r472];
	add.s32 	%r536, %r2389, %r2388;
	cvt.u32.u16 	%r2390, %rs36;
	ld.shared.u16 	%r2391, [%r473];
	add.s32 	%r537, %r2391, %r2390;
	cvt.u32.u16 	%r2392, %rs37;
	ld.shared.u16 	%r2393, [%r474];
	add.s32 	%r538, %r2393, %r2392;
	cvt.u32.u16 	%r2394, %rs38;
	ld.shared.u16 	%r2395, [%r475];
	add.s32 	%r539, %r2395, %r2394;
	cvt.u32.u16 	%r2396, %rs39;
	ld.shared.u16 	%r2397, [%r476];
	add.s32 	%r540, %r2397, %r2396;
	cvt.u32.u16 	%r2398, %rs40;
	ld.shared.u16 	%r2399, [%r477];
	add.s32 	%r541, %r2399, %r2398;
	cvt.u32.u16 	%r2400, %rs41;
	ld.shared.u16 	%r2401, [%r478];
	add.s32 	%r542, %r2401, %r2400;
	cvt.u32.u16 	%r2402, %rs42;
	ld.shared.u16 	%r2403, [%r479];
	add.s32 	%r543, %r2403, %r2402;
	cvt.u32.u16 	%r2404, %rs43;
	ld.shared.u16 	%r2405, [%r480];
	add.s32 	%r544, %r2405, %r2404;
	cvt.u32.u16 	%r2406, %rs44;
	ld.shared.u16 	%r2407, [%r481];
	add.s32 	%r545, %r2407, %r2406;
	cvt.u32.u16 	%r2408, %rs45;
	ld.shared.u16 	%r2409, [%r482];
	add.s32 	%r546, %r2409, %r2408;
	cvt.u32.u16 	%r2410, %rs46;
	ld.shared.u16 	%r2411, [%r483];
	add.s32 	%r547, %r2411, %r2410;
	@%p107 bra 	$L__BB16_213;
	cvt.u32.u64 	%r2412, %rd97;
	shl.b32 	%r2413, %r2412, 10;
	and.b32  	%r2414, %r2413, 31744;
	add.s32 	%r2416, %r2328, %r2414;
	shr.u32 	%r2417, %r2412, 4;
	and.b32  	%r2418, %r2417, 62;
	add.s32 	%r2419, %r2416, %r2418;
	ld.shared.u16 	%r6299, [%r2419];
$L__BB16_213:
	cvt.u32.u64 	%r2420, %rd97;
	setp.gt.u32 	%p109, %r2420, 63;
	bar.sync 	0;
	@%p109 bra 	$L__BB16_215;
	cvt.s64.s32 	%rd753, %r6299;
	st.shared.u64 	[%r524], %rd753;
	mov.b32 	%r6300, 5888;
$L__BB16_215:
	setp.gt.u32 	%p110, %r2420, 62;
	bar.sync 	0;
	@%p110 bra 	$L__BB16_217;
	ld.shared.u32 	%r6300, [%r524+8];
$L__BB16_217:
	setp.gt.u32 	%p111, %r2420, 63;
	bar.sync 	0;
	@%p111 bra 	$L__BB16_219;
	cvt.s64.s32 	%rd754, %r6299;
	sub.s64 	%rd755, %rd1745, %rd754;
	st.shared.u64 	[%r524+23552], %rd755;
	cvt.s64.s32 	%rd756, %r6300;
	add.s64 	%rd1745, %rd755, %rd756;
$L__BB16_219:
	bar.sync 	0;
	shl.b32 	%r2493, %r525, 2;
	add.s32 	%r2495, %r2328, %r2493;
	st.shared.u32 	[%r2495], %r437;
	shl.b32 	%r2496, %r526, 2;
	add.s32 	%r2497, %r2328, %r2496;
	st.shared.u32 	[%r2497], %r438;
	shl.b32 	%r2498, %r527, 2;
	add.s32 	%r2499, %r2328, %r2498;
	st.shared.u32 	[%r2499], %r439;
	shl.b32 	%r2500, %r528, 2;
	add.s32 	%r2501, %r2328, %r2500;
	st.shared.u32 	[%r2501], %r440;
	shl.b32 	%r2502, %r529, 2;
	add.s32 	%r2503, %r2328, %r2502;
	st.shared.u32 	[%r2503], %r441;
	shl.b32 	%r2504, %r530, 2;
	add.s32 	%r2505, %r2328, %r2504;
	st.shared.u32 	[%r2505], %r442;
	shl.b32 	%r2506, %r531, 2;
	add.s32 	%r2507, %r2328, %r2506;
	st.shared.u32 	[%r2507], %r443;
	shl.b32 	%r2508, %r532, 2;
	add.s32 	%r2509, %r2328, %r2508;
	st.shared.u32 	[%r2509], %r444;
	shl.b32 	%r2510, %r533, 2;
	add.s32 	%r2511, %r2328, %r2510;
	st.shared.u32 	[%r2511], %r445;
	shl.b32 	%r2512, %r534, 2;
	add.s32 	%r2513, %r2328, %r2512;
	st.shared.u32 	[%r2513], %r446;
	shl.b32 	%r2514, %r535, 2;
	add.s32 	%r2515, %r2328, %r2514;
	st.shared.u32 	[%r2515], %r447;
	shl.b32 	%r2516, %r536, 2;
	add.s32 	%r2517, %r2328, %r2516;
	st.shared.u32 	[%r2517], %r448;
	shl.b32 	%r2518, %r537, 2;
	add.s32 	%r2519, %r2328, %r2518;
	st.shared.u32 	[%r2519], %r449;
	shl.b32 	%r2520, %r538, 2;
	add.s32 	%r2521, %r2328, %r2520;
	st.shared.u32 	[%r2521], %r450;
	shl.b32 	%r2522, %r539, 2;
	add.s32 	%r2523, %r2328, %r2522;
	st.shared.u32 	[%r2523], %r451;
	shl.b32 	%r2524, %r540, 2;
	add.s32 	%r2525, %r2328, %r2524;
	st.shared.u32 	[%r2525], %r452;
	shl.b32 	%r2526, %r541, 2;
	add.s32 	%r2527, %r2328, %r2526;
	st.shared.u32 	[%r2527], %r453;
	shl.b32 	%r2528, %r542, 2;
	add.s32 	%r2529, %r2328, %r2528;
	st.shared.u32 	[%r2529], %r454;
	shl.b32 	%r2530, %r543, 2;
	add.s32 	%r2531, %r2328, %r2530;
	st.shared.u32 	[%r2531], %r455;
	shl.b32 	%r2532, %r544, 2;
	add.s32 	%r2533, %r2328, %r2532;
	st.shared.u32 	[%r2533], %r456;
	shl.b32 	%r2534, %r545, 2;
	add.s32 	%r2535, %r2328, %r2534;
	st.shared.u32 	[%r2535], %r457;
	shl.b32 	%r2536, %r546, 2;
	add.s32 	%r2537, %r2328, %r2536;
	st.shared.u32 	[%r2537], %r458;
	shl.b32 	%r2538, %r547, 2;
	add.s32 	%r2539, %r2328, %r2538;
	st.shared.u32 	[%r2539], %r459;
	bar.sync 	0;
	ld.shared.u32 	%r2425, [%r523];
	mov.b32 	%r2492, 0;
	// begin inline asm
	shr.b32 %r2424, %r2425, %r2492;
	// end inline asm
	and.b32  	%r2540, %r1995, %r2424;
	shl.b32 	%r2541, %r2540, 3;
	add.s32 	%r2542, %r2328, 23552;
	add.s32 	%r2543, %r2542, %r2541;
	ld.shared.u64 	%rd757, [%r2543];
	add.s64 	%rd758, %rd757, %rd97;
	shl.b64 	%rd759, %rd758, 2;
	add.s64 	%rd760, %rd1751, %rd759;
	st.global.u32 	[%rd760], %r2425;
	ld.shared.u32 	%r2428, [%r523+1024];
	// begin inline asm
	shr.b32 %r2427, %r2428, %r2492;
	// end inline asm
	and.b32  	%r2544, %r1995, %r2427;
	shl.b32 	%r2545, %r2544, 3;
	add.s32 	%r2546, %r2542, %r2545;
	ld.shared.u64 	%rd761, [%r2546];
	add.s64 	%rd762, %rd761, %rd97;
	shl.b64 	%rd763, %rd762, 2;
	add.s64 	%rd764, %rd1751, %rd763;
	st.global.u32 	[%rd764+1024], %r2428;
	ld.shared.u32 	%r2431, [%r523+2048];
	// begin inline asm
	shr.b32 %r2430, %r2431, %r2492;
	// end inline asm
	and.b32  	%r2547, %r1995, %r2430;
	shl.b32 	%r2548, %r2547, 3;
	add.s32 	%r2549, %r2542, %r2548;
	ld.shared.u64 	%rd765, [%r2549];
	add.s64 	%rd766, %rd765, %rd97;
	shl.b64 	%rd767, %rd766, 2;
	add.s64 	%rd768, %rd1751, %rd767;
	st.global.u32 	[%rd768+2048], %r2431;
	ld.shared.u32 	%r2434, [%r523+3072];
	// begin inline asm
	shr.b32 %r2433, %r2434, %r2492;
	// end inline asm
	and.b32  	%r2550, %r1995, %r2433;
	shl.b32 	%r2551, %r2550, 3;
	add.s32 	%r2552, %r2542, %r2551;
	ld.shared.u64 	%rd769, [%r2552];
	add.s64 	%rd770, %rd769, %rd97;
	shl.b64 	%rd771, %rd770, 2;
	add.s64 	%rd772, %rd1751, %rd771;
	st.global.u32 	[%rd772+3072], %r2434;
	ld.shared.u32 	%r2437, [%r523+4096];
	// begin inline asm
	shr.b32 %r2436, %r2437, %r2492;
	// end inline asm
	and.b32  	%r2553, %r1995, %r2436;
	shl.b32 	%r2554, %r2553, 3;
	add.s32 	%r2555, %r2542, %r2554;
	ld.shared.u64 	%rd773, [%r2555];
	add.s64 	%rd774, %rd773, %rd97;
	shl.b64 	%rd775, %rd774, 2;
	add.s64 	%rd776, %rd1751, %rd775;
	st.global.u32 	[%rd776+4096], %r2437;
	ld.shared.u32 	%r2440, [%r523+5120];
	// begin inline asm
	shr.b32 %r2439, %r2440, %r2492;
	// end inline asm
	and.b32  	%r2556, %r1995, %r2439;
	shl.b32 	%r2557, %r2556, 3;
	add.s32 	%r2558, %r2542, %r2557;
	ld.shared.u64 	%rd777, [%r2558];
	add.s64 	%rd778, %rd777, %rd97;
	shl.b64 	%rd779, %rd778, 2;
	add.s64 	%rd780, %rd1751, %rd779;
	st.global.u32 	[%rd780+5120], %r2440;
	ld.shared.u32 	%r2443, [%r523+6144];
	// begin inline asm
	shr.b32 %r2442, %r2443, %r2492;
	// end inline asm
	and.b32  	%r2559, %r1995, %r2442;
	shl.b32 	%r2560, %r2559, 3;
	add.s32 	%r2561, %r2542, %r2560;
	ld.shared.u64 	%rd781, [%r2561];
	add.s64 	%rd782, %rd781, %rd97;
	shl.b64 	%rd783, %rd782, 2;
	add.s64 	%rd784, %rd1751, %rd783;
	st.global.u32 	[%rd784+6144], %r2443;
	ld.shared.u32 	%r2446, [%r523+7168];
	// begin inline asm
	shr.b32 %r2445, %r2446, %r2492;
	// end inline asm
	and.b32  	%r2562, %r1995, %r2445;
	shl.b32 	%r2563, %r2562, 3;
	add.s32 	%r2564, %r2542, %r2563;
	ld.shared.u64 	%rd785, [%r2564];
	add.s64 	%rd786, %rd785, %rd97;
	shl.b64 	%rd787, %rd786, 2;
	add.s64 	%rd788, %rd1751, %rd787;
	st.global.u32 	[%rd788+7168], %r2446;
	ld.shared.u32 	%r2449, [%r523+8192];
	// begin inline asm
	shr.b32 %r2448, %r2449, %r2492;
	// end inline asm
	and.b32  	%r2565, %r1995, %r2448;
	shl.b32 	%r2566, %r2565, 3;
	add.s32 	%r2567, %r2542, %r2566;
	ld.shared.u64 	%rd789, [%r2567];
	add.s64 	%rd790, %rd789, %rd97;
	shl.b64 	%rd791, %rd790, 2;
	add.s64 	%rd792, %rd1751, %rd791;
	st.global.u32 	[%rd792+8192], %r2449;
	ld.shared.u32 	%r2452, [%r523+9216];
	// begin inline asm
	shr.b32 %r2451, %r2452, %r2492;
	// end inline asm
	and.b32  	%r2568, %r1995, %r2451;
	shl.b32 	%r2569, %r2568, 3;
	add.s32 	%r2570, %r2542, %r2569;
	ld.shared.u64 	%rd793, [%r2570];
	add.s64 	%rd794, %rd793, %rd97;
	shl.b64 	%rd795, %rd794, 2;
	add.s64 	%rd796, %rd1751, %rd795;
	st.global.u32 	[%rd796+9216], %r2452;
	ld.shared.u32 	%r2455, [%r523+10240];
	// begin inline asm
	shr.b32 %r2454, %r2455, %r2492;
	// end inline asm
	and.b32  	%r2571, %r1995, %r2454;
	shl.b32 	%r2572, %r2571, 3;
	add.s32 	%r2573, %r2542, %r2572;
	ld.shared.u64 	%rd797, [%r2573];
	add.s64 	%rd798, %rd797, %rd97;
	shl.b64 	%rd799, %rd798, 2;
	add.s64 	%rd800, %rd1751, %rd799;
	st.global.u32 	[%rd800+10240], %r2455;
	ld.shared.u32 	%r2458, [%r523+11264];
	// begin inline asm
	shr.b32 %r2457, %r2458, %r2492;
	// end inline asm
	and.b32  	%r2574, %r1995, %r2457;
	shl.b32 	%r2575, %r2574, 3;
	add.s32 	%r2576, %r2542, %r2575;
	ld.shared.u64 	%rd801, [%r2576];
	add.s64 	%rd802, %rd801, %rd97;
	shl.b64 	%rd803, %rd802, 2;
	add.s64 	%rd804, %rd1751, %rd803;
	st.global.u32 	[%rd804+11264], %r2458;
	ld.shared.u32 	%r2461, [%r523+12288];
	// begin inline asm
	shr.b32 %r2460, %r2461, %r2492;
	// end inline asm
	and.b32  	%r2577, %r1995, %r2460;
	shl.b32 	%r2578, %r2577, 3;
	add.s32 	%r2579, %r2542, %r2578;
	ld.shared.u64 	%rd805, [%r2579];
	add.s64 	%rd806, %rd805, %rd97;
	shl.b64 	%rd807, %rd806, 2;
	add.s64 	%rd808, %rd1751, %rd807;
	st.global.u32 	[%rd808+12288], %r2461;
	ld.shared.u32 	%r2464, [%r523+13312];
	// begin inline asm
	shr.b32 %r2463, %r2464, %r2492;
	// end inline asm
	and.b32  	%r2580, %r1995, %r2463;
	shl.b32 	%r2581, %r2580, 3;
	add.s32 	%r2582, %r2542, %r2581;
	ld.shared.u64 	%rd809, [%r2582];
	add.s64 	%rd810, %rd809, %rd97;
	shl.b64 	%rd811, %rd810, 2;
	add.s64 	%rd812, %rd1751, %rd811;
	st.global.u32 	[%rd812+13312], %r2464;
	ld.shared.u32 	%r2467, [%r523+14336];
	// begin inline asm
	shr.b32 %r2466, %r2467, %r2492;
	// end inline asm
	and.b32  	%r2583, %r1995, %r2466;
	shl.b32 	%r2584, %r2583, 3;
	add.s32 	%r2585, %r2542, %r2584;
	ld.shared.u64 	%rd813, [%r2585];
	add.s64 	%rd814, %rd813, %rd97;
	shl.b64 	%rd815, %rd814, 2;
	add.s64 	%rd816, %rd1751, %rd815;
	st.global.u32 	[%rd816+14336], %r2467;
	ld.shared.u32 	%r2470, [%r523+15360];
	// begin inline asm
	shr.b32 %r2469, %r2470, %r2492;
	// end inline asm
	and.b32  	%r2586, %r1995, %r2469;
	shl.b32 	%r2587, %r2586, 3;
	add.s32 	%r2588, %r2542, %r2587;
	ld.shared.u64 	%rd817, [%r2588];
	add.s64 	%rd818, %rd817, %rd97;
	shl.b64 	%rd819, %rd818, 2;
	add.s64 	%rd820, %rd1751, %rd819;
	st.global.u32 	[%rd820+15360], %r2470;
	ld.shared.u32 	%r2473, [%r523+16384];
	// begin inline asm
	shr.b32 %r2472, %r2473, %r2492;
	// end inline asm
	and.b32  	%r2589, %r1995, %r2472;
	shl.b32 	%r2590, %r2589, 3;
	add.s32 	%r2591, %r2542, %r2590;
	ld.shared.u64 	%rd821, [%r2591];
	add.s64 	%rd822, %rd821, %rd97;
	shl.b64 	%rd823, %rd822, 2;
	add.s64 	%rd824, %rd1751, %rd823;
	st.global.u32 	[%rd824+16384], %r2473;
	ld.shared.u32 	%r2476, [%r523+17408];
	// begin inline asm
	shr.b32 %r2475, %r2476, %r2492;
	// end inline asm
	and.b32  	%r2592, %r1995, %r2475;
	shl.b32 	%r2593, %r2592, 3;
	add.s32 	%r2594, %r2542, %r2593;
	ld.shared.u64 	%rd825, [%r2594];
	add.s64 	%rd826, %rd825, %rd97;
	shl.b64 	%rd827, %rd826, 2;
	add.s64 	%rd828, %rd1751, %rd827;
	st.global.u32 	[%rd828+17408], %r2476;
	ld.shared.u32 	%r2479, [%r523+18432];
	// begin inline asm
	shr.b32 %r2478, %r2479, %r2492;
	// end inline asm
	and.b32  	%r2595, %r1995, %r2478;
	shl.b32 	%r2596, %r2595, 3;
	add.s32 	%r2597, %r2542, %r2596;
	ld.shared.u64 	%rd829, [%r2597];
	add.s64 	%rd830, %rd829, %rd97;
	shl.b64 	%rd831, %rd830, 2;
	add.s64 	%rd832, %rd1751, %rd831;
	st.global.u32 	[%rd832+18432], %r2479;
	ld.shared.u32 	%r2482, [%r523+19456];
	// begin inline asm
	shr.b32 %r2481, %r2482, %r2492;
	// end inline asm
	and.b32  	%r2598, %r1995, %r2481;
	shl.b32 	%r2599, %r2598, 3;
	add.s32 	%r2600, %r2542, %r2599;
	ld.shared.u64 	%rd833, [%r2600];
	add.s64 	%rd834, %rd833, %rd97;
	shl.b64 	%rd835, %rd834, 2;
	add.s64 	%rd836, %rd1751, %rd835;
	st.global.u32 	[%rd836+19456], %r2482;
	ld.shared.u32 	%r2485, [%r523+20480];
	// begin inline asm
	shr.b32 %r2484, %r2485, %r2492;
	// end inline asm
	and.b32  	%r2601, %r1995, %r2484;
	shl.b32 	%r2602, %r2601, 3;
	add.s32 	%r2603, %r2542, %r2602;
	ld.shared.u64 	%rd837, [%r2603];
	add.s64 	%rd838, %rd837, %rd97;
	shl.b64 	%rd839, %rd838, 2;
	add.s64 	%rd840, %rd1751, %rd839;
	st.global.u32 	[%rd840+20480], %r2485;
	ld.shared.u32 	%r2488, [%r523+21504];
	// begin inline asm
	shr.b32 %r2487, %r2488, %r2492;
	// end inline asm
	and.b32  	%r2604, %r1995, %r2487;
	shl.b32 	%r2605, %r2604, 3;
	add.s32 	%r2606, %r2542, %r2605;
	ld.shared.u64 	%rd841, [%r2606];
	add.s64 	%rd842, %rd841, %rd97;
	shl.b64 	%rd843, %rd842, 2;
	add.s64 	%rd844, %rd1751, %rd843;
	st.global.u32 	[%rd844+21504], %r2488;
	ld.shared.u32 	%r2491, [%r523+22528];
	// begin inline asm
	shr.b32 %r2490, %r2491, %r2492;
	// end inline asm
	and.b32  	%r2607, %r1995, %r2490;
	shl.b32 	%r2608, %r2607, 3;
	add.s32 	%r2609, %r2542, %r2608;
	ld.shared.u64 	%rd845, [%r2609];
	add.s64 	%rd846, %rd845, %rd97;
	shl.b64 	%rd847, %rd846, 2;
	add.s64 	%rd848, %rd1751, %rd847;
	st.global.u32 	[%rd848+22528], %r2491;
	add.s64 	%rd1747, %rd1747, 5888;
	bar.sync 	0;
	sub.s64 	%rd1748, %rd4, %rd1747;
	setp.gt.s64 	%p112, %rd1748, 5887;
	@%p112 bra 	$L__BB16_207;
$L__BB16_220:
	setp.ge.s64 	%p113, %rd1747, %rd4;
	@%p113 bra 	$L__BB16_419;
	mov.u32 	%r2611, %tid.x;
	cvt.u64.u32 	%rd105, %r2611;
	mov.b64 	{%r2612, %r2613}, %rd1748;
	shfl.sync.idx.b32	%r553|%p114, %r2612, 0, 31, -1;
	shfl.sync.idx.b32	%r2614|%p115, %r2613, 0, 31, -1;
	setp.ge.s32 	%p116, %r2611, %r553;
	add.s64 	%rd849, %rd1747, %rd105;
	shl.b64 	%rd850, %rd849, 2;
	add.s64 	%rd106, %rd11, %rd850;
	mov.b32 	%r6302, -1;
	@%p116 bra 	$L__BB16_223;
	ld.global.u32 	%r6302, [%rd106];
$L__BB16_223:
	cvt.u32.u64 	%r2616, %rd105;
	add.s32 	%r2617, %r2616, 256;
	setp.ge.s32 	%p117, %r2617, %r553;
	mov.b32 	%r6303, -1;
	@%p117 bra 	$L__BB16_225;
	ld.global.u32 	%r6303, [%rd106+1024];
$L__BB16_225:
	add.s32 	%r2620, %r2616, 512;
	setp.ge.s32 	%p118, %r2620, %r553;
	mov.b32 	%r6304, -1;
	@%p118 bra 	$L__BB16_227;
	ld.global.u32 	%r6304, [%rd106+2048];
$L__BB16_227:
	add.s32 	%r2623, %r2616, 768;
	setp.ge.s32 	%p119, %r2623, %r553;
	mov.b32 	%r6305, -1;
	@%p119 bra 	$L__BB16_229;
	ld.global.u32 	%r6305, [%rd106+3072];
$L__BB16_229:
	or.b32  	%r2626, %r2616, 1024;
	setp.ge.s32 	%p120, %r2626, %r553;
	mov.b32 	%r6306, -1;
	@%p120 bra 	$L__BB16_231;
	ld.global.u32 	%r6306, [%rd106+4096];
$L__BB16_231:
	add.s32 	%r2629, %r2616, 1280;
	setp.ge.s32 	%p121, %r2629, %r553;
	mov.b32 	%r6307, -1;
	@%p121 bra 	$L__BB16_233;
	ld.global.u32 	%r6307, [%rd106+5120];
$L__BB16_233:
	add.s32 	%r2632, %r2616, 1536;
	setp.ge.s32 	%p122, %r2632, %r553;
	mov.b32 	%r6308, -1;
	@%p122 bra 	$L__BB16_235;
	ld.global.u32 	%r6308, [%rd106+6144];
$L__BB16_235:
	add.s32 	%r2635, %r2616, 1792;
	setp.ge.s32 	%p123, %r2635, %r553;
	mov.b32 	%r6309, -1;
	@%p123 bra 	$L__BB16_237;
	ld.global.u32 	%r6309, [%rd106+7168];
$L__BB16_237:
	or.b32  	%r2638, %r2616, 2048;
	setp.ge.s32 	%p124, %r2638, %r553;
	mov.b32 	%r6310, -1;
	@%p124 bra 	$L__BB16_239;
	ld.global.u32 	%r6310, [%rd106+8192];
$L__BB16_239:
	add.s32 	%r2641, %r2616, 2304;
	setp.ge.s32 	%p125, %r2641, %r553;
	mov.b32 	%r6311, -1;
	@%p125 bra 	$L__BB16_241;
	ld.global.u32 	%r6311, [%rd106+9216];
$L__BB16_241:
	add.s32 	%r2644, %r2616, 2560;
	setp.ge.s32 	%p126, %r2644, %r553;
	mov.b32 	%r6312, -1;
	@%p126 bra 	$L__BB16_243;
	ld.global.u32 	%r6312, [%rd106+10240];
$L__BB16_243:
	add.s32 	%r2647, %r2616, 2816;
	setp.ge.s32 	%p127, %r2647, %r553;
	mov.b32 	%r6313, -1;
	@%p127 bra 	$L__BB16_245;
	ld.global.u32 	%r6313, [%rd106+11264];
$L__BB16_245:
	or.b32  	%r2650, %r2616, 3072;
	setp.ge.s32 	%p128, %r2650, %r553;
	mov.b32 	%r6314, -1;
	@%p128 bra 	$L__BB16_247;
	ld.global.u32 	%r6314, [%rd106+12288];
$L__BB16_247:
	add.s32 	%r2653, %r2616, 3328;
	setp.ge.s32 	%p129, %r2653, %r553;
	mov.b32 	%r6315, -1;
	@%p129 bra 	$L__BB16_249;
	ld.global.u32 	%r6315, [%rd106+13312];
$L__BB16_249:
	add.s32 	%r2656, %r2616, 3584;
	setp.ge.s32 	%p130, %r2656, %r553;
	mov.b32 	%r6316, -1;
	@%p130 bra 	$L__BB16_251;
	ld.global.u32 	%r6316, [%rd106+14336];
$L__BB16_251:
	add.s32 	%r2659, %r2616, 3840;
	setp.ge.s32 	%p131, %r2659, %r553;
	mov.b32 	%r6317, -1;
	@%p131 bra 	$L__BB16_253;
	ld.global.u32 	%r6317, [%rd106+15360];
$L__BB16_253:
	or.b32  	%r2662, %r2616, 4096;
	setp.ge.s32 	%p132, %r2662, %r553;
	mov.b32 	%r6318, -1;
	@%p132 bra 	$L__BB16_255;
	ld.global.u32 	%r6318, [%rd106+16384];
$L__BB16_255:
	add.s32 	%r2665, %r2616, 4352;
	setp.ge.s32 	%p133, %r2665, %r553;
	mov.b32 	%r6319, -1;
	@%p133 bra 	$L__BB16_257;
	ld.global.u32 	%r6319, [%rd106+17408];
$L__BB16_257:
	add.s32 	%r2668, %r2616, 4608;
	setp.ge.s32 	%p134, %r2668, %r553;
	mov.b32 	%r6320, -1;
	@%p134 bra 	$L__BB16_259;
	ld.global.u32 	%r6320, [%rd106+18432];
$L__BB16_259:
	add.s32 	%r2671, %r2616, 4864;
	setp.ge.s32 	%p135, %r2671, %r553;
	mov.b32 	%r6321, -1;
	@%p135 bra 	$L__BB16_261;
	ld.global.u32 	%r6321, [%rd106+19456];
$L__BB16_261:
	or.b32  	%r2674, %r2616, 5120;
	setp.ge.s32 	%p136, %r2674, %r553;
	mov.b32 	%r6322, -1;
	@%p136 bra 	$L__BB16_263;
	ld.global.u32 	%r6322, [%rd106+20480];
$L__BB16_263:
	add.s32 	%r2677, %r2616, 5376;
	setp.ge.s32 	%p137, %r2677, %r553;
	mov.b32 	%r6323, -1;
	@%p137 bra 	$L__BB16_265;
	ld.global.u32 	%r6323, [%rd106+21504];
$L__BB16_265:
	add.s32 	%r2680, %r2616, 5632;
	setp.ge.s32 	%p138, %r2680, %r553;
	mov.b32 	%r6324, -1;
	@%p138 bra 	$L__BB16_267;
	ld.global.u32 	%r6324, [%rd106+22528];
$L__BB16_267:
	shl.b32 	%r2784, %r2611, 2;
	mov.u32 	%r2785, _ZZN3cub18CUB_300001_SM_10006detail14segmented_sort33DeviceSegmentedSortFallbackKernelILNS0_9SortOrderE0ENS2_10policy_hubIjNS0_8NullTypeEE9Policy860EjS6_PmS9_lEEvPKT1_PSA_NS1_20device_double_bufferISA_EEPKT2_PSG_NSE_ISG_EET3_T4_E12temp_storage;
	add.s32 	%r2786, %r2785, %r2784;
	st.shared.u32 	[%r2786], %r6302;
	st.shared.u32 	[%r2786+1024], %r6303;
	st.shared.u32 	[%r2786+2048], %r6304;
	st.shared.u32 	[%r2786+3072], %r6305;
	st.shared.u32 	[%r2786+4096], %r6306;
	st.shared.u32 	[%r2786+5120], %r6307;
	st.shared.u32 	[%r2786+6144], %r6308;
	st.shared.u32 	[%r2786+7168], %r6309;
	st.shared.u32 	[%r2786+8192], %r6310;
	st.shared.u32 	[%r2786+9216], %r6311;
	st.shared.u32 	[%r2786+10240], %r6312;
	st.shared.u32 	[%r2786+11264], %r6313;
	st.shared.u32 	[%r2786+12288], %r6314;
	st.shared.u32 	[%r2786+13312], %r6315;
	st.shared.u32 	[%r2786+14336], %r6316;
	st.shared.u32 	[%r2786+15360], %r6317;
	st.shared.u32 	[%r2786+16384], %r6318;
	st.shared.u32 	[%r2786+17408], %r6319;
	st.shared.u32 	[%r2786+18432], %r6320;
	st.shared.u32 	[%r2786+19456], %r6321;
	st.shared.u32 	[%r2786+20480], %r6322;
	st.shared.u32 	[%r2786+21504], %r6323;
	st.shared.u32 	[%r2786+22528], %r6324;
	bar.sync 	0;
	add.s32 	%r2787, %r2786, %r2784;
	mad.lo.s32 	%r2788, %r2611, 84, %r2787;
	ld.shared.u32 	%r600, [%r2788];
	ld.shared.u32 	%r601, [%r2788+4];
	ld.shared.u32 	%r602, [%r2788+8];
	ld.shared.u32 	%r603, [%r2788+12];
	ld.shared.u32 	%r604, [%r2788+16];
	ld.shared.u32 	%r605, [%r2788+20];
	ld.shared.u32 	%r606, [%r2788+24];
	ld.shared.u32 	%r607, [%r2788+28];
	ld.shared.u32 	%r608, [%r2788+32];
	ld.shared.u32 	%r609, [%r2788+36];
	ld.shared.u32 	%r610, [%r2788+40];
	ld.shared.u32 	%r611, [%r2788+44];
	ld.shared.u32 	%r612, [%r2788+48];
	ld.shared.u32 	%r613, [%r2788+52];
	ld.shared.u32 	%r614, [%r2788+56];
	ld.shared.u32 	%r615, [%r2788+60];
	ld.shared.u32 	%r616, [%r2788+64];
	ld.shared.u32 	%r617, [%r2788+68];
	ld.shared.u32 	%r618, [%r2788+72];
	ld.shared.u32 	%r619, [%r2788+76];
	ld.shared.u32 	%r620, [%r2788+80];
	ld.shared.u32 	%r621, [%r2788+84];
	ld.shared.u32 	%r622, [%r2788+88];
	bar.sync 	0;
	mov.b32 	%r2780, 0;
	st.shared.u32 	[%r2786], %r2780;
	st.shared.u32 	[%r2786+1024], %r2780;
	st.shared.u32 	[%r2786+2048], %r2780;
	st.shared.u32 	[%r2786+3072], %r2780;
	st.shared.u32 	[%r2786+4096], %r2780;
	st.shared.u32 	[%r2786+5120], %r2780;
	st.shared.u32 	[%r2786+6144], %r2780;
	st.shared.u32 	[%r2786+7168], %r2780;
	st.shared.u32 	[%r2786+8192], %r2780;
	st.shared.u32 	[%r2786+9216], %r2780;
	st.shared.u32 	[%r2786+10240], %r2780;
	st.shared.u32 	[%r2786+11264], %r2780;
	st.shared.u32 	[%r2786+12288], %r2780;
	st.shared.u32 	[%r2786+13312], %r2780;
	st.shared.u32 	[%r2786+14336], %r2780;
	st.shared.u32 	[%r2786+15360], %r2780;
	st.shared.u32 	[%r2786+16384], %r2780;
	st.shared.u32 	[%r2786+17408], %r2780;
	st.shared.u32 	[%r2786+18432], %r2780;
	st.shared.u32 	[%r2786+19456], %r2780;
	st.shared.u32 	[%r2786+20480], %r2780;
	st.shared.u32 	[%r2786+21504], %r2780;
	st.shared.u32 	[%r2786+22528], %r2780;
	st.shared.u32 	[%r2786+23552], %r2780;
	st.shared.u32 	[%r2786+24576], %r2780;
	st.shared.u32 	[%r2786+25600], %r2780;
	st.shared.u32 	[%r2786+26624], %r2780;
	st.shared.u32 	[%r2786+27648], %r2780;
	st.shared.u32 	[%r2786+28672], %r2780;
	st.shared.u32 	[%r2786+29696], %r2780;
	st.shared.u32 	[%r2786+30720], %r2780;
	st.shared.u32 	[%r2786+31744], %r2780;
	st.shared.u32 	[%r2786+32768], %r2780;
	mov.b32 	%r2683, 6;
	// begin inline asm
	bmsk.clamp.b32 %r2681, %r2780, %r2683;
	// end inline asm
	// begin inline asm
	shr.b32 %r2684, %r600, %r2780;
	// end inline asm
	and.b32  	%r2789, %r2681, %r2684;
	shl.b32 	%r2790, %r2789, 10;
	and.b32  	%r2791, %r2790, 31744;
	add.s32 	%r2792, %r2786, %r2791;
	shr.u32 	%r2793, %r2789, 4;
	and.b32  	%r2794, %r2793, 268435454;
	add.s32 	%r624, %r2792, %r2794;
	ld.shared.u16 	%rs47, [%r624];
	add.s16 	%rs241, %rs47, 1;
	st.shared.u16 	[%r624], %rs241;
	// begin inline asm
	shr.b32 %r2687, %r601, %r2780;
	// end inline asm
	and.b32  	%r2795, %r2681, %r2687;
	shl.b32 	%r2796, %r2795, 10;
	and.b32  	%r2797, %r2796, 31744;
	add.s32 	%r2798, %r2786, %r2797;
	shr.u32 	%r2799, %r2795, 4;
	and.b32  	%r2800, %r2799, 268435454;
	add.s32 	%r625, %r2798, %r2800;
	ld.shared.u16 	%rs48, [%r625];
	add.s16 	%rs242, %rs48, 1;
	st.shared.u16 	[%r625], %rs242;
	// begin inline asm
	shr.b32 %r2690, %r602, %r2780;
	// end inline asm
	and.b32  	%r2801, %r2681, %r2690;
	shl.b32 	%r2802, %r2801, 10;
	and.b32  	%r2803, %r2802, 31744;
	add.s32 	%r2804, %r2786, %r2803;
	shr.u32 	%r2805, %r2801, 4;
	and.b32  	%r2806, %r2805, 268435454;
	add.s32 	%r626, %r2804, %r2806;
	ld.shared.u16 	%rs49, [%r626];
	add.s16 	%rs243, %rs49, 1;
	st.shared.u16 	[%r626], %rs243;
	// begin inline asm
	shr.b32 %r2693, %r603, %r2780;
	// end inline asm
	and.b32  	%r2807, %r2681, %r2693;
	shl.b32 	%r2808, %r2807, 10;
	and.b32  	%r2809, %r2808, 31744;
	add.s32 	%r2810, %r2786, %r2809;
	shr.u32 	%r2811, %r2807, 4;
	and.b32  	%r2812, %r2811, 268435454;
	add.s32 	%r627, %r2810, %r2812;
	ld.shared.u16 	%rs50, [%r627];
	add.s16 	%rs244, %rs50, 1;
	st.shared.u16 	[%r627], %rs244;
	// begin inline asm
	shr.b32 %r2696, %r604, %r2780;
	// end inline asm
	and.b32  	%r2813, %r2681, %r2696;
	shl.b32 	%r2814, %r2813, 10;
	and.b32  	%r2815, %r2814, 31744;
	add.s32 	%r2816, %r2786, %r2815;
	shr.u32 	%r2817, %r2813, 4;
	and.b32  	%r2818, %r2817, 268435454;
	add.s32 	%r628, %r2816, %r2818;
	ld.shared.u16 	%rs51, [%r628];
	add.s16 	%rs245, %rs51, 1;
	st.shared.u16 	[%r628], %rs245;
	// begin inline asm
	shr.b32 %r2699, %r605, %r2780;
	// end inline asm
	and.b32  	%r2819, %r2681, %r2699;
	shl.b32 	%r2820, %r2819, 10;
	and.b32  	%r2821, %r2820, 31744;
	add.s32 	%r2822, %r2786, %r2821;
	shr.u32 	%r2823, %r2819, 4;
	and.b32  	%r2824, %r2823, 268435454;
	add.s32 	%r629, %r2822, %r2824;
	ld.shared.u16 	%rs52, [%r629];
	add.s16 	%rs246, %rs52, 1;
	st.shared.u16 	[%r629], %rs246;
	// begin inline asm
	shr.b32 %r2702, %r606, %r2780;
	// end inline asm
	and.b32  	%r2825, %r2681, %r2702;
	shl.b32 	%r2826, %r2825, 10;
	and.b32  	%r2827, %r2826, 31744;
	add.s32 	%r2828, %r2786, %r2827;
	shr.u32 	%r2829, %r2825, 4;
	and.b32  	%r2830, %r2829, 268435454;
	add.s32 	%r630, %r2828, %r2830;
	ld.shared.u16 	%rs53, [%r630];
	add.s16 	%rs247, %rs53, 1;
	st.shared.u16 	[%r630], %rs247;
	// begin inline asm
	shr.b32 %r2705, %r607, %r2780;
	// end inline asm
	and.b32  	%r2831, %r2681, %r2705;
	shl.b32 	%r2832, %r2831, 10;
	and.b32  	%r2833, %r2832, 31744;
	add.s32 	%r2834, %r2786, %r2833;
	shr.u32 	%r2835, %r2831, 4;
	and.b32  	%r2836, %r2835, 268435454;
	add.s32 	%r631, %r2834, %r2836;
	ld.shared.u16 	%rs54, [%r631];
	add.s16 	%rs248, %rs54, 1;
	st.shared.u16 	[%r631], %rs248;
	// begin inline asm
	shr.b32 %r2708, %r608, %r2780;
	// end inline asm
	and.b32  	%r2837, %r2681, %r2708;
	shl.b32 	%r2838, %r2837, 10;
	and.b32  	%r2839, %r2838, 31744;
	add.s32 	%r2840, %r2786, %r2839;
	shr.u32 	%r2841, %r2837, 4;
	and.b32  	%r2842, %r2841, 268435454;
	add.s32 	%r632, %r2840, %r2842;
	ld.shared.u16 	%rs55, [%r632];
	add.s16 	%rs249, %rs55, 1;
	st.shared.u16 	[%r632], %rs249;
	// begin inline asm
	shr.b32 %r2711, %r609, %r2780;
	// end inline asm
	and.b32  	%r2843, %r2681, %r2711;
	shl.b32 	%r2844, %r2843, 10;
	and.b32  	%r2845, %r2844, 31744;
	add.s32 	%r2846, %r2786, %r2845;
	shr.u32 	%r2847, %r2843, 4;
	and.b32  	%r2848, %r2847, 268435454;
	add.s32 	%r633, %r2846, %r2848;
	ld.shared.u16 	%rs56, [%r633];
	add.s16 	%rs250, %rs56, 1;
	st.shared.u16 	[%r633], %rs250;
	// begin inline asm
	shr.b32 %r2714, %r610, %r2780;
	// end inline asm
	and.b32  	%r2849, %r2681, %r2714;
	shl.b32 	%r2850, %r2849, 10;
	and.b32  	%r2851, %r2850, 31744;
	add.s32 	%r2852, %r2786, %r2851;
	shr.u32 	%r2853, %r2849, 4;
	and.b32  	%r2854, %r2853, 268435454;
	add.s32 	%r634, %r2852, %r2854;
	ld.shared.u16 	%rs57, [%r634];
	add.s16 	%rs251, %rs57, 1;
	st.shared.u16 	[%r634], %rs251;
	// begin inline asm
	shr.b32 %r2717, %r611, %r2780;
	// end inline asm
	and.b32  	%r2855, %r2681, %r2717;
	shl.b32 	%r2856, %r2855, 10;
	and.b32  	%r2857, %r2856, 31744;
	add.s32 	%r2858, %r2786, %r2857;
	shr.u32 	%r2859, %r2855, 4;
	and.b32  	%r2860, %r2859, 268435454;
	add.s32 	%r635, %r2858, %r2860;
	ld.shared.u16 	%rs58, [%r635];
	add.s16 	%rs252, %rs58, 1;
	st.shared.u16 	[%r635], %rs252;
	// begin inline asm
	shr.b32 %r2720, %r612, %r2780;
	// end inline asm
	and.b32  	%r2861, %r2681, %r2720;
	shl.b32 	%r2862, %r2861, 10;
	and.b32  	%r2863, %r2862, 31744;
	add.s32 	%r2864, %r2786, %r2863;
	shr.u32 	%r2865, %r2861, 4;
	and.b32  	%r2866, %r2865, 268435454;
	add.s32 	%r636, %r2864, %r2866;
	ld.shared.u16 	%rs59, [%r636];
	add.s16 	%rs253, %rs59, 1;
	st.shared.u16 	[%r636], %rs253;
	// begin inline asm
	shr.b32 %r2723, %r613, %r2780;
	// end inline asm
	and.b32  	%r2867, %r2681, %r2723;
	shl.b32 	%r2868, %r2867, 10;
	and.b32  	%r2869, %r2868, 31744;
	add.s32 	%r2870, %r2786, %r2869;
	shr.u32 	%r2871, %r2867, 4;
	and.b32  	%r2872, %r2871, 268435454;
	add.s32 	%r637, %r2870, %r2872;
	ld.shared.u16 	%rs60, [%r637];
	add.s16 	%rs254, %rs60, 1;
	st.shared.u16 	[%r637], %rs254;
	// begin inline asm
	shr.b32 %r2726, %r614, %r2780;
	// end inline asm
	and.b32  	%r2873, %r2681, %r2726;
	shl.b32 	%r2874, %r2873, 10;
	and.b32  	%r2875, %r2874, 31744;
	add.s32 	%r2876, %r2786, %r2875;
	shr.u32 	%r2877, %r2873, 4;
	and.b32  	%r2878, %r2877, 268435454;
	add.s32 	%r638, %r2876, %r2878;
	ld.shared.u16 	%rs61, [%r638];
	add.s16 	%rs255, %rs61, 1;
	st.shared.u16 	[%r638], %rs255;
	// begin inline asm
	shr.b32 %r2729, %r615, %r2780;
	// end inline asm
	and.b32  	%r2879, %r2681, %r2729;
	shl.b32 	%r2880, %r2879, 10;
	and.b32  	%r2881, %r2880, 31744;
	add.s32 	%r2882, %r2786, %r2881;
	shr.u32 	%r2883, %r2879, 4;
	and.b32  	%r2884, %r2883, 268435454;
	add.s32 	%r639, %r2882, %r2884;
	ld.shared.u16 	%rs62, [%r639];
	add.s16 	%rs256, %rs62, 1;
	st.shared.u16 	[%r639], %rs256;
	// begin inline asm
	shr.b32 %r2732, %r616, %r2780;
	// end inline asm
	and.b32  	%r2885, %r2681, %r2732;
	shl.b32 	%r2886, %r2885, 10;
	and.b32  	%r2887, %r2886, 31744;
	add.s32 	%r2888, %r2786, %r2887;
	shr.u32 	%r2889, %r2885, 4;
	and.b32  	%r2890, %r2889, 268435454;
	add.s32 	%r640, %r2888, %r2890;
	ld.shared.u16 	%rs63, [%r640];
	add.s16 	%rs257, %rs63, 1;
	st.shared.u16 	[%r640], %rs257;
	// begin inline asm
	shr.b32 %r2735, %r617, %r2780;
	// end inline asm
	and.b32  	%r2891, %r2681, %r2735;
	shl.b32 	%r2892, %r2891, 10;
	and.b32  	%r2893, %r2892, 31744;
	add.s32 	%r2894, %r2786, %r2893;
	shr.u32 	%r2895, %r2891, 4;
	and.b32  	%r2896, %r2895, 268435454;
	add.s32 	%r641, %r2894, %r2896;
	ld.shared.u16 	%rs64, [%r641];
	add.s16 	%rs258, %rs64, 1;
	st.shared.u16 	[%r641], %rs258;
	// begin inline asm
	shr.b32 %r2738, %r618, %r2780;
	// end inline asm
	and.b32  	%r2897, %r2681, %r2738;
	shl.b32 	%r2898, %r2897, 10;
	and.b32  	%r2899, %r2898, 31744;
	add.s32 	%r2900, %r2786, %r2899;
	shr.u32 	%r2901, %r2897, 4;
	and.b32  	%r2902, %r2901, 268435454;
	add.s32 	%r642, %r2900, %r2902;
	ld.shared.u16 	%rs65, [%r642];
	add.s16 	%rs259, %rs65, 1;
	st.shared.u16 	[%r642], %rs259;
	// begin inline asm
	shr.b32 %r2741, %r619, %r2780;
	// end inline asm
	and.b32  	%r2903, %r2681, %r2741;
	shl.b32 	%r2904, %r2903, 10;
	and.b32  	%r2905, %r2904, 31744;
	add.s32 	%r2906, %r2786, %r2905;
	shr.u32 	%r2907, %r2903, 4;
	and.b32  	%r2908, %r2907, 268435454;
	add.s32 	%r643, %r2906, %r2908;
	ld.shared.u16 	%rs66, [%r643];
	add.s16 	%rs260, %rs66, 1;
	st.shared.u16 	[%r643], %rs260;
	// begin inline asm
	shr.b32 %r2744, %r620, %r2780;
	// end inline asm
	and.b32  	%r2909, %r2681, %r2744;
	shl.b32 	%r2910, %r2909, 10;
	and.b32  	%r2911, %r2910, 31744;
	add.s32 	%r2912, %r2786, %r2911;
	shr.u32 	%r2913, %r2909, 4;
	and.b32  	%r2914, %r2913, 268435454;
	add.s32 	%r644, %r2912, %r2914;
	ld.shared.u16 	%rs67, [%r644];
	add.s16 	%rs261, %rs67, 1;
	st.shared.u16 	[%r644], %rs261;
	// begin inline asm
	shr.b32 %r2747, %r621, %r2780;
	// end inline asm
	and.b32  	%r2915, %r2681, %r2747;
	shl.b32 	%r2916, %r2915, 10;
	and.b32  	%r2917, %r2916, 31744;
	add.s32 	%r2918, %r2786, %r2917;
	shr.u32 	%r2919, %r2915, 4;
	and.b32  	%r2920, %r2919, 268435454;
	add.s32 	%r645, %r2918, %r2920;
	ld.shared.u16 	%rs68, [%r645];
	add.s16 	%rs262, %rs68, 1;
	st.shared.u16 	[%r645], %rs262;
	// begin inline asm
	shr.b32 %r2750, %r622, %r2780;
	// end inline asm
	and.b32  	%r2921, %r2681, %r2750;
	shl.b32 	%r2922, %r2921, 10;
	and.b32  	%r2923, %r2922, 31744;
	add.s32 	%r2924, %r2786, %r2923;
	shr.u32 	%r2925, %r2921, 4;
	and.b32  	%r2926, %r2925, 268435454;
	add.s32 	%r646, %r2924, %r2926;
	ld.shared.u16 	%rs69, [%r646];
	add.s16 	%rs263, %rs69, 1;
	st.shared.u16 	[%r646], %rs263;
	bar.sync 	0;
	mad.lo.s32 	%r2927, %r2611, 124, %r2787;
	ld.shared.u32 	%r647, [%r2927];
	ld.shared.u32 	%r2928, [%r2927+4];
	ld.shared.u32 	%r2929, [%r2927+8];
	ld.shared.u32 	%r2930, [%r2927+12];
	ld.shared.u32 	%r2931, [%r2927+16];
	ld.shared.u32 	%r2932, [%r2927+20];
	ld.shared.u32 	%r2933, [%r2927+24];
	ld.shared.u32 	%r2934, [%r2927+28];
	ld.shared.u32 	%r2935, [%r2927+32];
	ld.shared.u32 	%r2936, [%r2927+36];
	ld.shared.u32 	%r2937, [%r2927+40];
	ld.shared.u32 	%r2938, [%r2927+44];
	ld.shared.u32 	%r2939, [%r2927+48];
	ld.shared.u32 	%r2940, [%r2927+52];
	ld.shared.u32 	%r2941, [%r2927+56];
	ld.shared.u32 	%r2942, [%r2927+60];
	ld.shared.u32 	%r2943, [%r2927+64];
	ld.shared.u32 	%r2944, [%r2927+68];
	ld.shared.u32 	%r2945, [%r2927+72];
	ld.shared.u32 	%r2946, [%r2927+76];
	ld.shared.u32 	%r2947, [%r2927+80];
	ld.shared.u32 	%r2948, [%r2927+84];
	ld.shared.u32 	%r2949, [%r2927+88];
	ld.shared.u32 	%r2950, [%r2927+92];
	ld.shared.u32 	%r2951, [%r2927+96];
	ld.shared.u32 	%r2952, [%r2927+100];
	ld.shared.u32 	%r2953, [%r2927+104];
	ld.shared.u32 	%r2954, [%r2927+108];
	ld.shared.u32 	%r2955, [%r2927+112];
	ld.shared.u32 	%r2956, [%r2927+116];
	ld.shared.u32 	%r2957, [%r2927+120];
	ld.shared.u32 	%r2958, [%r2927+124];
	ld.shared.u32 	%r2959, [%r2927+128];
	add.s32 	%r648, %r2928, %r647;
	add.s32 	%r649, %r2929, %r648;
	add.s32 	%r650, %r2930, %r649;
	add.s32 	%r651, %r2931, %r650;
	add.s32 	%r652, %r2932, %r651;
	add.s32 	%r653, %r2933, %r652;
	add.s32 	%r654, %r2934, %r653;
	add.s32 	%r655, %r2935, %r654;
	add.s32 	%r656, %r2936, %r655;
	add.s32 	%r657, %r2937, %r656;
	add.s32 	%r658, %r2938, %r657;
	add.s32 	%r659, %r2939, %r658;
	add.s32 	%r660, %r2940, %r659;
	add.s32 	%r661, %r2941, %r660;
	add.s32 	%r662, %r2942, %r661;
	add.s32 	%r663, %r2943, %r662;
	add.s32 	%r664, %r2944, %r663;
	add.s32 	%r665, %r2945, %r664;
	add.s32 	%r666, %r2946, %r665;
	add.s32 	%r667, %r2947, %r666;
	add.s32 	%r668, %r2948, %r667;
	add.s32 	%r669, %r2949, %r668;
	add.s32 	%r670, %r2950, %r669;
	add.s32 	%r671, %r2951, %r670;
	add.s32 	%r672, %r2952, %r671;
	add.s32 	%r673, %r2953, %r672;
	add.s32 	%r674, %r2954, %r673;
	add.s32 	%r675, %r2955, %r674;
	add.s32 	%r676, %r2956, %r675;
	add.s32 	%r677, %r2957, %r676;
	add.s32 	%r678, %r2958, %r677;
	add.s32 	%r2757, %r2959, %r678;
	mov.b32 	%r2755, 1;
	mov.b32 	%r2782, -1;
	// begin inline asm
	{  .reg .u32 r0;  .reg .pred p;  shfl.sync.up.b32 r0|p, %r2757, %r2755, %r2780, %r2782;  @p add.u32 r0, r0, %r2757;  mov.u32 %r2753, r0;}
	// end inline asm
	mov.b32 	%r2761, 2;
	// begin inline asm
	{  .reg .u32 r0;  .reg .pred p;  shfl.sync.up.b32 r0|p, %r2753, %r2761, %r2780, %r2782;  @p add.u32 r0, r0, %r2753;  mov.u32 %r2759, r0;}
	// end inline asm
	mov.b32 	%r2767, 4;
	// begin inline asm
	{  .reg .u32 r0;  .reg .pred p;  shfl.sync.up.b32 r0|p, %r2759, %r2767, %r2780, %r2782;  @p add.u32 r0, r0, %r2759;  mov.u32 %r2765, r0;}
	// end inline asm
	mov.b32 	%r2773, 8;
	// begin inline asm
	{  .reg .u32 r0;  .reg .pred p;  shfl.sync.up.b32 r0|p, %r2765, %r2773, %r2780, %r2782;  @p add.u32 r0, r0, %r2765;  mov.u32 %r2771, r0;}
	// end inline asm
	mov.b32 	%r2779, 16;
	// begin inline asm
	{  .reg .u32 r0;  .reg .pred p;  shfl.sync.up.b32 r0|p, %r2771, %r2779, %r2780, %r2782;  @p add.u32 r0, r0, %r2771;  mov.u32 %r2777, r0;}
	// end inline asm
	setp.ne.s32 	%p139, %r1760, 31;
	@%p139 bra 	$L__BB16_269;
	shr.u32 	%r2961, %r2611, 3;
	and.b32  	%r2962, %r2961, 124;
	add.s32 	%r2964, %r2785, %r2962;
	st.shared.u32 	[%r2964+33792], %r2777;
$L__BB16_269:
	sub.s32 	%r2965, %r2777, %r2757;
	bar.sync 	0;
	ld.shared.v4.u32 	{%r2967, %r2968, %r2969, %r2970}, [_ZZN3cub18CUB_300001_SM_10006detail14segmented_sort33DeviceSegmentedSortFallbackKernelILNS0_9SortOrderE0ENS2_10policy_hubIjNS0_8NullTypeEE9Policy860EjS6_PmS9_lEEvPKT1_PSA_NS1_20device_double_bufferISA_EEPKT2_PSG_NSE_ISG_EET3_T4_E12temp_storage+33792];
	shr.u32 	%r2971, %r2611, 5;
	add.s32 	%r2972, %r2968, %r2967;
	setp.eq.s32 	%p140, %r2971, 2;
	selp.b32 	%r2973, %r2972, %r2967, %p140;
	add.s32 	%r2974, %r2972, %r2969;
	setp.eq.s32 	%p141, %r2971, 3;
	selp.b32 	%r2975, %r2974, %r2973, %p141;
	add.s32 	%r2976, %r2974, %r2970;
	setp.eq.s32 	%p142, %r2971, 4;
	selp.b32 	%r2977, %r2976, %r2975, %p142;
	ld.shared.v4.u32 	{%r2978, %r2979, %r2980, %r2981}, [_ZZN3cub18CUB_300001_SM_10006detail14segmented_sort33DeviceSegmentedSortFallbackKernelILNS0_9SortOrderE0ENS2_10policy_hubIjNS0_8NullTypeEE9Policy860EjS6_PmS9_lEEvPKT1_PSA_NS1_20device_double_bufferISA_EEPKT2_PSG_NSE_ISG_EET3_T4_E12temp_storage+33808];
	add.s32 	%r2982, %r2976, %r2978;
	setp.eq.s32 	%p143, %r2971, 5;
	selp.b32 	%r2983, %r2982, %r2977, %p143;
	add.s32 	%r2984, %r2982, %r2979;
	setp.eq.s32 	%p144, %r2971, 6;
	selp.b32 	%r2985, %r2984, %r2983, %p144;
	add.s32 	%r2986, %r2984, %r2980;
	setp.eq.s32 	%p145, %r2971, 7;
	selp.b32 	%r2987, %r2986, %r2985, %p145;
	add.s32 	%r681, %r2986, %r2981;
	setp.gt.u32 	%p146, %r2611, 31;
	setp.ne.s32 	%p147, %r1760, 0;
	selp.b32 	%r2988, %r2965, 0, %p147;
	add.s32 	%r2989, %r2987, %r2988;
	or.pred  	%p148, %p146, %p147;
	selp.b32 	%r6325, %r2989, %r2965, %p146;
	@%p148 bra 	$L__BB16_271;
	shl.b32 	%r6325, %r681, 16;
	st.shared.u32 	[_ZZN3cub18CUB_300001_SM_10006detail14segmented_sort33DeviceSegmentedSortFallbackKernelILNS0_9SortOrderE0ENS2_10policy_hubIjNS0_8NullTypeEE9Policy860EjS6_PmS9_lEEvPKT1_PSA_NS1_20device_double_bufferISA_EEPKT2_PSG_NSE_ISG_EET3_T4_E12temp_storage+33832], %r6325;
$L__BB16_271:
	bar.sync 	0;
	setp.eq.s32 	%p149, %r2611, 0;
	ld.shared.u32 	%r2992, [_ZZN3cub18CUB_300001_SM_10006detail14segmented_sort33DeviceSegmentedSortFallbackKernelILNS0_9SortOrderE0ENS2_10policy_hubIjNS0_8NullTypeEE9Policy860EjS6_PmS9_lEEvPKT1_PSA_NS1_20device_double_bufferISA_EEPKT2_PSG_NSE_ISG_EET3_T4_E12temp_storage+33832];
	selp.b32 	%r2993, 0, %r2992, %p149;
	add.s32 	%r2994, %r6325, %r2993;
	add.s32 	%r2995, %r647, %r2994;
	add.s32 	%r2996, %r648, %r2994;
	add.s32 	%r2997, %r649, %r2994;
	add.s32 	%r2998, %r650, %r2994;
	add.s32 	%r2999, %r651, %r2994;
	add.s32 	%r3000, %r652, %r2994;
	add.s32 	%r3001, %r653, %r2994;
	add.s32 	%r3002, %r654, %r2994;
	add.s32 	%r3003, %r655, %r2994;
	add.s32 	%r3004, %r656, %r2994;
	add.s32 	%r3005, %r657, %r2994;
	add.s32 	%r3006, %r658, %r2994;
	add.s32 	%r3007, %r659, %r2994;
	add.s32 	%r3008, %r660, %r2994;
	add.s32 	%r3009, %r661, %r2994;
	add.s32 	%r3010, %r662, %r2994;
	add.s32 	%r3011, %r663, %r2994;
	add.s32 	%r3012, %r664, %r2994;
	add.s32 	%r3013, %r665, %r2994;
	add.s32 	%r3014, %r666, %r2994;
	add.s32 	%r3015, %r667, %r2994;
	add.s32 	%r3016, %r668, %r2994;
	add.s32 	%r3017, %r669, %r2994;
	add.s32 	%r3018, %r670, %r2994;
	add.s32 	%r3019, %r671, %r2994;
	add.s32 	%r3020, %r672, %r2994;
	add.s32 	%r3021, %r673, %r2994;
	add.s32 	%r3022, %r674, %r2994;
	add.s32 	%r3023, %r675, %r2994;
	add.s32 	%r3024, %r676, %r2994;
	add.s32 	%r3025, %r677, %r2994;
	add.s32 	%r3026, %r678, %r2994;
	shl.b32 	%r3027, %r2611, 2;
	add.s32 	%r685, %r2785, %r3027;
	add.s32 	%r686, %r685, %r3027;
	mad.lo.s32 	%r3028, %r2611, 124, %r686;
	st.shared.u32 	[%r3028], %r2994;
	st.shared.u32 	[%r3028+4], %r2995;
	st.shared.u32 	[%r3028+8], %r2996;
	st.shared.u32 	[%r3028+12], %r2997;
	st.shared.u32 	[%r3028+16], %r2998;
	st.shared.u32 	[%r3028+20], %r2999;
	st.shared.u32 	[%r3028+24], %r3000;
	st.shared.u32 	[%r3028+28], %r3001;
	st.shared.u32 	[%r3028+32], %r3002;
	st.shared.u32 	[%r3028+36], %r3003;
	st.shared.u32 	[%r3028+40], %r3004;
	st.shared.u32 	[%r3028+44], %r3005;
	st.shared.u32 	[%r3028+48], %r3006;
	st.shared.u32 	[%r3028+52], %r3007;
	st.shared.u32 	[%r3028+56], %r3008;
	st.shared.u32 	[%r3028+60], %r3009;
	st.shared.u32 	[%r3028+64], %r3010;
	st.shared.u32 	[%r3028+68], %r3011;
	st.shared.u32 	[%r3028+72], %r3012;
	st.shared.u32 	[%r3028+76], %r3013;
	st.shared.u32 	[%r3028+80], %r3014;
	st.shared.u32 	[%r3028+84], %r3015;
	st.shared.u32 	[%r3028+88], %r3016;
	st.shared.u32 	[%r3028+92], %r3017;
	st.shared.u32 	[%r3028+96], %r3018;
	st.shared.u32 	[%r3028+100], %r3019;
	st.shared.u32 	[%r3028+104], %r3020;
	st.shared.u32 	[%r3028+108], %r3021;
	st.shared.u32 	[%r3028+112], %r3022;
	st.shared.u32 	[%r3028+116], %r3023;
	st.shared.u32 	[%r3028+120], %r3024;
	st.shared.u32 	[%r3028+124], %r3025;
	st.shared.u32 	[%r3028+128], %r3026;
	bar.sync 	0;
	cvt.u32.u16 	%r3029, %rs47;
	ld.shared.u16 	%r3030, [%r624];
	add.s32 	%r687, %r3030, %r3029;
	cvt.u32.u16 	%r3031, %rs48;
	ld.shared.u16 	%r3032, [%r625];
	add.s32 	%r688, %r3032, %r3031;
	cvt.u32.u16 	%r3033, %rs49;
	ld.shared.u16 	%r3034, [%r626];
	add.s32 	%r689, %r3034, %r3033;
	cvt.u32.u16 	%r3035, %rs50;
	ld.shared.u16 	%r3036, [%r627];
	add.s32 	%r690, %r3036, %r3035;
	cvt.u32.u16 	%r3037, %rs51;
	ld.shared.u16 	%r3038, [%r628];
	add.s32 	%r691, %r3038, %r3037;
	cvt.u32.u16 	%r3039, %rs52;
	ld.shared.u16 	%r3040, [%r629];
	add.s32 	%r692, %r3040, %r3039;
	cvt.u32.u16 	%r3041, %rs53;
	ld.shared.u16 	%r3042, [%r630];
	add.s32 	%r693, %r3042, %r3041;
	cvt.u32.u16 	%r3043, %rs54;
	ld.shared.u16 	%r3044, [%r631];
	add.s32 	%r694, %r3044, %r3043;
	cvt.u32.u16 	%r3045, %rs55;
	ld.shared.u16 	%r3046, [%r632];
	add.s32 	%r695, %r3046, %r3045;
	cvt.u32.u16 	%r3047, %rs56;
	ld.shared.u16 	%r3048, [%r633];
	add.s32 	%r696, %r3048, %r3047;
	cvt.u32.u16 	%r3049, %rs57;
	ld.shared.u16 	%r3050, [%r634];
	add.s32 	%r697, %r3050, %r3049;
	cvt.u32.u16 	%r3051, %rs58;
	ld.shared.u16 	%r3052, [%r635];
	add.s32 	%r698, %r3052, %r3051;
	cvt.u32.u16 	%r3053, %rs59;
	ld.shared.u16 	%r3054, [%r636];
	add.s32 	%r699, %r3054, %r3053;
	cvt.u32.u16 	%r3055, %rs60;
	ld.shared.u16 	%r3056, [%r637];
	add.s32 	%r700, %r3056, %r3055;
	cvt.u32.u16 	%r3057, %rs61;
	ld.shared.u16 	%r3058, [%r638];
	add.s32 	%r701, %r3058, %r3057;
	cvt.u32.u16 	%r3059, %rs62;
	ld.shared.u16 	%r3060, [%r639];
	add.s32 	%r702, %r3060, %r3059;
	cvt.u32.u16 	%r3061, %rs63;
	ld.shared.u16 	%r3062, [%r640];
	add.s32 	%r703, %r3062, %r3061;
	cvt.u32.u16 	%r3063, %rs64;
	ld.shared.u16 	%r3064, [%r641];
	add.s32 	%r704, %r3064, %r3063;
	cvt.u32.u16 	%r3065, %rs65;
	ld.shared.u16 	%r3066, [%r642];
	add.s32 	%r705, %r3066, %r3065;
	cvt.u32.u16 	%r3067, %rs66;
	ld.shared.u16 	%r3068, [%r643];
	add.s32 	%r706, %r3068, %r3067;
	cvt.u32.u16 	%r3069, %rs67;
	ld.shared.u16 	%r3070, [%r644];
	add.s32 	%r707, %r3070, %r3069;
	cvt.u32.u16 	%r3071, %rs68;
	ld.shared.u16 	%r3072, [%r645];
	add.s32 	%r708, %r3072, %r3071;
	cvt.u32.u16 	%r3073, %rs69;
	ld.shared.u16 	%r3074, [%r646];
	add.s32 	%r709, %r3074, %r3073;
	setp.gt.u32 	%p150, %r2611, 63;
	mov.b64 	%rd1749, 0;
	@%p150 bra 	$L__BB16_273;
	shl.b32 	%r3076, %r2616, 10;
	and.b32  	%r3077, %r3076, 31744;
	mov.u32 	%r3078, _ZZN3cub18CUB_300001_SM_10006detail14segmented_sort33DeviceSegmentedSortFallbackKernelILNS0_9SortOrderE0ENS2_10policy_hubIjNS0_8NullTypeEE9Policy860EjS6_PmS9_lEEvPKT1_PSA_NS1_20device_double_bufferISA_EEPKT2_PSG_NSE_ISG_EET3_T4_E12temp_storage;
	add.s32 	%r3079, %r3078, %r3077;
	shr.u32 	%r3080, %r2616, 4;
	and.b32  	%r3081, %r3080, 62;
	add.s32 	%r3082, %r3079, %r3081;
	ld.shared.u16 	%rd1749, [%r3082];
$L__BB16_273:
	setp.gt.u32 	%p151, %r2616, 63;
	bar.sync 	0;
	@%p151 bra 	$L__BB16_275;
	st.shared.u64 	[%r686], %rd1749;
$L__BB16_275:
	setp.gt.u32 	%p152, %r2616, 63;
	bar.sync 	0;
	bar.sync 	0;
	@%p152 bra 	$L__BB16_277;
	sub.s64 	%rd852, %rd1745, %rd1749;
	st.shared.u64 	[%r686+23552], %rd852;
$L__BB16_277:
	bar.sync 	0;
	shl.b32 	%r3088, %r687, 2;
	add.s32 	%r3090, %r2785, %r3088;
	st.shared.u32 	[%r3090], %r600;
	shl.b32 	%r3091, %r688, 2;
	add.s32 	%r3092, %r2785, %r3091;
	st.shared.u32 	[%r3092], %r601;
	shl.b32 	%r3093, %r689, 2;
	add.s32 	%r3094, %r2785, %r3093;
	st.shared.u32 	[%r3094], %r602;
	shl.b32 	%r3095, %r690, 2;
	add.s32 	%r3096, %r2785, %r3095;
	st.shared.u32 	[%r3096], %r603;
	shl.b32 	%r3097, %r691, 2;
	add.s32 	%r3098, %r2785, %r3097;
	st.shared.u32 	[%r3098], %r604;
	shl.b32 	%r3099, %r692, 2;
	add.s32 	%r3100, %r2785, %r3099;
	st.shared.u32 	[%r3100], %r605;
	shl.b32 	%r3101, %r693, 2;
	add.s32 	%r3102, %r2785, %r3101;
	st.shared.u32 	[%r3102], %r606;
	shl.b32 	%r3103, %r694, 2;
	add.s32 	%r3104, %r2785, %r3103;
	st.shared.u32 	[%r3104], %r607;
	shl.b32 	%r3105, %r695, 2;
	add.s32 	%r3106, %r2785, %r3105;
	st.shared.u32 	[%r3106], %r608;
	shl.b32 	%r3107, %r696, 2;
	add.s32 	%r3108, %r2785, %r3107;
	st.shared.u32 	[%r3108], %r609;
	shl.b32 	%r3109, %r697, 2;
	add.s32 	%r3110, %r2785, %r3109;
	st.shared.u32 	[%r3110], %r610;
	shl.b32 	%r3111, %r698, 2;
	add.s32 	%r3112, %r2785, %r3111;
	st.shared.u32 	[%r3112], %r611;
	shl.b32 	%r3113, %r699, 2;
	add.s32 	%r3114, %r2785, %r3113;
	st.shared.u32 	[%r3114], %r612;
	shl.b32 	%r3115, %r700, 2;
	add.s32 	%r3116, %r2785, %r3115;
	st.shared.u32 	[%r3116], %r613;
	shl.b32 	%r3117, %r701, 2;
	add.s32 	%r3118, %r2785, %r3117;
	st.shared.u32 	[%r3118], %r614;
	shl.b32 	%r3119, %r702, 2;
	add.s32 	%r3120, %r2785, %r3119;
	st.shared.u32 	[%r3120], %r615;
	shl.b32 	%r3121, %r703, 2;
	add.s32 	%r3122, %r2785, %r3121;
	st.shared.u32 	[%r3122], %r616;
	shl.b32 	%r3123, %r704, 2;
	add.s32 	%r3124, %r2785, %r3123;
	st.shared.u32 	[%r3124], %r617;
	shl.b32 	%r3125, %r705, 2;
	add.s32 	%r3126, %r2785, %r3125;
	st.shared.u32 	[%r3126], %r618;
	shl.b32 	%r3127, %r706, 2;
	add.s32 	%r3128, %r2785, %r3127;
	st.shared.u32 	[%r3128], %r619;
	shl.b32 	%r3129, %r707, 2;
	add.s32 	%r3130, %r2785, %r3129;
	st.shared.u32 	[%r3130], %r620;
	shl.b32 	%r3131, %r708, 2;
	add.s32 	%r3132, %r2785, %r3131;
	st.shared.u32 	[%r3132], %r621;
	shl.b32 	%r3133, %r709, 2;
	add.s32 	%r3134, %r2785, %r3133;
	st.shared.u32 	[%r3134], %r622;
	bar.sync 	0;
	ld.shared.u32 	%r710, [%r685];
	mov.b32 	%r3087, 0;
	// begin inline asm
	shr.b32 %r3085, %r710, %r3087;
	// end inline asm
	setp.le.s64 	%p153, %rd1748, %rd105;
	@%p153 bra 	$L__BB16_279;
	and.b32  	%r3135, %r2681, %r3085;
	shl.b32 	%r3136, %r3135, 3;
	add.s32 	%r3138, %r2785, %r3136;
	ld.shared.u64 	%rd853, [%r3138+23552];
	add.s64 	%rd854, %rd853, %rd105;
	shl.b64 	%rd855, %rd854, 2;
	add.s64 	%rd856, %rd1751, %rd855;
	st.global.u32 	[%rd856], %r710;
$L__BB16_279:
	add.s32 	%r3143, %r2616, 256;
	cvt.u64.u32 	%rd857, %r3143;
	ld.shared.u32 	%r712, [%r685+1024];
	mov.b32 	%r3141, 0;
	// begin inline asm
	shr.b32 %r3139, %r712, %r3141;
	// end inline asm
	setp.le.s64 	%p154, %rd1748, %rd857;
	@%p154 bra 	$L__BB16_281;
	and.b32  	%r3144, %r2681, %r3139;
	shl.b32 	%r3145, %r3144, 3;
	add.s32 	%r3147, %r2785, %r3145;
	ld.shared.u64 	%rd858, [%r3147+23552];
	add.s64 	%rd859, %rd858, %rd105;
	shl.b64 	%rd860, %rd859, 2;
	add.s64 	%rd861, %rd1751, %rd860;
	st.global.u32 	[%rd861+1024], %r712;
$L__BB16_281:
	add.s32 	%r3152, %r2616, 512;
	cvt.u64.u32 	%rd862, %r3152;
	ld.shared.u32 	%r714, [%r685+2048];
	mov.b32 	%r3150, 0;
	// begin inline asm
	shr.b32 %r3148, %r714, %r3150;
	// end inline asm
	setp.le.s64 	%p155, %rd1748, %rd862;
	@%p155 bra 	$L__BB16_283;
	and.b32  	%r3153, %r2681, %r3148;
	shl.b32 	%r3154, %r3153, 3;
	add.s32 	%r3156, %r2785, %r3154;
	ld.shared.u64 	%rd863, [%r3156+23552];
	add.s64 	%rd864, %rd863, %rd105;
	shl.b64 	%rd865, %rd864, 2;
	add.s64 	%rd866, %rd1751, %rd865;
	st.global.u32 	[%rd866+2048], %r714;
$L__BB16_283:
	add.s32 	%r3161, %r2616, 768;
	cvt.u64.u32 	%rd867, %r3161;
	ld.shared.u32 	%r716, [%r685+3072];
	mov.b32 	%r3159, 0;
	// begin inline asm
	shr.b32 %r3157, %r716, %r3159;
	// end inline asm
	setp.le.s64 	%p156, %rd1748, %rd867;
	@%p156 bra 	$L__BB16_285;
	and.b32  	%r3162, %r2681, %r3157;
	shl.b32 	%r3163, %r3162, 3;
	add.s32 	%r3165, %r2785, %r3163;
	ld.shared.u64 	%rd868, [%r3165+23552];
	add.s64 	%rd869, %rd868, %rd105;
	shl.b64 	%rd870, %rd869, 2;
	add.s64 	%rd871, %rd1751, %rd870;
	st.global.u32 	[%rd871+3072], %r716;
$L__BB16_285:
	or.b32  	%r3170, %r2616, 1024;
	cvt.u64.u32 	%rd872, %r3170;
	ld.shared.u32 	%r718, [%r685+4096];
	mov.b32 	%r3168, 0;
	// begin inline asm
	shr.b32 %r3166, %r718, %r3168;
	// end inline asm
	setp.le.s64 	%p157, %rd1748, %rd872;
	@%p157 bra 	$L__BB16_287;
	and.b32  	%r3171, %r2681, %r3166;
	shl.b32 	%r3172, %r3171, 3;
	add.s32 	%r3174, %r2785, %r3172;
	ld.shared.u64 	%rd873, [%r3174+23552];
	add.s64 	%rd874, %rd873, %rd105;
	shl.b64 	%rd875, %rd874, 2;
	add.s64 	%rd876, %rd1751, %rd875;
	st.global.u32 	[%rd876+4096], %r718;
$L__BB16_287:
	add.s32 	%r3179, %r2616, 1280;
	cvt.u64.u32 	%rd877, %r3179;
	ld.shared.u32 	%r720, [%r685+5120];
	mov.b32 	%r3177, 0;
	// begin inline asm
	shr.b32 %r3175, %r720, %r3177;
	// end inline asm
	setp.le.s64 	%p158, %rd1748, %rd877;
	@%p158 bra 	$L__BB16_289;
	and.b32  	%r3180, %r2681, %r3175;
	shl.b32 	%r3181, %r3180, 3;
	add.s32 	%r3183, %r2785, %r3181;
	ld.shared.u64 	%rd878, [%r3183+23552];
	add.s64 	%rd879, %rd878, %rd105;
	shl.b64 	%rd880, %rd879, 2;
	add.s64 	%rd881, %rd1751, %rd880;
	st.global.u32 	[%rd881+5120], %r720;
$L__BB16_289:
	add.s32 	%r3188, %r2616, 1536;
	cvt.u64.u32 	%rd882, %r3188;
	ld.shared.u32 	%r722, [%r685+6144];
	mov.b32 	%r3186, 0;
	// begin inline asm
	shr.b32 %r3184, %r722, %r3186;
	// end inline asm
	setp.le.s64 	%p159, %rd1748, %rd882;
	@%p159 bra 	$L__BB16_291;
	and.b32  	%r3189, %r2681, %r3184;
	shl.b32 	%r3190, %r3189, 3;
	add.s32 	%r3192, %r2785, %r3190;
	ld.shared.u64 	%rd883, [%r3192+23552];
	add.s64 	%rd884, %rd883, %rd105;
	shl.b64 	%rd885, %rd884, 2;
	add.s64 	%rd886, %rd1751, %rd885;
	st.global.u32 	[%rd886+6144], %r722;
$L__BB16_291:
	add.s32 	%r3197, %r2616, 1792;
	cvt.u64.u32 	%rd887, %r3197;
	ld.shared.u32 	%r724, [%r685+7168];
	mov.b32 	%r3195, 0;
	// begin inline asm
	shr.b32 %r3193, %r724, %r3195;
	// end inline asm
	setp.le.s64 	%p160, %rd1748, %rd887;
	@%p160 bra 	$L__BB16_293;
	and.b32  	%r3198, %r2681, %r3193;
	shl.b32 	%r3199, %r3198, 3;
	add.s32 	%r3201, %r2785, %r3199;
	ld.shared.u64 	%rd888, [%r3201+23552];
	add.s64 	%rd889, %rd888, %rd105;
	shl.b64 	%rd890, %rd889, 2;
	add.s64 	%rd891, %rd1751, %rd890;
	st.global.u32 	[%rd891+7168], %r724;
$L__BB16_293:
	or.b32  	%r3206, %r2616, 2048;
	cvt.u64.u32 	%rd892, %r3206;
	ld.shared.u32 	%r726, [%r685+8192];
	mov.b32 	%r3204, 0;
	// begin inline asm
	shr.b32 %r3202, %r726, %r3204;
	// end inline asm
	setp.le.s64 	%p161, %rd1748, %rd892;
	@%p161 bra 	$L__BB16_295;
	and.b32  	%r3207, %r2681, %r3202;
	shl.b32 	%r3208, %r3207, 3;
	add.s32 	%r3210, %r2785, %r3208;
	ld.shared.u64 	%rd893, [%r3210+23552];
	add.s64 	%rd894, %rd893, %rd105;
	shl.b64 	%rd895, %rd894, 2;
	add.s64 	%rd896, %rd1751, %rd895;
	st.global.u32 	[%rd896+8192], %r726;
$L__BB16_295:
	add.s32 	%r3215, %r2616, 2304;
	cvt.u64.u32 	%rd897, %r3215;
	ld.shared.u32 	%r728, [%r685+9216];
	mov.b32 	%r3213, 0;
	// begin inline asm
	shr.b32 %r3211, %r728, %r3213;
	// end inline asm
	setp.le.s64 	%p162, %rd1748, %rd897;
	@%p162 bra 	$L__BB16_297;
	and.b32  	%r3216, %r2681, %r3211;
	shl.b32 	%r3217, %r3216, 3;
	add.s32 	%r3219, %r2785, %r3217;
	ld.shared.u64 	%rd898, [%r3219+23552];
	add.s64 	%rd899, %rd898, %rd105;
	shl.b64 	%rd900, %rd899, 2;
	add.s64 	%rd901, %rd1751, %rd900;
	st.global.u32 	[%rd901+9216], %r728;
$L__BB16_297:
	add.s32 	%r3224, %r2616, 2560;
	cvt.u64.u32 	%rd902, %r3224;
	ld.shared.u32 	%r730, [%r685+10240];
	mov.b32 	%r3222, 0;
	// begin inline asm
	shr.b32 %r3220, %r730, %r3222;
	// end inline asm
	setp.le.s64 	%p163, %rd1748, %rd902;
	@%p163 bra 	$L__BB16_299;
	and.b32  	%r3225, %r2681, %r3220;
	shl.b32 	%r3226, %r3225, 3;
	add.s32 	%r3228, %r2785, %r3226;
	ld.shared.u64 	%rd903, [%r3228+23552];
	add.s64 	%rd904, %rd903, %rd105;
	shl.b64 	%rd905, %rd904, 2;
	add.s64 	%rd906, %rd1751, %rd905;
	st.global.u32 	[%rd906+10240], %r730;
$L__BB16_299:
	add.s32 	%r3233, %r2616, 2816;
	cvt.u64.u32 	%rd907, %r3233;
	ld.shared.u32 	%r732, [%r685+11264];
	mov.b32 	%r3231, 0;
	// begin inline asm
	shr.b32 %r3229, %r732, %r3231;
	// end inline asm
	setp.le.s64 	%p164, %rd1748, %rd907;
	@%p164 bra 	$L__BB16_301;
	and.b32  	%r3234, %r2681, %r3229;
	shl.b32 	%r3235, %r3234, 3;
	add.s32 	%r3237, %r2785, %r3235;
	ld.shared.u64 	%rd908, [%r3237+23552];
	add.s64 	%rd909, %rd908, %rd105;
	shl.b64 	%rd910, %rd909, 2;
	add.s64 	%rd911, %rd1751, %rd910;
	st.global.u32 	[%rd911+11264], %r732;
$L__BB16_301:
	or.b32  	%r3242, %r2616, 3072;
	cvt.u64.u32 	%rd912, %r3242;
	ld.shared.u32 	%r734, [%r685+12288];
	mov.b32 	%r3240, 0;
	// begin inline asm
	shr.b32 %r3238, %r734, %r3240;
	// end inline asm
	setp.le.s64 	%p165, %rd1748, %rd912;
	@%p165 bra 	$L__BB16_303;
	and.b32  	%r3243, %r2681, %r3238;
	shl.b32 	%r3244, %r3243, 3;
	add.s32 	%r3246, %r2785, %r3244;
	ld.shared.u64 	%rd913, [%r3246+23552];
	add.s64 	%rd914, %rd913, %rd105;
	shl.b64 	%rd915, %rd914, 2;
	add.s64 	%rd916, %rd1751, %rd915;
	st.global.u32 	[%rd916+12288], %r734;
$L__BB16_303:
	add.s32 	%r3251, %r2616, 3328;
	cvt.u64.u32 	%rd917, %r3251;
	ld.shared.u32 	%r736, [%r685+13312];
	mov.b32 	%r3249, 0;
	// begin inline asm
	shr.b32 %r3247, %r736, %r3249;
	// end inline asm
	setp.le.s64 	%p166, %rd1748, %rd917;
	@%p166 bra 	$L__BB16_305;
	and.b32  	%r3252, %r2681, %r3247;
	shl.b32 	%r3253, %r3252, 3;
	add.s32 	%r3255, %r2785, %r3253;
	ld.shared.u64 	%rd918, [%r3255+23552];
	add.s64 	%rd919, %rd918, %rd105;
	shl.b64 	%rd920, %rd919, 2;
	add.s64 	%rd921, %rd1751, %rd920;
	st.global.u32 	[%rd921+13312], %r736;
$L__BB16_305:
	add.s32 	%r3260, %r2616, 3584;
	cvt.u64.u32 	%rd922, %r3260;
	ld.shared.u32 	%r738, [%r685+14336];
	mov.b32 	%r3258, 0;
	// begin inline asm
	shr.b32 %r3256, %r738, %r3258;
	// end inline asm
	setp.le.s64 	%p167, %rd1748, %rd922;
	@%p167 bra 	$L__BB16_307;
	and.b32  	%r3261, %r2681, %r3256;
	shl.b32 	%r3262, %r3261, 3;
	add.s32 	%r3264, %r2785, %r3262;
	ld.shared.u64 	%rd923, [%r3264+23552];
	add.s64 	%rd924, %rd923, %rd105;
	shl.b64 	%rd925, %rd924, 2;
	add.s64 	%rd926, %rd1751, %rd925;
	st.global.u32 	[%rd926+14336], %r738;
$L__BB16_307:
	add.s32 	%r3269, %r2616, 3840;
	cvt.u64.u32 	%rd927, %r3269;
	ld.shared.u32 	%r740, [%r685+15360];
	mov.b32 	%r3267, 0;
	// begin inline asm
	shr.b32 %r3265, %r740, %r3267;
	// end inline asm
	setp.le.s64 	%p168, %rd1748, %rd927;
	@%p168 bra 	$L__BB16_309;
	and.b32  	%r3270, %r2681, %r3265;
	shl.b32 	%r3271, %r3270, 3;
	add.s32 	%r3273, %r2785, %r3271;
	ld.shared.u64 	%rd928, [%r3273+23552];
	add.s64 	%rd929, %rd928, %rd105;
	shl.b64 	%rd930, %rd929, 2;
	add.s64 	%rd931, %rd1751, %rd930;
	st.global.u32 	[%rd931+15360], %r740;
$L__BB16_309:
	or.b32  	%r3278, %r2616, 4096;
	cvt.u64.u32 	%rd932, %r3278;
	ld.shared.u32 	%r742, [%r685+16384];
	mov.b32 	%r3276, 0;
	// begin inline asm
	shr.b32 %r3274, %r742, %r3276;
	// end inline asm
	setp.le.s64 	%p169, %rd1748, %rd932;
	@%p169 bra 	$L__BB16_311;
	and.b32  	%r3279, %r2681, %r3274;
	shl.b32 	%r3280, %r3279, 3;
	add.s32 	%r3282, %r2785, %r3280;
	ld.shared.u64 	%rd933, [%r3282+23552];
	add.s64 	%rd934, %rd933, %rd105;
	shl.b64 	%rd935, %rd934, 2;
	add.s64 	%rd936, %rd1751, %rd935;
	st.global.u32 	[%rd936+16384], %r742;
$L__BB16_311:
	add.s32 	%r3287, %r2616, 4352;
	cvt.u64.u32 	%rd937, %r3287;
	ld.shared.u32 	%r744, [%r685+17408];
	mov.b32 	%r3285, 0;
	// begin inline asm
	shr.b32 %r3283, %r744, %r3285;
	// end inline asm
	setp.le.s64 	%p170, %rd1748, %rd937;
	@%p170 bra 	$L__BB16_313;
	and.b32  	%r3288, %r2681, %r3283;
	shl.b32 	%r3289, %r3288, 3;
	add.s32 	%r3291, %r2785, %r3289;
	ld.shared.u64 	%rd938, [%r3291+23552];
	add.s64 	%rd939, %rd938, %rd105;
	shl.b64 	%rd940, %rd939, 2;
	add.s64 	%rd941, %rd1751, %rd940;
	st.global.u32 	[%rd941+17408], %r744;
$L__BB16_313:
	add.s32 	%r3296, %r2616, 4608;
	cvt.u64.u32 	%rd942, %r3296;
	ld.shared.u32 	%r746, [%r685+18432];
	mov.b32 	%r3294, 0;
	// begin inline asm
	shr.b32 %r3292, %r746, %r3294;
	// end inline asm
	setp.le.s64 	%p171, %rd1748, %rd942;
	@%p171 bra 	$L__BB16_315;
	and.b32  	%r3297, %r2681, %r3292;
	shl.b32 	%r3298, %r3297, 3;
	add.s32 	%r3300, %r2785, %r3298;
	ld.shared.u64 	%rd943, [%r3300+23552];
	add.s64 	%rd944, %rd943, %rd105;
	shl.b64 	%rd945, %rd944, 2;
	add.s64 	%rd946, %rd1751, %rd945;
	st.global.u32 	[%rd946+18432], %r746;
$L__BB16_315:
	add.s32 	%r3305, %r2616, 4864;
	cvt.u64.u32 	%rd947, %r3305;
	ld.shared.u32 	%r748, [%r685+19456];
	mov.b32 	%r3303, 0;
	// begin inline asm
	shr.b32 %r3301, %r748, %r3303;
	// end inline asm
	setp.le.s64 	%p172, %rd1748, %rd947;
	@%p172 bra 	$L__BB16_317;
	and.b32  	%r3306, %r2681, %r3301;
	shl.b32 	%r3307, %r3306, 3;
	add.s32 	%r3309, %r2785, %r3307;
	ld.shared.u64 	%rd948, [%r3309+23552];
	add.s64 	%rd949, %rd948, %rd105;
	shl.b64 	%rd950, %rd949, 2;
	add.s64 	%rd951, %rd1751, %rd950;
	st.global.u32 	[%rd951+19456], %r748;
$L__BB16_317:
	or.b32  	%r3314, %r2616, 5120;
	cvt.u64.u32 	%rd952, %r3314;
	ld.shared.u32 	%r750, [%r685+20480];
	mov.b32 	%r3312, 0;
	// begin inline asm
	shr.b32 %r3310, %r750, %r3312;
	// end inline asm
	setp.le.s64 	%p173, %rd1748, %rd952;
	@%p173 bra 	$L__BB16_319;
	and.b32  	%r3315, %r2681, %r3310;
	shl.b32 	%r3316, %r3315, 3;
	add.s32 	%r3318, %r2785, %r3316;
	ld.shared.u64 	%rd953, [%r3318+23552];
	add.s64 	%rd954, %rd953, %rd105;
	shl.b64 	%rd955, %rd954, 2;
	add.s64 	%rd956, %rd1751, %rd955;
	st.global.u32 	[%rd956+20480], %r750;
$L__BB16_319:
	add.s32 	%r3323, %r2616, 5376;
	cvt.u64.u32 	%rd957, %r3323;
	ld.shared.u32 	%r752, [%r685+21504];
	mov.b32 	%r3321, 0;
	// begin inline asm
	shr.b32 %r3319, %r752, %r3321;
	// end inline asm
	setp.le.s64 	%p174, %rd1748, %rd957;
	@%p174 bra 	$L__BB16_321;
	and.b32  	%r3324, %r2681, %r3319;
	shl.b32 	%r3325, %r3324, 3;
	add.s32 	%r3327, %r2785, %r3325;
	ld.shared.u64 	%rd958, [%r3327+23552];
	add.s64 	%rd959, %rd958, %rd105;
	shl.b64 	%rd960, %rd959, 2;
	add.s64 	%rd961, %rd1751, %rd960;
	st.global.u32 	[%rd961+21504], %r752;
$L__BB16_321:
	add.s32 	%r3332, %r2616, 5632;
	cvt.u64.u32 	%rd962, %r3332;
	ld.shared.u32 	%r754, [%r685+22528];
	mov.b32 	%r3330, 0;
	// begin inline asm
	shr.b32 %r3328, %r754, %r3330;
	// end inline asm
	and.b32  	%r755, %r2681, %r3328;
	setp.le.s64 	%p175, %rd1748, %rd962;
	@%p175 bra 	$L__BB16_419;
	shl.b32 	%r3333, %r755, 3;
	add.s32 	%r3335, %r2785, %r3333;
	ld.shared.u64 	%rd963, [%r3335+23552];
	add.s64 	%rd964, %rd963, %rd105;
	shl.b64 	%rd965, %rd964, 2;
	add.s64 	%rd966, %rd1751, %rd965;
	st.global.u32 	[%rd966+22528], %r754;
	bra.uni 	$L__BB16_419;
$L__BB16_323:
	setp.lt.s64 	%p46, %rd4, 5888;
	mov.b64 	%rd1741, 0;
	mov.u64 	%rd1742, %rd4;
	@%p46 bra 	$L__BB16_326;
	mov.b64 	%rd1741, 0;
$L__BB16_325:
	add.s64 	%rd741, %rd1741, %rd16;
	shl.b64 	%rd742, %rd741, 2;
	add.s64 	%rd743, %rd11, %rd742;
	ld.global.u32 	%r1924, [%rd743];
	ld.global.u32 	%r1925, [%rd743+1024];
	ld.global.u32 	%r1926, [%rd743+2048];
	ld.global.u32 	%r1927, [%rd743+3072];
	ld.global.u32 	%r1928, [%rd743+4096];
	ld.global.u32 	%r1929, [%rd743+5120];
	ld.global.u32 	%r1930, [%rd743+6144];
	ld.global.u32 	%r1931, [%rd743+7168];
	ld.global.u32 	%r1932, [%rd743+8192];
	ld.global.u32 	%r1933, [%rd743+9216];
	ld.global.u32 	%r1934, [%rd743+10240];
	ld.global.u32 	%r1935, [%rd743+11264];
	ld.global.u32 	%r1936, [%rd743+12288];
	ld.global.u32 	%r1937, [%rd743+13312];
	ld.global.u32 	%r1938, [%rd743+14336];
	ld.global.u32 	%r1939, [%rd743+15360];
	ld.global.u32 	%r1940, [%rd743+16384];
	ld.global.u32 	%r1941, [%rd743+17408];
	ld.global.u32 	%r1942, [%rd743+18432];
	ld.global.u32 	%r1943, [%rd743+19456];
	ld.global.u32 	%r1944, [%rd743+20480];
	ld.global.u32 	%r1945, [%rd743+21504];
	ld.global.u32 	%r1946, [%rd743+22528];
	bar.sync 	0;
	add.s64 	%rd744, %rd1751, %rd742;
	st.global.u32 	[%rd744], %r1924;
	st.global.u32 	[%rd744+1024], %r1925;
	st.global.u32 	[%rd744+2048], %r1926;
	st.global.u32 	[%rd744+3072], %r1927;
	st.global.u32 	[%rd744+4096], %r1928;
	st.global.u32 	[%rd744+5120], %r1929;
	st.global.u32 	[%rd744+6144], %r1930;
	st.global.u32 	[%rd744+7168], %r1931;
	st.global.u32 	[%rd744+8192], %r1932;
	st.global.u32 	[%rd744+9216], %r1933;
	st.global.u32 	[%rd744+10240], %r1934;
	st.global.u32 	[%rd744+11264], %r1935;
	st.global.u32 	[%rd744+12288], %r1936;
	st.global.u32 	[%rd744+13312], %r1937;
	st.global.u32 	[%rd744+14336], %r1938;
	st.global.u32 	[%rd744+15360], %r1939;
	st.global.u32 	[%rd744+16384], %r1940;
	st.global.u32 	[%rd744+17408], %r1941;
	st.global.u32 	[%rd744+18432], %r1942;
	st.global.u32 	[%rd744+19456], %r1943;
	st.global.u32 	[%rd744+20480], %r1944;
	st.global.u32 	[%rd744+21504], %r1945;
	st.global.u32 	[%rd744+22528], %r1946;
	add.s64 	%rd1741, %rd1741, 5888;
	sub.s64 	%rd1742, %rd4, %rd1741;
	setp.gt.s64 	%p47, %rd1742, 5887;
	@%p47 bra 	$L__BB16_325;
$L__BB16_326:
	setp.ge.s64 	%p48, %rd1741, %rd4;
	@%p48 bra 	$L__BB16_419;
	cvt.u32.u64 	%r365, %rd1742;
	setp.ge.s32 	%p49, %r1761, %r365;
	add.s64 	%rd92, %rd1741, %rd16;
	shl.b64 	%rd745, %rd92, 2;
	add.s64 	%rd93, %rd11, %rd745;
	@%p49 bra 	$L__BB16_329;
	ld.global.u32 	%r6272, [%rd93];
$L__BB16_329:
	add.s32 	%r368, %r1761, 256;
	setp.ge.s32 	%p50, %r368, %r365;
	@%p50 bra 	$L__BB16_331;
	ld.global.u32 	%r6273, [%rd93+1024];
$L__BB16_331:
	add.s32 	%r371, %r1761, 512;
	setp.ge.s32 	%p51, %r371, %r365;
	@%p51 bra 	$L__BB16_333;
	ld.global.u32 	%r6274, [%rd93+2048];
$L__BB16_333:
	add.s32 	%r374, %r1761, 768;
	setp.ge.s32 	%p52, %r374, %r365;
	@%p52 bra 	$L__BB16_335;
	ld.global.u32 	%r6275, [%rd93+3072];
$L__BB16_335:
	or.b32  	%r377, %r1761, 1024;
	setp.ge.s32 	%p53, %r377, %r365;
	@%p53 bra 	$L__BB16_337;
	ld.global.u32 	%r6276, [%rd93+4096];
$L__BB16_337:
	add.s32 	%r380, %r1761, 1280;
	setp.ge.s32 	%p54, %r380, %r365;
	@%p54 bra 	$L__BB16_339;
	ld.global.u32 	%r6277, [%rd93+5120];
$L__BB16_339:
	add.s32 	%r383, %r1761, 1536;
	setp.ge.s32 	%p55, %r383, %r365;
	@%p55 bra 	$L__BB16_341;
	ld.global.u32 	%r6278, [%rd93+6144];
$L__BB16_341:
	add.s32 	%r386, %r1761, 1792;
	setp.ge.s32 	%p56, %r386, %r365;
	@%p56 bra 	$L__BB16_343;
	ld.global.u32 	%r6279, [%rd93+7168];
$L__BB16_343:
	or.b32  	%r389, %r1761, 2048;
	setp.ge.s32 	%p57, %r389, %r365;
	@%p57 bra 	$L__BB16_345;
	ld.global.u32 	%r6280, [%rd93+8192];
$L__BB16_345:
	add.s32 	%r392, %r1761, 2304;
	setp.ge.s32 	%p58, %r392, %r365;
	@%p58 bra 	$L__BB16_347;
	ld.global.u32 	%r6281, [%rd93+9216];
$L__BB16_347:
	add.s32 	%r395, %r1761, 2560;
	setp.ge.s32 	%p59, %r395, %r365;
	@%p59 bra 	$L__BB16_349;
	ld.global.u32 	%r6282, [%rd93+10240];
$L__BB16_349:
	add.s32 	%r398, %r1761, 2816;
	setp.ge.s32 	%p60, %r398, %r365;
	@%p60 bra 	$L__BB16_351;
	ld.global.u32 	%r6283, [%rd93+11264];
$L__BB16_351:
	or.b32  	%r401, %r1761, 3072;
	setp.ge.s32 	%p61, %r401, %r365;
	@%p61 bra 	$L__BB16_353;
	ld.global.u32 	%r6284, [%rd93+12288];
$L__BB16_353:
	add.s32 	%r404, %r1761, 3328;
	setp.ge.s32 	%p62, %r404, %r365;
	@%p62 bra 	$L__BB16_355;
	ld.global.u32 	%r6285, [%rd93+13312];
$L__BB16_355:
	add.s32 	%r407, %r1761, 3584;
	setp.ge.s32 	%p63, %r407, %r365;
	@%p63 bra 	$L__BB16_357;
	ld.global.u32 	%r6286, [%rd93+14336];
$L__BB16_357:
	add.s32 	%r410, %r1761, 3840;
	setp.ge.s32 	%p64, %r410, %r365;
	@%p64 bra 	$L__BB16_359;
	ld.global.u32 	%r6287, [%rd93+15360];
$L__BB16_359:
	or.b32  	%r413, %r1761, 4096;
	setp.ge.s32 	%p65, %r413, %r365;
	@%p65 bra 	$L__BB16_361;
	ld.global.u32 	%r6288, [%rd93+16384];
$L__BB16_361:
	add.s32 	%r416, %r1761, 4352;
	setp.ge.s32 	%p66, %r416, %r365;
	@%p66 bra 	$L__BB16_363;
	ld.global.u32 	%r6289, [%rd93+17408];
$L__BB16_363:
	add.s32 	%r419, %r1761, 4608;
	setp.ge.s32 	%p67, %r419, %r365;
	@%p67 bra 	$L__BB16_365;
	ld.global.u32 	%r6290, [%rd93+18432];
$L__BB16_365:
	add.s32 	%r422, %r1761, 4864;
	setp.ge.s32 	%p68, %r422, %r365;
	@%p68 bra 	$L__BB16_367;
	ld.global.u32 	%r6291, [%rd93+19456];
$L__BB16_367:
	or.b32  	%r425, %r1761, 5120;
	setp.ge.s32 	%p69, %r425, %r365;
	@%p69 bra 	$L__BB16_369;
	ld.global.u32 	%r6292, [%rd93+20480];
$L__BB16_369:
	add.s32 	%r428, %r1761, 5376;
	setp.ge.s32 	%p70, %r428, %r365;
	@%p70 bra 	$L__BB16_371;
	ld.global.u32 	%r6293, [%rd93+21504];
$L__BB16_371:
	add.s32 	%r431, %r1761, 5632;
	setp.ge.s32 	%p71, %r431, %r365;
	@%p71 bra 	$L__BB16_373;
	ld.global.u32 	%r6294, [%rd93+22528];
$L__BB16_373:
	setp.ge.s32 	%p72, %r1761, %r365;
	bar.sync 	0;
	add.s64 	%rd94, %rd1751, %rd745;
	@%p72 bra 	$L__BB16_375;
	st.global.u32 	[%rd94], %r6272;
$L__BB16_375:
	setp.ge.s32 	%p73, %r368, %r365;
	@%p73 bra 	$L__BB16_377;
	st.global.u32 	[%rd94+1024], %r6273;
$L__BB16_377:
	setp.ge.s32 	%p74, %r371, %r365;
	@%p74 bra 	$L__BB16_379;
	st.global.u32 	[%rd94+2048], %r6274;
$L__BB16_379:
	setp.ge.s32 	%p75, %r374, %r365;
	@%p75 bra 	$L__BB16_381;
	st.global.u32 	[%rd94+3072], %r6275;
$L__BB16_381:
	setp.ge.s32 	%p76, %r377, %r365;
	@%p76 bra 	$L__BB16_383;
	st.global.u32 	[%rd94+4096], %r6276;
$L__BB16_383:
	setp.ge.s32 	%p77, %r380, %r365;
	@%p77 bra 	$L__BB16_385;
	st.global.u32 	[%rd94+5120], %r6277;
$L__BB16_385:
	setp.ge.s32 	%p78, %r383, %r365;
	@%p78 bra 	$L__BB16_387;
	st.global.u32 	[%rd94+6144], %r6278;
$L__BB16_387:
	setp.ge.s32 	%p79, %r386, %r365;
	@%p79 bra 	$L__BB16_389;
	st.global.u32 	[%rd94+7168], %r6279;
$L__BB16_389:
	setp.ge.s32 	%p80, %r389, %r365;
	@%p80 bra 	$L__BB16_391;
	st.global.u32 	[%rd94+8192], %r6280;
$L__BB16_391:
	setp.ge.s32 	%p81, %r392, %r365;
	@%p81 bra 	$L__BB16_393;
	st.global.u32 	[%rd94+9216], %r6281;
$L__BB16_393:
	setp.ge.s32 	%p82, %r395, %r365;
	@%p82 bra 	$L__BB16_395;
	st.global.u32 	[%rd94+10240], %r6282;
$L__BB16_395:
	setp.ge.s32 	%p83, %r398, %r365;
	@%p83 bra 	$L__BB16_397;
	st.global.u32 	[%rd94+11264], %r6283;
$L__BB16_397:
	setp.ge.s32 	%p84, %r401, %r365;
	@%p84 bra 	$L__BB16_399;
	st.global.u32 	[%rd94+12288], %r6284;
$L__BB16_399:
	setp.ge.s32 	%p85, %r404, %r365;
	@%p85 bra 	$L__BB16_401;
	st.global.u32 	[%rd94+13312], %r6285;
$L__BB16_401:
	setp.ge.s32 	%p86, %r407, %r365;
	@%p86 bra 	$L__BB16_403;
	st.global.u32 	[%rd94+14336], %r6286;
$L__BB16_403:
	setp.ge.s32 	%p87, %r410, %r365;
	@%p87 bra 	$L__BB16_405;
	st.global.u32 	[%rd94+15360], %r6287;
$L__BB16_405:
	setp.ge.s32 	%p88, %r413, %r365;
	@%p88 bra 	$L__BB16_407;
	st.global.u32 	[%rd94+16384], %r6288;
$L__BB16_407:
	setp.ge.s32 	%p89, %r416, %r365;
	@%p89 bra 	$L__BB16_409;
	st.global.u32 	[%rd94+17408], %r6289;
$L__BB16_409:
	setp.ge.s32 	%p90, %r419, %r365;
	@%p90 bra 	$L__BB16_411;
	st.global.u32 	[%rd94+18432], %r6290;
$L__BB16_411:
	setp.ge.s32 	%p91, %r422, %r365;
	@%p91 bra 	$L__BB16_413;
	st.global.u32 	[%rd94+19456], %r6291;
$L__BB16_413:
	setp.ge.s32 	%p92, %r425, %r365;
	@%p92 bra 	$L__BB16_415;
	st.global.u32 	[%rd94+20480], %r6292;
$L__BB16_415:
	setp.ge.s32 	%p93, %r428, %r365;
	@%p93 bra 	$L__BB16_417;
	st.global.u32 	[%rd94+21504], %r6293;
$L__BB16_417:
	setp.ge.s32 	%p94, %r431, %r365;
	@%p94 bra 	$L__BB16_419;
	st.global.u32 	[%rd94+22528], %r6294;
$L__BB16_419:
	mov.b32 	%r6349, 6;
	mov.u32 	%r3338, %tid.x;
	cvt.u64.u32 	%rd115, %r3338;
	shl.b32 	%r3339, %r3338, 5;
	and.b32  	%r3340, %r3339, 31744;
	mov.u32 	%r3341, _ZZN3cub18CUB_300001_SM_10006detail14segmented_sort33DeviceSegmentedSortFallbackKernelILNS0_9SortOrderE0ENS2_10policy_hubIjNS0_8NullTypeEE9Policy860EjS6_PmS9_lEEvPKT1_PSA_NS1_20device_double_bufferISA_EEPKT2_PSG_NSE_ISG_EET3_T4_E12temp_storage;
	add.s32 	%r3342, %r3341, %r3340;
	shl.b32 	%r3343, %r1760, 2;
	add.s32 	%r785, %r3342, %r3343;
	shl.b32 	%r3345, %r3338, 2;
	add.s32 	%r787, %r3341, %r3345;
	mov.u64 	%rd1752, %rd1751;
	mov.u64 	%rd1754, %rd1753;
$L__BB16_420:
	.pragma "nounroll";
	mov.u64 	%rd113, %rd1754;
	mov.u64 	%rd112, %rd1753;
	mov.u64 	%rd1754, %rd1752;
	mov.u64 	%rd1753, %rd1751;
	setp.lt.u64 	%p176, %rd4, 64768;
	sub.s32 	%r3344, 32, %r6349;
	min.u32 	%r786, %r3344, 6;
	bar.sync 	0;
	mov.b32 	%r3346, 0;
	st.shared.u32 	[%r787], %r3346;
	st.shared.u32 	[%r787+1024], %r3346;
	st.shared.u32 	[%r787+2048], %r3346;
	st.shared.u32 	[%r787+3072], %r3346;
	st.shared.u32 	[%r787+4096], %r3346;
	st.shared.u32 	[%r787+5120], %r3346;
	st.shared.u32 	[%r787+6144], %r3346;
	st.shared.u32 	[%r787+7168], %r3346;
	st.shared.u32 	[%r787+8192], %r3346;
	st.shared.u32 	[%r787+9216], %r3346;
	st.shared.u32 	[%r787+10240], %r3346;
	st.shared.u32 	[%r787+11264], %r3346;
	st.shared.u32 	[%r787+12288], %r3346;
	st.shared.u32 	[%r787+13312], %r3346;
	st.shared.u32 	[%r787+14336], %r3346;
	st.shared.u32 	[%r787+15360], %r3346;
	mov.b64 	%rd1755, 0;
	mov.u64 	%rd1756, %rd1755;
	mov.u64 	%rd1757, %rd1755;
	mov.u64 	%rd1758, %rd1755;
	mov.u64 	%rd1759, %rd1755;
	mov.u64 	%rd1760, %rd1755;
	mov.u64 	%rd1761, %rd1755;
	mov.u64 	%rd1762, %rd1755;
	mov.u64 	%rd1763, %rd1755;
	@%p176 bra 	$L__BB16_429;
	mov.b64 	%rd1755, 0;
$L__BB16_422:
	sub.s64 	%rd1774, %rd4, %rd1763;
	add.s64 	%rd970, %rd115, %rd1763;
	shl.b64 	%rd971, %rd970, 2;
	add.s64 	%rd972, %rd1754, %rd971;
	add.s64 	%rd1773, %rd972, 11264;
	mov.b32 	%r6355, 0;
$L__BB16_423:
	ld.global.u32 	%r3349, [%rd1773+-11264];
	ld.global.u32 	%r3355, [%rd1773+-10240];
	ld.global.u32 	%r3358, [%rd1773+-9216];
	ld.global.u32 	%r3361, [%rd1773+-8192];
	ld.global.u32 	%r3364, [%rd1773+-7168];
	ld.global.u32 	%r3367, [%rd1773+-6144];
	ld.global.u32 	%r3370, [%rd1773+-5120];
	ld.global.u32 	%r3373, [%rd1773+-4096];
	ld.global.u32 	%r3376, [%rd1773+-3072];
	ld.global.u32 	%r3379, [%rd1773+-2048];
	ld.global.u32 	%r3382, [%rd1773+-1024];
	ld.global.u32 	%r3385, [%rd1773];
	ld.global.u32 	%r3388, [%rd1773+1024];
	ld.global.u32 	%r3391, [%rd1773+2048];
	ld.global.u32 	%r3394, [%rd1773+3072];
	ld.global.u32 	%r3397, [%rd1773+4096];
	ld.global.u32 	%r3400, [%rd1773+5120];
	ld.global.u32 	%r3403, [%rd1773+6144];
	ld.global.u32 	%r3406, [%rd1773+7168];
	ld.global.u32 	%r3409, [%rd1773+8192];
	ld.global.u32 	%r3412, [%rd1773+9216];
	ld.global.u32 	%r3415, [%rd1773+10240];
	ld.global.u32 	%r3418, [%rd1773+11264];
	bar.sync 	0;
	// begin inline asm
	shr.b32 %r3348, %r3349, %r6349;
	// end inline asm
	mov.b32 	%r3352, 0;
	// begin inline asm
	bmsk.clamp.b32 %r3351, %r3352, %r786;
	// end inline asm
	and.b32  	%r3420, %r3351, %r3348;
	and.b32  	%r3421, %r3420, 3;
	shl.b32 	%r3422, %r3420, 8;
	and.b32  	%r3423, %r3422, -1024;
	add.s32 	%r3424, %r787, %r3423;
	add.s32 	%r3425, %r3424, %r3421;
	ld.shared.u8 	%rs264, [%r3425];
	add.s16 	%rs265, %rs264, 1;
	st.shared.u8 	[%r3425], %rs265;
	// begin inline asm
	shr.b32 %r3354, %r3355, %r6349;
	// end inline asm
	and.b32  	%r3426, %r3351, %r3354;
	and.b32  	%r3427, %r3426, 3;
	shl.b32 	%r3428, %r3426, 8;
	and.b32  	%r3429, %r3428, -1024;
	add.s32 	%r3430, %r787, %r3429;
	add.s32 	%r3431, %r3430, %r3427;
	ld.shared.u8 	%rs266, [%r3431];
	add.s16 	%rs267, %rs266, 1;
	st.shared.u8 	[%r3431], %rs267;
	// begin inline asm
	shr.b32 %r3357, %r3358, %r6349;
	// end inline asm
	and.b32  	%r3432, %r3351, %r3357;
	and.b32  	%r3433, %r3432, 3;
	shl.b32 	%r3434, %r3432, 8;
	and.b32  	%r3435, %r3434, -1024;
	add.s32 	%r3436, %r787, %r3435;
	add.s32 	%r3437, %r3436, %r3433;
	ld.shared.u8 	%rs268, [%r3437];
	add.s16 	%rs269, %rs268, 1;
	st.shared.u8 	[%r3437], %rs269;
	// begin inline asm
	shr.b32 %r3360, %r3361, %r6349;
	// end inline asm
	and.b32  	%r3438, %r3351, %r3360;
	and.b32  	%r3439, %r3438, 3;
	shl.b32 	%r3440, %r3438, 8;
	and.b32  	%r3441, %r3440, -1024;
	add.s32 	%r3442, %r787, %r3441;
	add.s32 	%r3443, %r3442, %r3439;
	ld.shared.u8 	%rs270, [%r3443];
	add.s16 	%rs271, %rs270, 1;
	st.shared.u8 	[%r3443], %rs271;
	// begin inline asm
	shr.b32 %r3363, %r3364, %r6349;
	// end inline asm
	and.b32  	%r3444, %r3351, %r3363;
	and.b32  	%r3445, %r3444, 3;
	shl.b32 	%r3446, %r3444, 8;
	and.b32  	%r3447, %r3446, -1024;
	add.s32 	%r3448, %r787, %r3447;
	add.s32 	%r3449, %r3448, %r3445;
	ld.shared.u8 	%rs272, [%r3449];
	add.s16 	%rs273, %rs272, 1;
	st.shared.u8 	[%r3449], %rs273;
	// begin inline asm
	shr.b32 %r3366, %r3367, %r6349;
	// end inline asm
	and.b32  	%r3450, %r3351, %r3366;
	and.b32  	%r3451, %r3450, 3;
	shl.b32 	%r3452, %r3450, 8;
	and.b32  	%r3453, %r3452, -1024;
	add.s32 	%r3454, %r787, %r3453;
	add.s32 	%r3455, %r3454, %r3451;
	ld.shared.u8 	%rs274, [%r3455];
	add.s16 	%rs275, %rs274, 1;
	st.shared.u8 	[%r3455], %rs275;
	// begin inline asm
	shr.b32 %r3369, %r3370, %r6349;
	// end inline asm
	and.b32  	%r3456, %r3351, %r3369;
	and.b32  	%r3457, %r3456, 3;
	shl.b32 	%r3458, %r3456, 8;
	and.b32  	%r3459, %r3458, -1024;
	add.s32 	%r3460, %r787, %r3459;
	add.s32 	%r3461, %r3460, %r3457;
	ld.shared.u8 	%rs276, [%r3461];
	add.s16 	%rs277, %rs276, 1;
	st.shared.u8 	[%r3461], %rs277;
	// begin inline asm
	shr.b32 %r3372, %r3373, %r6349;
	// end inline asm
	and.b32  	%r3462, %r3351, %r3372;
	and.b32  	%r3463, %r3462, 3;
	shl.b32 	%r3464, %r3462, 8;
	and.b32  	%r3465, %r3464, -1024;
	add.s32 	%r3466, %r787, %r3465;
	add.s32 	%r3467, %r3466, %r3463;
	ld.shared.u8 	%rs278, [%r3467];
	add.s16 	%rs279, %rs278, 1;
	st.shared.u8 	[%r3467], %rs279;
	// begin inline asm
	shr.b32 %r3375, %r3376, %r6349;
	// end inline asm
	and.b32  	%r3468, %r3351, %r3375;
	and.b32  	%r3469, %r3468, 3;
	shl.b32 	%r3470, %r3468, 8;
	and.b32  	%r3471, %r3470, -1024;
	add.s32 	%r3472, %r787, %r3471;
	add.s32 	%r3473, %r3472, %r3469;
	ld.shared.u8 	%rs280, [%r3473];
	add.s16 	%rs281, %rs280, 1;
	st.shared.u8 	[%r3473], %rs281;
	// begin inline asm
	shr.b32 %r3378, %r3379, %r6349;
	// end inline asm
	and.b32  	%r3474, %r3351, %r3378;
	and.b32  	%r3475, %r3474, 3;
	shl.b32 	%r3476, %r3474, 8;
	and.b32  	%r3477, %r3476, -1024;
	add.s32 	%r3478, %r787, %r3477;
	add.s32 	%r3479, %r3478, %r3475;
	ld.shared.u8 	%rs282, [%r3479];
	add.s16 	%rs283, %rs282, 1;
	st.shared.u8 	[%r3479], %rs283;
	// begin inline asm
	shr.b32 %r3381, %r3382, %r6349;
	// end inline asm
	and.b32  	%r3480, %r3351, %r3381;
	and.b32  	%r3481, %r3480, 3;
	shl.b32 	%r3482, %r3480, 8;
	and.b32  	%r3483, %r3482, -1024;
	add.s32 	%r3484, %r787, %r3483;
	add.s32 	%r3485, %r3484, %r3481;
	ld.shared.u8 	%rs284, [%r3485];
	add.s16 	%rs285, %rs284, 1;
	st.shared.u8 	[%r3485], %rs285;
	// begin inline asm
	shr.b32 %r3384, %r3385, %r6349;
	// end inline asm
	and.b32  	%r3486, %r3351, %r3384;
	and.b32  	%r3487, %r3486, 3;
	shl.b32 	%r3488, %r3486, 8;
	and.b32  	%r3489, %r3488, -1024;
	add.s32 	%r3490, %r787, %r3489;
	add.s32 	%r3491, %r3490, %r3487;
	ld.shared.u8 	%rs286, [%r3491];
	add.s16 	%rs287, %rs286, 1;
	st.shared.u8 	[%r3491], %rs287;
	// begin inline asm
	shr.b32 %r3387, %r3388, %r6349;
	// end inline asm
	and.b32  	%r3492, %r3351, %r3387;
	and.b32  	%r3493, %r3492, 3;
	shl.b32 	%r3494, %r3492, 8;
	and.b32  	%r3495, %r3494, -1024;
	add.s32 	%r3496, %r787, %r3495;
	add.s32 	%r3497, %r3496, %r3493;
	ld.shared.u8 	%rs288, [%r3497];
	add.s16 	%rs289, %rs288, 1;
	st.shared.u8 	[%r3497], %rs289;
	// begin inline asm
	shr.b32 %r3390, %r3391, %r6349;
	// end inline asm
	and.b32  	%r3498, %r3351, %r3390;
	and.b32  	%r3499, %r3498, 3;
	shl.b32 	%r3500, %r3498, 8;
	and.b32  	%r3501, %r3500, -1024;
	add.s32 	%r3502, %r787, %r3501;
	add.s32 	%r3503, %r3502, %r3499;
	ld.shared.u8 	%rs290, [%r3503];
	add.s16 	%rs291, %rs290, 1;
	st.shared.u8 	[%r3503], %rs291;
	// begin inline asm
	shr.b32 %r3393, %r3394, %r6349;
	// end inline asm
	and.b32  	%r3504, %r3351, %r3393;
	and.b32  	%r3505, %r3504, 3;
	shl.b32 	%r3506, %r3504, 8;
	and.b32  	%r3507, %r3506, -1024;
	add.s32 	%r3508, %r787, %r3507;
	add.s32 	%r3509, %r3508, %r3505;
	ld.shared.u8 	%rs292, [%r3509];
	add.s16 	%rs293, %rs292, 1;
	st.shared.u8 	[%r3509], %rs293;
	// begin inline asm
	shr.b32 %r3396, %r3397, %r6349;
	// end inline asm
	and.b32  	%r3510, %r3351, %r3396;
	and.b32  	%r3511, %r3510, 3;
	shl.b32 	%r3512, %r3510, 8;
	and.b32  	%r3513, %r3512, -1024;
	add.s32 	%r3514, %r787, %r3513;
	add.s32 	%r3515, %r3514, %r3511;
	ld.shared.u8 	%rs294, [%r3515];
	add.s16 	%rs295, %rs294, 1;
	st.shared.u8 	[%r3515], %rs295;
	// begin inline asm
	shr.b32 %r3399, %r3400, %r6349;
	// end inline asm
	and.b32  	%r3516, %r3351, %r3399;
	and.b32  	%r3517, %r3516, 3;
	shl.b32 	%r3518, %r3516, 8;
	and.b32  	%r3519, %r3518, -1024;
	add.s32 	%r3520, %r787, %r3519;
	add.s32 	%r3521, %r3520, %r3517;
	ld.shared.u8 	%rs296, [%r3521];
	add.s16 	%rs297, %rs296, 1;
	st.shared.u8 	[%r3521], %rs297;
	// begin inline asm
	shr.b32 %r3402, %r3403, %r6349;
	// end inline asm
	and.b32  	%r3522, %r3351, %r3402;
	and.b32  	%r3523, %r3522, 3;
	shl.b32 	%r3524, %r3522, 8;
	and.b32  	%r3525, %r3524, -1024;
	add.s32 	%r3526, %r787, %r3525;
	add.s32 	%r3527, %r3526, %r3523;
	ld.shared.u8 	%rs298, [%r3527];
	add.s16 	%rs299, %rs298, 1;
	st.shared.u8 	[%r3527], %rs299;
	// begin inline asm
	shr.b32 %r3405, %r3406, %r6349;
	// end inline asm
	and.b32  	%r3528, %r3351, %r3405;
	and.b32  	%r3529, %r3528, 3;
	shl.b32 	%r3530, %r3528, 8;
	and.b32  	%r3531, %r3530, -1024;
	add.s32 	%r3532, %r787, %r3531;
	add.s32 	%r3533, %r3532, %r3529;
	ld.shared.u8 	%rs300, [%r3533];
	add.s16 	%rs301, %rs300, 1;
	st.shared.u8 	[%r3533], %rs301;
	// begin inline asm
	shr.b32 %r3408, %r3409, %r6349;
	// end inline asm
	and.b32  	%r3534, %r3351, %r3408;
	and.b32  	%r3535, %r3534, 3;
	shl.b32 	%r3536, %r3534, 8;
	and.b32  	%r3537, %r3536, -1024;
	add.s32 	%r3538, %r787, %r3537;
	add.s32 	%r3539, %r3538, %r3535;
	ld.shared.u8 	%rs302, [%r3539];
	add.s16 	%rs303, %rs302, 1;
	st.shared.u8 	[%r3539], %rs303;
	// begin inline asm
	shr.b32 %r3411, %r3412, %r6349;
	// end inline asm
	and.b32  	%r3540, %r3351, %r3411;
	and.b32  	%r3541, %r3540, 3;
	shl.b32 	%r3542, %r3540, 8;
	and.b32  	%r3543, %r3542, -1024;
	add.s32 	%r3544, %r787, %r3543;
	add.s32 	%r3545, %r3544, %r3541;
	ld.shared.u8 	%rs304, [%r3545];
	add.s16 	%rs305, %rs304, 1;
	st.shared.u8 	[%r3545], %rs305;
	// begin inline asm
	shr.b32 %r3414, %r3415, %r6349;
	// end inline asm
	and.b32  	%r3546, %r3351, %r3414;
	and.b32  	%r3547, %r3546, 3;
	shl.b32 	%r3548, %r3546, 8;
	and.b32  	%r3549, %r3548, -1024;
	add.s32 	%r3550, %r787, %r3549;
	add.s32 	%r3551, %r3550, %r3547;
	ld.shared.u8 	%rs306, [%r3551];
	add.s16 	%rs307, %rs306, 1;
	st.shared.u8 	[%r3551], %rs307;
	// begin inline asm
	shr.b32 %r3417, %r3418, %r6349;
	// end inline asm
	and.b32  	%r3552, %r3351, %r3417;
	and.b32  	%r3553, %r3552, 3;
	shl.b32 	%r3554, %r3552, 8;
	and.b32  	%r3555, %r3554, -1024;
	add.s32 	%r3556, %r787, %r3555;
	add.s32 	%r3557, %r3556, %r3553;
	ld.shared.u8 	%rs308, [%r3557];
	add.s16 	%rs309, %rs308, 1;
	st.shared.u8 	[%r3557], %rs309;
	add.s64 	%rd1763, %rd1763, 5888;
	add.s32 	%r6355, %r6355, 23552;
	add.s64 	%rd1774, %rd1774, -5888;
	add.s64 	%rd1773, %rd1773, 23552;
	setp.ne.s32 	%p177, %r6355, 259072;
	@%p177 bra 	$L__BB16_423;
	cvt.u32.u64 	%r3558, %rd115;
	setp.gt.u32 	%p178, %r3558, 511;
	bar.sync 	0;
	@%p178 bra 	$L__BB16_426;
	ld.shared.u32 	%r3559, [%r785];
	bfe.u32 	%r3560, %r3559, 0, 8;
	bfe.u32 	%r3561, %r3559, 8, 8;
	bfe.u32 	%r3562, %r3559, 16, 8;
	bfe.u32 	%r3563, %r3559, 24, 8;
	cvt.u64.u32 	%rd973, %r3560;
	and.b64  	%rd974, %rd973, 255;
	add.s64 	%rd975, %rd1755, %rd974;
	cvt.u64.u32 	%rd976, %r3561;
	and.b64  	%rd977, %rd976, 255;
	add.s64 	%rd978, %rd1756, %rd977;
	cvt.u64.u32 	%rd979, %r3562;
	and.b64  	%rd980, %rd979, 255;
	add.s64 	%rd981, %rd1757, %rd980;
	cvt.u64.u32 	%rd982, %r3563;
	and.b64  	%rd983, %rd982, 255;
	add.s64 	%rd984, %rd1758, %rd983;
	ld.shared.u32 	%r3564, [%r785+128];
	bfe.u32 	%r3565, %r3564, 0, 8;
	bfe.u32 	%r3566, %r3564, 8, 8;
	bfe.u32 	%r3567, %r3564, 16, 8;
	bfe.u32 	%r3568, %r3564, 24, 8;
	cvt.u64.u32 	%rd985, %r3565;
	and.b64  	%rd986, %rd985, 255;
	add.s64 	%rd987, %rd975, %rd986;
	cvt.u64.u32 	%rd988, %r3566;
	and.b64  	%rd989, %rd988, 255;
	add.s64 	%rd990, %rd978, %rd989;
	cvt.u64.u32 	%rd991, %r3567;
	and.b64  	%rd992, %rd991, 255;
	add.s64 	%rd993, %rd981, %rd992;
	cvt.u64.u32 	%rd994, %r3568;
	and.b64  	%rd995, %rd994, 255;
	add.s64 	%rd996, %rd984, %rd995;
	ld.shared.u32 	%r3569, [%r785+256];
	bfe.u32 	%r3570, %r3569, 0, 8;
	bfe.u32 	%r3571, %r3569, 8, 8;
	bfe.u32 	%r3572, %r3569, 16, 8;
	bfe.u32 	%r3573, %r3569, 24, 8;
	cvt.u64.u32 	%rd997, %r3570;
	and.b64  	%rd998, %rd997, 255;
	add.s64 	%rd999, %rd987, %rd998;
	cvt.u64.u32 	%rd1000, %r3571;
	and.b64  	%rd1001, %rd1000, 255;
	add.s64 	%rd1002, %rd990, %rd1001;
	cvt.u64.u32 	%rd1003, %r3572;
	and.b64  	%rd1004, %rd1003, 255;
	add.s64 	%rd1005, %rd993, %rd1004;
	cvt.u64.u32 	%rd1006, %r3573;
	and.b64  	%rd1007, %rd1006, 255;
	add.s64 	%rd1008, %rd996, %rd1007;
	ld.shared.u32 	%r3574, [%r785+384];
	bfe.u32 	%r3575, %r3574, 0, 8;
	bfe.u32 	%r3576, %r3574, 8, 8;
	bfe.u32 	%r3577, %r3574, 16, 8;
	bfe.u32 	%r3578, %r3574, 24, 8;
	cvt.u64.u32 	%rd1009, %r3575;
	and.b64  	%rd1010, %rd1009, 255;
	add.s64 	%rd1011, %rd999, %rd1010;
	cvt.u64.u32 	%rd1012, %r3576;
	and.b64  	%rd1013, %rd1012, 255;
	add.s64 	%rd1014, %rd1002, %rd1013;
	cvt.u64.u32 	%rd1015, %r3577;
	and.b64  	%rd1016, %rd1015, 255;
	add.s64 	%rd1017, %rd1005, %rd1016;
	cvt.u64.u32 	%rd1018, %r3578;
	and.b64  	%rd1019, %rd1018, 255;
	add.s64 	%rd1020, %rd1008, %rd1019;
	ld.shared.u32 	%r3579, [%r785+512];
	bfe.u32 	%r3580, %r3579, 0, 8;
	bfe.u32 	%r3581, %r3579, 8, 8;
	bfe.u32 	%r3582, %r3579, 16, 8;
	bfe.u32 	%r3583, %r3579, 24, 8;
	cvt.u64.u32 	%rd1021, %r3580;
	and.b64  	%rd1022, %rd1021, 255;
	add.s64 	%rd1023, %rd1011, %rd1022;
	cvt.u64.u32 	%rd1024, %r3581;
	and.b64  	%rd1025, %rd1024, 255;
	add.s64 	%rd1026, %rd1014, %rd1025;
	cvt.u64.u32 	%rd1027, %r3582;
	and.b64  	%rd1028, %rd1027, 255;
	add.s64 	%rd1029, %rd1017, %rd1028;
	cvt.u64.u32 	%rd1030, %r3583;
	and.b64  	%rd1031, %rd1030, 255;
	add.s64 	%rd1032, %rd1020, %rd1031;
	ld.shared.u32 	%r3584, [%r785+640];
	bfe.u32 	%r3585, %r3584, 0, 8;
	bfe.u32 	%r3586, %r3584, 8, 8;
	bfe.u32 	%r3587, %r3584, 16, 8;
	bfe.u32 	%r3588, %r3584, 24, 8;
	cvt.u64.u32 	%rd1033, %r3585;
	and.b64  	%rd1034, %rd1033, 255;
	add.s64 	%rd1035, %rd1023, %rd1034;
	cvt.u64.u32 	%rd1036, %r3586;
	and.b64  	%rd1037, %rd1036, 255;
	add.s64 	%rd1038, %rd1026, %rd1037;
	cvt.u64.u32 	%rd1039, %r3587;
	and.b64  	%rd1040, %rd1039, 255;
	add.s64 	%rd1041, %rd1029, %rd1040;
	cvt.u64.u32 	%rd1042, %r3588;
	and.b64  	%rd1043, %rd1042, 255;
	add.s64 	%rd1044, %rd1032, %rd1043;
	ld.shared.u32 	%r3589, [%r785+768];
	bfe.u32 	%r3590, %r3589, 0, 8;
	bfe.u32 	%r3591, %r3589, 8, 8;
	bfe.u32 	%r3592, %r3589, 16, 8;
	bfe.u32 	%r3593, %r3589, 24, 8;
	cvt.u64.u32 	%rd1045, %r3590;
	and.b64  	%rd1046, %rd1045, 255;
	add.s64 	%rd1047, %rd1035, %rd1046;
	cvt.u64.u32 	%rd1048, %r3591;
	and.b64  	%rd1049, %rd1048, 255;
	add.s64 	%rd1050, %rd1038, %rd1049;
	cvt.u64.u32 	%rd1051, %r3592;
	and.b64  	%rd1052, %rd1051, 255;
	add.s64 	%rd1053, %rd1041, %rd1052;
	cvt.u64.u32 	%rd1054, %r3593;
	and.b64  	%rd1055, %rd1054, 255;
	add.s64 	%rd1056, %rd1044, %rd1055;
	ld.shared.u32 	%r3594, [%r785+896];
	bfe.u32 	%r3595, %r3594, 0, 8;
	bfe.u32 	%r3596, %r3594, 8, 8;
	bfe.u32 	%r3597, %r3594, 16, 8;
	bfe.u32 	%r3598, %r3594, 24, 8;
	cvt.u64.u32 	%rd1057, %r3595;
	and.b64  	%rd1058, %rd1057, 255;
	add.s64 	%rd1755, %rd1047, %rd1058;
	cvt.u64.u32 	%rd1059, %r3596;
	and.b64  	%rd1060, %rd1059, 255;
	add.s64 	%rd1756, %rd1050, %rd1060;
	cvt.u64.u32 	%rd1061, %r3597;
	and.b64  	%rd1062, %rd1061, 255;
	add.s64 	%rd1757, %rd1053, %rd1062;
	cvt.u64.u32 	%rd1063, %r3598;
	and.b64  	%rd1064, %rd1063, 255;
	add.s64 	%rd1758, %rd1056, %rd1064;
$L__BB16_426:
	setp.gt.u32 	%p179, %r3558, 255;
	@%p179 bra 	$L__BB16_428;
	ld.shared.u32 	%r3600, [%r785+8192];
	bfe.u32 	%r3601, %r3600, 0, 8;
	bfe.u32 	%r3602, %r3600, 8, 8;
	bfe.u32 	%r3603, %r3600, 16, 8;
	bfe.u32 	%r3604, %r3600, 24, 8;
	cvt.u64.u32 	%rd1065, %r3601;
	and.b64  	%rd1066, %rd1065, 255;
	add.s64 	%rd1067, %rd1759, %rd1066;
	cvt.u64.u32 	%rd1068, %r3602;
	and.b64  	%rd1069, %rd1068, 255;
	add.s64 	%rd1070, %rd1760, %rd1069;
	cvt.u64.u32 	%rd1071, %r3603;
	and.b64  	%rd1072, %rd1071, 255;
	add.s64 	%rd1073, %rd1761, %rd1072;
	cvt.u64.u32 	%rd1074, %r3604;
	and.b64  	%rd1075, %rd1074, 255;
	add.s64 	%rd1076, %rd1762, %rd1075;
	ld.shared.u32 	%r3605, [%r785+8320];
	bfe.u32 	%r3606, %r3605, 0, 8;
	bfe.u32 	%r3607, %r3605, 8, 8;
	bfe.u32 	%r3608, %r3605, 16, 8;
	bfe.u32 	%r3609, %r3605, 24, 8;
	cvt.u64.u32 	%rd1077, %r3606;
	and.b64  	%rd1078, %rd1077, 255;
	add.s64 	%rd1079, %rd1067, %rd1078;
	cvt.u64.u32 	%rd1080, %r3607;
	and.b64  	%rd1081, %rd1080, 255;
	add.s64 	%rd1082, %rd1070, %rd1081;
	cvt.u64.u32 	%rd1083, %r3608;
	and.b64  	%rd1084, %rd1083, 255;
	add.s64 	%rd1085, %rd1073, %rd1084;
	cvt.u64.u32 	%rd1086, %r3609;
	and.b64  	%rd1087, %rd1086, 255;
	add.s64 	%rd1088, %rd1076, %rd1087;
	ld.shared.u32 	%r3610, [%r785+8448];
	bfe.u32 	%r3611, %r3610, 0, 8;
	bfe.u32 	%r3612, %r3610, 8, 8;
	bfe.u32 	%r3613, %r3610, 16, 8;
	bfe.u32 	%r3614, %r3610, 24, 8;
	cvt.u64.u32 	%rd1089, %r3611;
	and.b64  	%rd1090, %rd1089, 255;
	add.s64 	%rd1091, %rd1079, %rd1090;
	cvt.u64.u32 	%rd1092, %r3612;
	and.b64  	%rd1093, %rd1092, 255;
	add.s64 	%rd1094, %rd1082, %rd1093;
	cvt.u64.u32 	%rd1095, %r3613;
	and.b64  	%rd1096, %rd1095, 255;
	add.s64 	%rd1097, %rd1085, %rd1096;
	cvt.u64.u32 	%rd1098, %r3614;
	and.b64  	%rd1099, %rd1098, 255;
	add.s64 	%rd1100, %rd1088, %rd1099;
	ld.shared.u32 	%r3615, [%r785+8576];
	bfe.u32 	%r3616, %r3615, 0, 8;
	bfe.u32 	%r3617, %r3615, 8, 8;
	bfe.u32 	%r3618, %r3615, 16, 8;
	bfe.u32 	%r3619, %r3615, 24, 8;
	cvt.u64.u32 	%rd1101, %r3616;
	and.b64  	%rd1102, %rd1101, 255;
	add.s64 	%rd1103, %rd1091, %rd1102;
	cvt.u64.u32 	%rd1104, %r3617;
	and.b64  	%rd1105, %rd1104, 255;
	add.s64 	%rd1106, %rd1094, %rd1105;
	cvt.u64.u32 	%rd1107, %r3618;
	and.b64  	%rd1108, %rd1107, 255;
	add.s64 	%rd1109, %rd1097, %rd1108;
	cvt.u64.u32 	%rd1110, %r3619;
	and.b64  	%rd1111, %rd1110, 255;
	add.s64 	%rd1112, %rd1100, %rd1111;
	ld.shared.u32 	%r3620, [%r785+8704];
	bfe.u32 	%r3621, %r3620, 0, 8;
	bfe.u32 	%r3622, %r3620, 8, 8;
	bfe.u32 	%r3623, %r3620, 16, 8;
	bfe.u32 	%r3624, %r3620, 24, 8;
	cvt.u64.u32 	%rd1113, %r3621;
	and.b64  	%rd1114, %rd1113, 255;
	add.s64 	%rd1115, %rd1103, %rd1114;
	cvt.u64.u32 	%rd1116, %r3622;
	and.b64  	%rd1117, %rd1116, 255;
	add.s64 	%rd1118, %rd1106, %rd1117;
	cvt.u64.u32 	%rd1119, %r3623;
	and.b64  	%rd1120, %rd1119, 255;
	add.s64 	%rd1121, %rd1109, %rd1120;
	cvt.u64.u32 	%rd1122, %r3624;
	and.b64  	%rd1123, %rd1122, 255;
	add.s64 	%rd1124, %rd1112, %rd1123;
	ld.shared.u32 	%r3625, [%r785+8832];
	bfe.u32 	%r3626, %r3625, 0, 8;
	bfe.u32 	%r3627, %r3625, 8, 8;
	bfe.u32 	%r3628, %r3625, 16, 8;
	bfe.u32 	%r3629, %r3625, 24, 8;
	cvt.u64.u32 	%rd1125, %r3626;
	and.b64  	%rd1126, %rd1125, 255;
	add.s64 	%rd1127, %rd1115, %rd1126;
	cvt.u64.u32 	%rd1128, %r3627;
	and.b64  	%rd1129, %rd1128, 255;
	add.s64 	%rd1130, %rd1118, %rd1129;
	cvt.u64.u32 	%rd1131, %r3628;
	and.b64  	%rd1132, %rd1131, 255;
	add.s64 	%rd1133, %rd1121, %rd1132;
	cvt.u64.u32 	%rd1134, %r3629;
	and.b64  	%rd1135, %rd1134, 255;
	add.s64 	%rd1136, %rd1124, %rd1135;
	ld.shared.u32 	%r3630, [%r785+8960];
	bfe.u32 	%r3631, %r3630, 0, 8;
	bfe.u32 	%r3632, %r3630, 8, 8;
	bfe.u32 	%r3633, %r3630, 16, 8;
	bfe.u32 	%r3634, %r3630, 24, 8;
	cvt.u64.u32 	%rd1137, %r3631;
	and.b64  	%rd1138, %rd1137, 255;
	add.s64 	%rd1139, %rd1127, %rd1138;
	cvt.u64.u32 	%rd1140, %r3632;
	and.b64  	%rd1141, %rd1140, 255;
	add.s64 	%rd1142, %rd1130, %rd1141;
	cvt.u64.u32 	%rd1143, %r3633;
	and.b64  	%rd1144, %rd1143, 255;
	add.s64 	%rd1145, %rd1133, %rd1144;
	cvt.u64.u32 	%rd1146, %r3634;
	and.b64  	%rd1147, %rd1146, 255;
	add.s64 	%rd1148, %rd1136, %rd1147;
	ld.shared.u32 	%r3635, [%r785+9088];
	bfe.u32 	%r3636, %r3635, 0, 8;
	bfe.u32 	%r3637, %r3635, 8, 8;
	bfe.u32 	%r3638, %r3635, 16, 8;
	bfe.u32 	%r3639, %r3635, 24, 8;
	cvt.u64.u32 	%rd1149, %r3636;
	and.b64  	%rd1150, %rd1149, 255;
	add.s64 	%rd1759, %rd1139, %rd1150;
	cvt.u64.u32 	%rd1151, %r3637;
	and.b64  	%rd1152, %rd1151, 255;
	add.s64 	%rd1760, %rd1142, %rd1152;
	cvt.u64.u32 	%rd1153, %r3638;
	and.b64  	%rd1154, %rd1153, 255;
	add.s64 	%rd1761, %rd1145, %rd1154;
	cvt.u64.u32 	%rd1155, %r3639;
	and.b64  	%rd1156, %rd1155, 255;
	add.s64 	%rd1762, %rd1148, %rd1156;
$L__BB16_428:
	bar.sync 	0;
	mov.b32 	%r3640, 0;
	st.shared.u32 	[%r787], %r3640;
	st.shared.u32 	[%r787+1024], %r3640;
	st.shared.u32 	[%r787+2048], %r3640;
	st.shared.u32 	[%r787+3072], %r3640;
	st.shared.u32 	[%r787+4096], %r3640;
	st.shared.u32 	[%r787+5120], %r3640;
	st.shared.u32 	[%r787+6144], %r3640;
	st.shared.u32 	[%r787+7168], %r3640;
	st.shared.u32 	[%r787+8192], %r3640;
	st.shared.u32 	[%r787+9216], %r3640;
	st.shared.u32 	[%r787+10240], %r3640;
	st.shared.u32 	[%r787+11264], %r3640;
	st.shared.u32 	[%r787+12288], %r3640;
	st.shared.u32 	[%r787+13312], %r3640;
	st.shared.u32 	[%r787+14336], %r3640;
	st.shared.u32 	[%r787+15360], %r3640;
	setp.gt.s64 	%p180, %rd1774, 64767;
	@%p180 bra 	$L__BB16_422;
$L__BB16_429:
	sub.s64 	%rd1785, %rd4, %rd1763;
	setp.lt.s64 	%p181, %rd1785, 5888;
	@%p181 bra 	$L__BB16_430;
	bra.uni 	$L__BB16_663;
$L__BB16_430:
	setp.le.s64 	%p183, %rd1785, %rd115;
	@%p183 bra 	$L__BB16_433;
	mov.b32 	%r3852, 0;
	// begin inline asm
	bmsk.clamp.b32 %r3851, %r3852, %r786;
	// end inline asm
	mov.u64 	%rd1786, %rd115;
$L__BB16_432:
	add.s64 	%rd1160, %rd1786, %rd1763;
	shl.b64 	%rd1161, %rd1160, 2;
	add.s64 	%rd1162, %rd1754, %rd1161;
	ld.global.u32 	%r3855, [%rd1162];
	// begin inline asm
	shr.b32 %r3854, %r3855, %r6349;
	// end inline asm
	and.b32  	%r3857, %r3851, %r3854;
	and.b32  	%r3858, %r3857, 3;
	shl.b32 	%r3859, %r3857, 8;
	and.b32  	%r3860, %r3859, -1024;
	add.s32 	%r3861, %r787, %r3860;
	add.s32 	%r3862, %r3861, %r3858;
	ld.shared.u8 	%rs356, [%r3862];
	add.s16 	%rs357, %rs356, 1;
	st.shared.u8 	[%r3862], %rs357;
	add.s64 	%rd1786, %rd1786, 256;
	setp.lt.s64 	%p184, %rd1786, %rd1785;
	@%p184 bra 	$L__BB16_432;
$L__BB16_433:
	cvt.u32.u64 	%r3863, %rd115;
	setp.gt.u32 	%p185, %r3863, 511;
	bar.sync 	0;
	@%p185 bra 	$L__BB16_435;
	ld.shared.u32 	%r3864, [%r785];
	bfe.u32 	%r3865, %r3864, 0, 8;
	bfe.u32 	%r3866, %r3864, 8, 8;
	bfe.u32 	%r3867, %r3864, 16, 8;
	bfe.u32 	%r3868, %r3864, 24, 8;
	cvt.u64.u32 	%rd1163, %r3865;
	and.b64  	%rd1164, %rd1163, 255;
	add.s64 	%rd1165, %rd1755, %rd1164;
	cvt.u64.u32 	%rd1166, %r3866;
	and.b64  	%rd1167, %rd1166, 255;
	add.s64 	%rd1168, %rd1756, %rd1167;
	cvt.u64.u32 	%rd1169, %r3867;
	and.b64  	%rd1170, %rd1169, 255;
	add.s64 	%rd1171, %rd1757, %rd1170;
	cvt.u64.u32 	%rd1172, %r3868;
	and.b64  	%rd1173, %rd1172, 255;
	add.s64 	%rd1174, %rd1758, %rd1173;
	ld.shared.u32 	%r3869, [%r785+128];
	bfe.u32 	%r3870, %r3869, 0, 8;
	bfe.u32 	%r3871, %r3869, 8, 8;
	bfe.u32 	%r3872, %r3869, 16, 8;
	bfe.u32 	%r3873, %r3869, 24, 8;
	cvt.u64.u32 	%rd1175, %r3870;
	and.b64  	%rd1176, %rd1175, 255;
	add.s64 	%rd1177, %rd1165, %rd1176;
	cvt.u64.u32 	%rd1178, %r3871;
	and.b64  	%rd1179, %rd1178, 255;
	add.s64 	%rd1180, %rd1168, %rd1179;
	cvt.u64.u32 	%rd1181, %r3872;
	and.b64  	%rd1182, %rd1181, 255;
	add.s64 	%rd1183, %rd1171, %rd1182;
	cvt.u64.u32 	%rd1184, %r3873;
	and.b64  	%rd1185, %rd1184, 255;
	add.s64 	%rd1186, %rd1174, %rd1185;
	ld.shared.u32 	%r3874, [%r785+256];
	bfe.u32 	%r3875, %r3874, 0, 8;
	bfe.u32 	%r3876, %r3874, 8, 8;
	bfe.u32 	%r3877, %r3874, 16, 8;
	bfe.u32 	%r3878, %r3874, 24, 8;
	cvt.u64.u32 	%rd1187, %r3875;
	and.b64  	%rd1188, %rd1187, 255;
	add.s64 	%rd1189, %rd1177, %rd1188;
	cvt.u64.u32 	%rd1190, %r3876;
	and.b64  	%rd1191, %rd1190, 255;
	add.s64 	%rd1192, %rd1180, %rd1191;
	cvt.u64.u32 	%rd1193, %r3877;
	and.b64  	%rd1194, %rd1193, 255;
	add.s64 	%rd1195, %rd1183, %rd1194;
	cvt.u64.u32 	%rd1196, %r3878;
	and.b64  	%rd1197, %rd1196, 255;
	add.s64 	%rd1198, %rd1186, %rd1197;
	ld.shared.u32 	%r3879, [%r785+384];
	bfe.u32 	%r3880, %r3879, 0, 8;
	bfe.u32 	%r3881, %r3879, 8, 8;
	bfe.u32 	%r3882, %r3879, 16, 8;
	bfe.u32 	%r3883, %r3879, 24, 8;
	cvt.u64.u32 	%rd1199, %r3880;
	and.b64  	%rd1200, %rd1199, 255;
	add.s64 	%rd1201, %rd1189, %rd1200;
	cvt.u64.u32 	%rd1202, %r3881;
	and.b64  	%rd1203, %rd1202, 255;
	add.s64 	%rd1204, %rd1192, %rd1203;
	cvt.u64.u32 	%rd1205, %r3882;
	and.b64  	%rd1206, %rd1205, 255;
	add.s64 	%rd1207, %rd1195, %rd1206;
	cvt.u64.u32 	%rd1208, %r3883;
	and.b64  	%rd1209, %rd1208, 255;
	add.s64 	%rd1210, %rd1198, %rd1209;
	ld.shared.u32 	%r3884, [%r785+512];
	bfe.u32 	%r3885, %r3884, 0, 8;
	bfe.u32 	%r3886, %r3884, 8, 8;
	bfe.u32 	%r3887, %r3884, 16, 8;
	bfe.u32 	%r3888, %r3884, 24, 8;
	cvt.u64.u32 	%rd1211, %r3885;
	and.b64  	%rd1212, %rd1211, 255;
	add.s64 	%rd1213, %rd1201, %rd1212;
	cvt.u64.u32 	%rd1214, %r3886;
	and.b64  	%rd1215, %rd1214, 255;
	add.s64 	%rd1216, %rd1204, %rd1215;
	cvt.u64.u32 	%rd1217, %r3887;
	and.b64  	%rd1218, %rd1217, 255;
	add.s64 	%rd1219, %rd1207, %rd1218;
	cvt.u64.u32 	%rd1220, %r3888;
	and.b64  	%rd1221, %rd1220, 255;
	add.s64 	%rd1222, %rd1210, %rd1221;
	ld.shared.u32 	%r3889, [%r785+640];
	bfe.u32 	%r3890, %r3889, 0, 8;
	bfe.u32 	%r3891, %r3889, 8, 8;
	bfe.u32 	%r3892, %r3889, 16, 8;
	bfe.u32 	%r3893, %r3889, 24, 8;
	cvt.u64.u32 	%rd1223, %r3890;
	and.b64  	%rd1224, %rd1223, 255;
	add.s64 	%rd1225, %rd1213, %rd1224;
	cvt.u64.u32 	%rd1226, %r3891;
	and.b64  	%rd1227, %rd1226, 255;
	add.s64 	%rd1228, %rd1216, %rd1227;
	cvt.u64.u32 	%rd1229, %r3892;
	and.b64  	%rd1230, %rd1229, 255;
	add.s64 	%rd1231, %rd1219, %rd1230;
	cvt.u64.u32 	%rd1232, %r3893;
	and.b64  	%rd1233, %rd1232, 255;
	add.s64 	%rd1234, %rd1222, %rd1233;
	ld.shared.u32 	%r3894, [%r785+768];
	bfe.u32 	%r3895, %r3894, 0, 8;
	bfe.u32 	%r3896, %r3894, 8, 8;
	bfe.u32 	%r3897, %r3894, 16, 8;
	bfe.u32 	%r3898, %r3894, 24, 8;
	cvt.u64.u32 	%rd1235, %r3895;
	and.b64  	%rd1236, %rd1235, 255;
	add.s64 	%rd1237, %rd1225, %rd1236;
	cvt.u64.u32 	%rd1238, %r3896;
	and.b64  	%rd1239, %rd1238, 255;
	add.s64 	%rd1240, %rd1228, %rd1239;
	cvt.u64.u32 	%rd1241, %r3897;
	and.b64  	%rd1242, %rd1241, 255;
	add.s64 	%rd1243, %rd1231, %rd1242;
	cvt.u64.u32 	%rd1244, %r3898;
	and.b64  	%rd1245, %rd1244, 255;
	add.s64 	%rd1246, %rd1234, %rd1245;
	ld.shared.u32 	%r3899, [%r785+896];
	bfe.u32 	%r3900, %r3899, 0, 8;
	bfe.u32 	%r3901, %r3899, 8, 8;
	bfe.u32 	%r3902, %r3899, 16, 8;
	bfe.u32 	%r3903, %r3899, 24, 8;
	cvt.u64.u32 	%rd1247, %r3900;
	and.b64  	%rd1248, %rd1247, 255;
	add.s64 	%rd1755, %rd1237, %rd1248;
	cvt.u64.u32 	%rd1249, %r3901;
	and.b64  	%rd1250, %rd1249, 255;
	add.s64 	%rd1756, %rd1240, %rd1250;
	cvt.u64.u32 	%rd1251, %r3902;
	and.b64  	%rd1252, %rd1251, 255;
	add.s64 	%rd1757, %rd1243, %rd1252;
	cvt.u64.u32 	%rd1253, %r3903;
	and.b64  	%rd1254, %rd1253, 255;
	add.s64 	%rd1758, %rd1246, %rd1254;
$L__BB16_435:
	setp.gt.u32 	%p186, %r3863, 255;
	@%p186 bra 	$L__BB16_437;
	ld.shared.u32 	%r3905, [%r785+8192];
	bfe.u32 	%r3906, %r3905, 0, 8;
	bfe.u32 	%r3907, %r3905, 8, 8;
	bfe.u32 	%r3908, %r3905, 16, 8;
	bfe.u32 	%r3909, %r3905, 24, 8;
	cvt.u64.u32 	%rd1255, %r3906;
	and.b64  	%rd1256, %rd1255, 255;
	add.s64 	%rd1257, %rd1759, %rd1256;
	cvt.u64.u32 	%rd1258, %r3907;
	and.b64  	%rd1259, %rd1258, 255;
	add.s64 	%rd1260, %rd1760, %rd1259;
	cvt.u64.u32 	%rd1261, %r3908;
	and.b64  	%rd1262, %rd1261, 255;
	add.s64 	%rd1263, %rd1761, %rd1262;
	cvt.u64.u32 	%rd1264, %r3909;
	and.b64  	%rd1265, %rd1264, 255;
	add.s64 	%rd1266, %rd1762, %rd1265;
	ld.shared.u32 	%r3910, [%r785+8320];
	bfe.u32 	%r3911, %r3910, 0, 8;
	bfe.u32 	%r3912, %r3910, 8, 8;
	bfe.u32 	%r3913, %r3910, 16, 8;
	bfe.u32 	%r3914, %r3910, 24, 8;
	cvt.u64.u32 	%rd1267, %r3911;
	and.b64  	%rd1268, %rd1267, 255;
	add.s64 	%rd1269, %rd1257, %rd1268;
	cvt.u64.u32 	%rd1270, %r3912;
	and.b64  	%rd1271, %rd1270, 255;
	add.s64 	%rd1272, %rd1260, %rd1271;
	cvt.u64.u32 	%rd1273, %r3913;
	and.b64  	%rd1274, %rd1273, 255;
	add.s64 	%rd1275, %rd1263, %rd1274;
	cvt.u64.u32 	%rd1276, %r3914;
	and.b64  	%rd1277, %rd1276, 255;
	add.s64 	%rd1278, %rd1266, %rd1277;
	ld.shared.u32 	%r3915, [%r785+8448];
	bfe.u32 	%r3916, %r3915, 0, 8;
	bfe.u32 	%r3917, %r3915, 8, 8;
	bfe.u32 	%r3918, %r3915, 16, 8;
	bfe.u32 	%r3919, %r3915, 24, 8;
	cvt.u64.u32 	%rd1279, %r3916;
	and.b64  	%rd1280, %rd1279, 255;
	add.s64 	%rd1281, %rd1269, %rd1280;
	cvt.u64.u32 	%rd1282, %r3917;
	and.b64  	%rd1283, %rd1282, 255;
	add.s64 	%rd1284, %rd1272, %rd1283;
	cvt.u64.u32 	%rd1285, %r3918;
	and.b64  	%rd1286, %rd1285, 255;
	add.s64 	%rd1287, %rd1275, %rd1286;
	cvt.u64.u32 	%rd1288, %r3919;
	and.b64  	%rd1289, %rd1288, 255;
	add.s64 	%rd1290, %rd1278, %rd1289;
	ld.shared.u32 	%r3920, [%r785+8576];
	bfe.u32 	%r3921, %r3920, 0, 8;
	bfe.u32 	%r3922, %r3920, 8, 8;
	bfe.u32 	%r3923, %r3920, 16, 8;
	bfe.u32 	%r3924, %r3920, 24, 8;
	cvt.u64.u32 	%rd1291, %r3921;
	and.b64  	%rd1292, %rd1291, 255;
	add.s64 	%rd1293, %rd1281, %rd1292;
	cvt.u64.u32 	%rd1294, %r3922;
	and.b64  	%rd1295, %rd1294, 255;
	add.s64 	%rd1296, %rd1284, %rd1295;
	cvt.u64.u32 	%rd1297, %r3923;
	and.b64  	%rd1298, %rd1297, 255;
	add.s64 	%rd1299, %rd1287, %rd1298;
	cvt.u64.u32 	%rd1300, %r3924;
	and.b64  	%rd1301, %rd1300, 255;
	add.s64 	%rd1302, %rd1290, %rd1301;
	ld.shared.u32 	%r3925, [%r785+8704];
	bfe.u32 	%r3926, %r3925, 0, 8;
	bfe.u32 	%r3927, %r3925, 8, 8;
	bfe.u32 	%r3928, %r3925, 16, 8;
	bfe.u32 	%r3929, %r3925, 24, 8;
	cvt.u64.u32 	%rd1303, %r3926;
	and.b64  	%rd1304, %rd1303, 255;
	add.s64 	%rd1305, %rd1293, %rd1304;
	cvt.u64.u32 	%rd1306, %r3927;
	and.b64  	%rd1307, %rd1306, 255;
	add.s64 	%rd1308, %rd1296, %rd1307;
	cvt.u64.u32 	%rd1309, %r3928;
	and.b64  	%rd1310, %rd1309, 255;
	add.s64 	%rd1311, %rd1299, %rd1310;
	cvt.u64.u32 	%rd1312, %r3929;
	and.b64  	%rd1313, %rd1312, 255;
	add.s64 	%rd1314, %rd1302, %rd1313;
	ld.shared.u32 	%r3930, [%r785+8832];
	bfe.u32 	%r3931, %r3930, 0, 8;
	bfe.u32 	%r3932, %r3930, 8, 8;
	bfe.u32 	%r3933, %r3930, 16, 8;
	bfe.u32 	%r3934, %r3930, 24, 8;
	cvt.u64.u32 	%rd1315, %r3931;
	and.b64  	%rd1316, %rd1315, 255;
	add.s64 	%rd1317, %rd1305, %rd1316;
	cvt.u64.u32 	%rd1318, %r3932;
	and.b64  	%rd1319, %rd1318, 255;
	add.s64 	%rd1320, %rd1308, %rd1319;
	cvt.u64.u32 	%rd1321, %r3933;
	and.b64  	%rd1322, %rd1321, 255;
	add.s64 	%rd1323, %rd1311, %rd1322;
	cvt.u64.u32 	%rd1324, %r3934;
	and.b64  	%rd1325, %rd1324, 255;
	add.s64 	%rd1326, %rd1314, %rd1325;
	ld.shared.u32 	%r3935, [%r785+8960];
	bfe.u32 	%r3936, %r3935, 0, 8;
	bfe.u32 	%r3937, %r3935, 8, 8;
	bfe.u32 	%r3938, %r3935, 16, 8;
	bfe.u32 	%r3939, %r3935, 24, 8;
	cvt.u64.u32 	%rd1327, %r3936;
	and.b64  	%rd1328, %rd1327, 255;
	add.s64 	%rd1329, %rd1317, %rd1328;
	cvt.u64.u32 	%rd1330, %r3937;
	and.b64  	%rd1331, %rd1330, 255;
	add.s64 	%rd1332, %rd1320, %rd1331;
	cvt.u64.u32 	%rd1333, %r3938;
	and.b64  	%rd1334, %rd1333, 255;
	add.s64 	%rd1335, %rd1323, %rd1334;
	cvt.u64.u32 	%rd1336, %r3939;
	and.b64  	%rd1337, %rd1336, 255;
	add.s64 	%rd1338, %rd1326, %rd1337;
	ld.shared.u32 	%r3940, [%r785+9088];
	bfe.u32 	%r3941, %r3940, 0, 8;
	bfe.u32 	%r3942, %r3940, 8, 8;
	bfe.u32 	%r3943, %r3940, 16, 8;
	bfe.u32 	%r3944, %r3940, 24, 8;
	cvt.u64.u32 	%rd1339, %r3941;
	and.b64  	%rd1340, %rd1339, 255;
	add.s64 	%rd1759, %rd1329, %rd1340;
	cvt.u64.u32 	%rd1341, %r3942;
	and.b64  	%rd1342, %rd1341, 255;
	add.s64 	%rd1760, %rd1332, %rd1342;
	cvt.u64.u32 	%rd1343, %r3943;
	and.b64  	%rd1344, %rd1343, 255;
	add.s64 	%rd1761, %rd1335, %rd1344;
	cvt.u64.u32 	%rd1345, %r3944;
	and.b64  	%rd1346, %rd1345, 255;
	add.s64 	%rd1762, %rd1338, %rd1346;
$L__BB16_437:
	shl.b32 	%r3945, %r1760, 9;
	mov.u32 	%r3946, _ZZN3cub18CUB_300001_SM_10006detail14segmented_sort33DeviceSegmentedSortFallbackKernelILNS0_9SortOrderE0ENS2_10policy_hubIjNS0_8NullTypeEE9Policy860EjS6_PmS9_lEEvPKT1_PSA_NS1_20device_double_bufferISA_EEPKT2_PSG_NSE_ISG_EET3_T4_E12temp_storage;
	add.s32 	%r3947, %r3946, %r3945;
	and.b32  	%r3949, %r3863, 992;
	add.s32 	%r791, %r3947, %r3949;
	setp.gt.u32 	%p187, %r3863, 511;
	bar.sync 	0;
	@%p187 bra 	$L__BB16_439;
	st.shared.v2.u64 	[%r791], {%rd1755, %rd1756};
	st.shared.v2.u64 	[%r791+16], {%rd1757, %rd1758};
$L__BB16_439:
	setp.gt.u32 	%p188, %r3863, 255;
	@%p188 bra 	$L__BB16_441;
	st.shared.v2.u64 	[%r791+256], {%rd1759, %rd1760};
	st.shared.v2.u64 	[%r791+272], {%rd1761, %rd1762};
$L__BB16_441:
	setp.gt.u32 	%p189, %r3863, 63;
	bar.sync 	0;
	@%p189 bra 	$L__BB16_443;
	shl.b32 	%r3953, %r3863, 2;
	add.s32 	%r3954, %r787, %r3953;
	ld.shared.u64 	%rd1347, [%r3954];
	ld.shared.u64 	%rd1348, [%r3954+512];
	add.s64 	%rd1349, %rd1348, %rd1347;
	ld.shared.u64 	%rd1350, [%r3954+1024];
	add.s64 	%rd1351, %rd1350, %rd1349;
	ld.shared.u64 	%rd1352, [%r3954+1536];
	add.s64 	%rd1353, %rd1352, %rd1351;
	ld.shared.u64 	%rd1354, [%r3954+2048];
	add.s64 	%rd1355, %rd1354, %rd1353;
	ld.shared.u64 	%rd1356, [%r3954+2560];
	add.s64 	%rd1357, %rd1356, %rd1355;
	ld.shared.u64 	%rd1358, [%r3954+3072];
	add.s64 	%rd1359, %rd1358, %rd1357;
	ld.shared.u64 	%rd1360, [%r3954+3584];
	add.s64 	%rd1361, %rd1360, %rd1359;
	ld.shared.u64 	%rd1362, [%r3954+4096];
	add.s64 	%rd1363, %rd1362, %rd1361;
	ld.shared.u64 	%rd1364, [%r3954+4608];
	add.s64 	%rd1365, %rd1364, %rd1363;
	ld.shared.u64 	%rd1366, [%r3954+5120];
	add.s64 	%rd1367, %rd1366, %rd1365;
	ld.shared.u64 	%rd1368, [%r3954+5632];
	add.s64 	%rd1369, %rd1368, %rd1367;
	ld.shared.u64 	%rd1370, [%r3954+6144];
	add.s64 	%rd1371, %rd1370, %rd1369;
	ld.shared.u64 	%rd1372, [%r3954+6656];
	add.s64 	%rd1373, %rd1372, %rd1371;
	ld.shared.u64 	%rd1374, [%r3954+7168];
	add.s64 	%rd1375, %rd1374, %rd1373;
	ld.shared.u64 	%rd1376, [%r3954+7680];
	add.s64 	%rd1377, %rd1376, %rd1375;
	ld.shared.u64 	%rd1378, [%r3954+8192];
	add.s64 	%rd1379, %rd1378, %rd1377;
	ld.shared.u64 	%rd1380, [%r3954+8704];
	add.s64 	%rd1381, %rd1380, %rd1379;
	ld.shared.u64 	%rd1382, [%r3954+9216];
	add.s64 	%rd1383, %rd1382, %rd1381;
	ld.shared.u64 	%rd1384, [%r3954+9728];
	add.s64 	%rd1385, %rd1384, %rd1383;
	ld.shared.u64 	%rd1386, [%r3954+10240];
	add.s64 	%rd1387, %rd1386, %rd1385;
	ld.shared.u64 	%rd1388, [%r3954+10752];
	add.s64 	%rd1389, %rd1388, %rd1387;
	ld.shared.u64 	%rd1390, [%r3954+11264];
	add.s64 	%rd1391, %rd1390, %rd1389;
	ld.shared.u64 	%rd1392, [%r3954+11776];
	add.s64 	%rd1393, %rd1392, %rd1391;
	ld.shared.u64 	%rd1394, [%r3954+12288];
	add.s64 	%rd1395, %rd1394, %rd1393;
	ld.shared.u64 	%rd1396, [%r3954+12800];
	add.s64 	%rd1397, %rd1396, %rd1395;
	ld.shared.u64 	%rd1398, [%r3954+13312];
	add.s64 	%rd1399, %rd1398, %rd1397;
	ld.shared.u64 	%rd1400, [%r3954+13824];
	add.s64 	%rd1401, %rd1400, %rd1399;
	ld.shared.u64 	%rd1402, [%r3954+14336];
	add.s64 	%rd1403, %rd1402, %rd1401;
	ld.shared.u64 	%rd1404, [%r3954+14848];
	add.s64 	%rd1405, %rd1404, %rd1403;
	ld.shared.u64 	%rd1406, [%r3954+15360];
	add.s64 	%rd1407, %rd1406, %rd1405;
	ld.shared.u64 	%rd1408, [%r3954+15872];
	add.s64 	%rd1795, %rd1408, %rd1407;
$L__BB16_443:
	setp.gt.u32 	%p190, %r3863, 31;
	bar.sync 	0;
	shr.u32 	%r3956, %r3863, 3;
	add.s32 	%r3957, %r3956, %r3863;
	shl.b32 	%r3958, %r3957, 3;
	add.s32 	%r3960, %r3946, %r3958;
	add.s32 	%r792, %r3960, 1040;
	st.shared.u64 	[%r3960+1040], %rd1795;
	bar.sync 	0;
	@%p190 bra 	$L__BB16_445;
	setp.lt.s32 	%p191, %r1760, 16;
	setp.lt.s32 	%p192, %r1760, 8;
	setp.lt.s32 	%p193, %r1760, 4;
	setp.lt.s32 	%p194, %r1760, 2;
	setp.lt.s32 	%p195, %r1760, 1;
	mad.lo.s32 	%r4013, %r3863, 72, %r3946;
	ld.shared.u64 	%rd1409, [%r4013+1040];
	ld.shared.u64 	%rd1410, [%r4013+1048];
	ld.shared.u64 	%rd1411, [%r4013+1056];
	ld.shared.u64 	%rd1412, [%r4013+1064];
	ld.shared.u64 	%rd1413, [%r4013+1072];
	ld.shared.u64 	%rd1414, [%r4013+1080];
	ld.shared.u64 	%rd1415, [%r4013+1088];
	ld.shared.u64 	%rd1416, [%r4013+1096];
	add.s64 	%rd1417, %rd1410, %rd1409;
	add.s64 	%rd1418, %rd1417, %rd1411;
	add.s64 	%rd1419, %rd1418, %rd1412;
	add.s64 	%rd1420, %rd1419, %rd1413;
	add.s64 	%rd1421, %rd1420, %rd1414;
	add.s64 	%rd1422, %rd1421, %rd1415;
	add.s64 	%rd1423, %rd1422, %rd1416;
	mov.b64 	{%r3962, %r3967}, %rd1423;
	mov.b32 	%r3968, 1;
	mov.b32 	%r4009, 0;
	mov.b32 	%r4010, -1;
	// begin inline asm
	shfl.sync.up.b32 %r3961, %r3962, %r3968, %r4009, %r4010;
	// end inline asm
	// begin inline asm
	shfl.sync.up.b32 %r3966, %r3967, %r3968, %r4009, %r4010;
	// end inline asm
	mov.b64 	%rd1424, {%r3961, %r3966};
	selp.b64 	%rd1425, 0, %rd1424, %p195;
	add.s64 	%rd1426, %rd1425, %rd1423;
	mov.b64 	{%r3972, %r3977}, %rd1426;
	mov.b32 	%r3978, 2;
	// begin inline asm
	shfl.sync.up.b32 %r3971, %r3972, %r3978, %r4009, %r4010;
	// end inline asm
	// begin inline asm
	shfl.sync.up.b32 %r3976, %r3977, %r3978, %r4009, %r4010;
	// end inline asm
	mov.b64 	%rd1427, {%r3971, %r3976};
	selp.b64 	%rd1428, 0, %rd1427, %p194;
	add.s64 	%rd1429, %rd1428, %rd1426;
	mov.b64 	{%r3982, %r3987}, %rd1429;
	mov.b32 	%r3988, 4;
	// begin inline asm
	shfl.sync.up.b32 %r3981, %r3982, %r3988, %r4009, %r4010;
	// end inline asm
	// begin inline asm
	shfl.sync.up.b32 %r3986, %r3987, %r3988, %r4009, %r4010;
	// end inline asm
	mov.b64 	%rd1430, {%r3981, %r3986};
	selp.b64 	%rd1431, 0, %rd1430, %p193;
	add.s64 	%rd1432, %rd1431, %rd1429;
	mov.b64 	{%r3992, %r3997}, %rd1432;
	mov.b32 	%r3998, 8;
	// begin inline asm
	shfl.sync.up.b32 %r3991, %r3992, %r3998, %r4009, %r4010;
	// end inline asm
	// begin inline asm
	shfl.sync.up.b32 %r3996, %r3997, %r3998, %r4009, %r4010;
	// end inline asm
	mov.b64 	%rd1433, {%r3991, %r3996};
	selp.b64 	%rd1434, 0, %rd1433, %p192;
	add.s64 	%rd1435, %rd1434, %rd1432;
	mov.b64 	{%r4002, %r4007}, %rd1435;
	mov.b32 	%r4008, 16;
	// begin inline asm
	shfl.sync.up.b32 %r4001, %r4002, %r4008, %r4009, %r4010;
	// end inline asm
	// begin inline asm
	shfl.sync.up.b32 %r4006, %r4007, %r4008, %r4009, %r4010;
	// end inline asm
	mov.b64 	%rd1436, {%r4001, %r4006};
	selp.b64 	%rd1437, 0, %rd1436, %p191;
	add.s64 	%rd1438, %rd1437, %rd1435;
	sub.s64 	%rd1439, %rd1438, %rd1423;
	ld.shared.u64 	%rd1440, [%r4013+1040];
	ld.shared.u64 	%rd1441, [%r4013+1048];
	ld.shared.u64 	%rd1442, [%r4013+1056];
	ld.shared.u64 	%rd1443, [%r4013+1064];
	ld.shared.u64 	%rd1444, [%r4013+1072];
	ld.shared.u64 	%rd1445, [%r4013+1080];
	ld.shared.u64 	%rd1446, [%r4013+1088];
	add.s64 	%rd1447, %rd1440, %rd1439;
	add.s64 	%rd1448, %rd1441, %rd1447;
	add.s64 	%rd1449, %rd1442, %rd1448;
	add.s64 	%rd1450, %rd1443, %rd1449;
	add.s64 	%rd1451, %rd1444, %rd1450;
	add.s64 	%rd1452, %rd1445, %rd1451;
	add.s64 	%rd1453, %rd1446, %rd1452;
	st.shared.u64 	[%r4013+1040], %rd1439;
	st.shared.u64 	[%r4013+1048], %rd1447;
	st.shared.u64 	[%r4013+1056], %rd1448;
	st.shared.u64 	[%r4013+1064], %rd1449;
	st.shared.u64 	[%r4013+1072], %rd1450;
	st.shared.u64 	[%r4013+1080], %rd1451;
	st.shared.u64 	[%r4013+1088], %rd1452;
	st.shared.u64 	[%r4013+1096], %rd1453;
$L__BB16_445:
	setp.gt.u32 	%p196, %r3863, 63;
	bar.sync 	0;
	ld.shared.u64 	%rd1801, [%r792];
	bar.sync 	0;
	setp.eq.s64 	%p197, %rd1801, 0;
	setp.eq.s64 	%p198, %rd1801, %rd4;
	or.pred  	%p199, %p197, %p198;
	or.pred  	%p201, %p196, %p199;
	selp.u32 	%r4015, 1, 0, %p201;
	{ 
	.reg .pred 	%p1; 
	.reg .pred 	%p2; 
	setp.ne.u32 	%p1, %r4015, 0; 
	bar.red.and.pred 	%p2, 0, %p1; 
	selp.u32 	%r4016, 1, 0, %p2; 
	}
	setp.ne.s32 	%p202, %r4016, 0;
	@%p202 bra 	$L__BB16_564;
	setp.lt.s64 	%p252, %rd4, 5888;
	mov.b64 	%rd1803, 0;
	mov.u64 	%rd1804, %rd4;
	@%p252 bra 	$L__BB16_461;
	mov.b64 	%rd1803, 0;
$L__BB16_448:
	.pragma "nounroll";
	setp.ne.s32 	%p253, %r1760, 31;
	mov.u32 	%r4210, %tid.x;
	cvt.u64.u32 	%rd1464, %r4210;
	add.s64 	%rd1465, %rd1803, %rd1464;
	shl.b64 	%rd1466, %rd1465, 2;
	add.s64 	%rd1467, %rd1753, %rd1466;
	ld.global.u32 	%r4211, [%rd1467];
	ld.global.u32 	%r4212, [%rd1467+1024];
	ld.global.u32 	%r4213, [%rd1467+2048];
	ld.global.u32 	%r4214, [%rd1467+3072];
	ld.global.u32 	%r4215, [%rd1467+4096];
	ld.global.u32 	%r4216, [%rd1467+5120];
	ld.global.u32 	%r4217, [%rd1467+6144];
	ld.global.u32 	%r4218, [%rd1467+7168];
	ld.global.u32 	%r4219, [%rd1467+8192];
	ld.global.u32 	%r4220, [%rd1467+9216];
	ld.global.u32 	%r4221, [%rd1467+10240];
	ld.global.u32 	%r4222, [%rd1467+11264];
	ld.global.u32 	%r4223, [%rd1467+12288];
	ld.global.u32 	%r4224, [%rd1467+13312];
	ld.global.u32 	%r4225, [%rd1467+14336];
	ld.global.u32 	%r4226, [%rd1467+15360];
	ld.global.u32 	%r4227, [%rd1467+16384];
	ld.global.u32 	%r4228, [%rd1467+17408];
	ld.global.u32 	%r4229, [%rd1467+18432];
	ld.global.u32 	%r4230, [%rd1467+19456];
	ld.global.u32 	%r4231, [%rd1467+20480];
	ld.global.u32 	%r4232, [%rd1467+21504];
	ld.global.u32 	%r4233, [%rd1467+22528];
	shl.b32 	%r4234, %r4210, 2;
	mov.u32 	%r4235, _ZZN3cub18CUB_300001_SM_10006detail14segmented_sort33DeviceSegmentedSortFallbackKernelILNS0_9SortOrderE0ENS2_10policy_hubIjNS0_8NullTypeEE9Policy860EjS6_PmS9_lEEvPKT1_PSA_NS1_20device_double_bufferISA_EEPKT2_PSG_NSE_ISG_EET3_T4_E12temp_storage;
	add.s32 	%r4236, %r4235, %r4234;
	st.shared.u32 	[%r4236], %r4211;
	st.shared.u32 	[%r4236+1024], %r4212;
	st.shared.u32 	[%r4236+2048], %r4213;
	st.shared.u32 	[%r4236+3072], %r4214;
	st.shared.u32 	[%r4236+4096], %r4215;
	st.shared.u32 	[%r4236+5120], %r4216;
	st.shared.u32 	[%r4236+6144], %r4217;
	st.shared.u32 	[%r4236+7168], %r4218;
	st.shared.u32 	[%r4236+8192], %r4219;
	st.shared.u32 	[%r4236+9216], %r4220;
	st.shared.u32 	[%r4236+10240], %r4221;
	st.shared.u32 	[%r4236+11264], %r4222;
	st.shared.u32 	[%r4236+12288], %r4223;
	st.shared.u32 	[%r4236+13312], %r4224;
	st.shared.u32 	[%r4236+14336], %r4225;
	st.shared.u32 	[%r4236+15360], %r4226;
	st.shared.u32 	[%r4236+16384], %r4227;
	st.shared.u32 	[%r4236+17408], %r4228;
	st.shared.u32 	[%r4236+18432], %r4229;
	st.shared.u32 	[%r4236+19456], %r4230;
	st.shared.u32 	[%r4236+20480], %r4231;
	st.shared.u32 	[%r4236+21504], %r4232;
	st.shared.u32 	[%r4236+22528], %r4233;
	bar.sync 	0;
	add.s32 	%r4237, %r4236, %r4234;
	mad.lo.s32 	%r4238, %r4210, 84, %r4237;
	ld.shared.u32 	%r843, [%r4238];
	ld.shared.u32 	%r844, [%r4238+4];
	ld.shared.u32 	%r845, [%r4238+8];
	ld.shared.u32 	%r846, [%r4238+12];
	ld.shared.u32 	%r847, [%r4238+16];
	ld.shared.u32 	%r848, [%r4238+20];
	ld.shared.u32 	%r849, [%r4238+24];
	ld.shared.u32 	%r850, [%r4238+28];
	ld.shared.u32 	%r851, [%r4238+32];
	ld.shared.u32 	%r852, [%r4238+36];
	ld.shared.u32 	%r853, [%r4238+40];
	ld.shared.u32 	%r854, [%r4238+44];
	ld.shared.u32 	%r855, [%r4238+48];
	ld.shared.u32 	%r856, [%r4238+52];
	ld.shared.u32 	%r857, [%r4238+56];
	ld.shared.u32 	%r858, [%r4238+60];
	ld.shared.u32 	%r859, [%r4238+64];
	ld.shared.u32 	%r860, [%r4238+68];
	ld.shared.u32 	%r861, [%r4238+72];
	ld.shared.u32 	%r862, [%r4238+76];
	ld.shared.u32 	%r863, [%r4238+80];
	ld.shared.u32 	%r864, [%r4238+84];
	ld.shared.u32 	%r865, [%r4238+88];
	bar.sync 	0;
	mov.b32 	%r4207, 0;
	st.shared.u32 	[%r4236], %r4207;
	st.shared.u32 	[%r4236+1024], %r4207;
	st.shared.u32 	[%r4236+2048], %r4207;
	st.shared.u32 	[%r4236+3072], %r4207;
	st.shared.u32 	[%r4236+4096], %r4207;
	st.shared.u32 	[%r4236+5120], %r4207;
	st.shared.u32 	[%r4236+6144], %r4207;
	st.shared.u32 	[%r4236+7168], %r4207;
	st.shared.u32 	[%r4236+8192], %r4207;
	st.shared.u32 	[%r4236+9216], %r4207;
	st.shared.u32 	[%r4236+10240], %r4207;
	st.shared.u32 	[%r4236+11264], %r4207;
	st.shared.u32 	[%r4236+12288], %r4207;
	st.shared.u32 	[%r4236+13312], %r4207;
	st.shared.u32 	[%r4236+14336], %r4207;
	st.shared.u32 	[%r4236+15360], %r4207;
	st.shared.u32 	[%r4236+16384], %r4207;
	st.shared.u32 	[%r4236+17408], %r4207;
	st.shared.u32 	[%r4236+18432], %r4207;
	st.shared.u32 	[%r4236+19456], %r4207;
	st.shared.u32 	[%r4236+20480], %r4207;
	st.shared.u32 	[%r4236+21504], %r4207;
	st.shared.u32 	[%r4236+22528], %r4207;
	st.shared.u32 	[%r4236+23552], %r4207;
	st.shared.u32 	[%r4236+24576], %r4207;
	st.shared.u32 	[%r4236+25600], %r4207;
	st.shared.u32 	[%r4236+26624], %r4207;
	st.shared.u32 	[%r4236+27648], %r4207;
	st.shared.u32 	[%r4236+28672], %r4207;
	st.shared.u32 	[%r4236+29696], %r4207;
	st.shared.u32 	[%r4236+30720], %r4207;
	st.shared.u32 	[%r4236+31744], %r4207;
	st.shared.u32 	[%r4236+32768], %r4207;
	// begin inline asm
	bmsk.clamp.b32 %r4108, %r4207, %r786;
	// end inline asm
	// begin inline asm
	shr.b32 %r4111, %r843, %r6349;
	// end inline asm
	and.b32  	%r4239, %r4108, %r4111;
	shl.b32 	%r4240, %r4239, 10;
	and.b32  	%r4241, %r4240, 31744;
	add.s32 	%r4242, %r4236, %r4241;
	shr.u32 	%r4243, %r4239, 4;
	and.b32  	%r4244, %r4243, 268435454;
	add.s32 	%r867, %r4242, %r4244;
	ld.shared.u16 	%rs70, [%r867];
	add.s16 	%rs358, %rs70, 1;
	st.shared.u16 	[%r867], %rs358;
	// begin inline asm
	shr.b32 %r4114, %r844, %r6349;
	// end inline asm
	and.b32  	%r4245, %r4108, %r4114;
	shl.b32 	%r4246, %r4245, 10;
	and.b32  	%r4247, %r4246, 31744;
	add.s32 	%r4248, %r4236, %r4247;
	shr.u32 	%r4249, %r4245, 4;
	and.b32  	%r4250, %r4249, 268435454;
	add.s32 	%r868, %r4248, %r4250;
	ld.shared.u16 	%rs71, [%r868];
	add.s16 	%rs359, %rs71, 1;
	st.shared.u16 	[%r868], %rs359;
	// begin inline asm
	shr.b32 %r4117, %r845, %r6349;
	// end inline asm
	and.b32  	%r4251, %r4108, %r4117;
	shl.b32 	%r4252, %r4251, 10;
	and.b32  	%r4253, %r4252, 31744;
	add.s32 	%r4254, %r4236, %r4253;
	shr.u32 	%r4255, %r4251, 4;
	and.b32  	%r4256, %r4255, 268435454;
	add.s32 	%r869, %r4254, %r4256;
	ld.shared.u16 	%rs72, [%r869];
	add.s16 	%rs360, %rs72, 1;
	st.shared.u16 	[%r869], %rs360;
	// begin inline asm
	shr.b32 %r4120, %r846, %r6349;
	// end inline asm
	and.b32  	%r4257, %r4108, %r4120;
	shl.b32 	%r4258, %r4257, 10;
	and.b32  	%r4259, %r4258, 31744;
	add.s32 	%r4260, %r4236, %r4259;
	shr.u32 	%r4261, %r4257, 4;
	and.b32  	%r4262, %r4261, 268435454;
	add.s32 	%r870, %r4260, %r4262;
	ld.shared.u16 	%rs73, [%r870];
	add.s16 	%rs361, %rs73, 1;
	st.shared.u16 	[%r870], %rs361;
	// begin inline asm
	shr.b32 %r4123, %r847, %r6349;
	// end inline asm
	and.b32  	%r4263, %r4108, %r4123;
	shl.b32 	%r4264, %r4263, 10;
	and.b32  	%r4265, %r4264, 31744;
	add.s32 	%r4266, %r4236, %r4265;
	shr.u32 	%r4267, %r4263, 4;
	and.b32  	%r4268, %r4267, 268435454;
	add.s32 	%r871, %r4266, %r4268;
	ld.shared.u16 	%rs74, [%r871];
	add.s16 	%rs362, %rs74, 1;
	st.shared.u16 	[%r871], %rs362;
	// begin inline asm
	shr.b32 %r4126, %r848, %r6349;
	// end inline asm
	and.b32  	%r4269, %r4108, %r4126;
	shl.b32 	%r4270, %r4269, 10;
	and.b32  	%r4271, %r4270, 31744;
	add.s32 	%r4272, %r4236, %r4271;
	shr.u32 	%r4273, %r4269, 4;
	and.b32  	%r4274, %r4273, 268435454;
	add.s32 	%r872, %r4272, %r4274;
	ld.shared.u16 	%rs75, [%r872];
	add.s16 	%rs363, %rs75, 1;
	st.shared.u16 	[%r872], %rs363;
	// begin inline asm
	shr.b32 %r4129, %r849, %r6349;
	// end inline asm
	and.b32  	%r4275, %r4108, %r4129;
	shl.b32 	%r4276, %r4275, 10;
	and.b32  	%r4277, %r4276, 31744;
	add.s32 	%r4278, %r4236, %r4277;
	shr.u32 	%r4279, %r4275, 4;
	and.b32  	%r4280, %r4279, 268435454;
	add.s32 	%r873, %r4278, %r4280;
	ld.shared.u16 	%rs76, [%r873];
	add.s16 	%rs364, %rs76, 1;
	st.shared.u16 	[%r873], %rs364;
	// begin inline asm
	shr.b32 %r4132, %r850, %r6349;
	// end inline asm
	and.b32  	%r4281, %r4108, %r4132;
	shl.b32 	%r4282, %r4281, 10;
	and.b32  	%r4283, %r4282, 31744;
	add.s32 	%r4284, %r4236, %r4283;
	shr.u32 	%r4285, %r4281, 4;
	and.b32  	%r4286, %r4285, 268435454;
	add.s32 	%r874, %r4284, %r4286;
	ld.shared.u16 	%rs77, [%r874];
	add.s16 	%rs365, %rs77, 1;
	st.shared.u16 	[%r874], %rs365;
	// begin inline asm
	shr.b32 %r4135, %r851, %r6349;
	// end inline asm
	and.b32  	%r4287, %r4108, %r4135;
	shl.b32 	%r4288, %r4287, 10;
	and.b32  	%r4289, %r4288, 31744;
	add.s32 	%r4290, %r4236, %r4289;
	shr.u32 	%r4291, %r4287, 4;
	and.b32  	%r4292, %r4291, 268435454;
	add.s32 	%r875, %r4290, %r4292;
	ld.shared.u16 	%rs78, [%r875];
	add.s16 	%rs366, %rs78, 1;
	st.shared.u16 	[%r875], %rs366;
	// begin inline asm
	shr.b32 %r4138, %r852, %r6349;
	// end inline asm
	and.b32  	%r4293, %r4108, %r4138;
	shl.b32 	%r4294, %r4293, 10;
	and.b32  	%r4295, %r4294, 31744;
	add.s32 	%r4296, %r4236, %r4295;
	shr.u32 	%r4297, %r4293, 4;
	and.b32  	%r4298, %r4297, 268435454;
	add.s32 	%r876, %r4296, %r4298;
	ld.shared.u16 	%rs79, [%r876];
	add.s16 	%rs367, %rs79, 1;
	st.shared.u16 	[%r876], %rs367;
	// begin inline asm
	shr.b32 %r4141, %r853, %r6349;
	// end inline asm
	and.b32  	%r4299, %r4108, %r4141;
	shl.b32 	%r4300, %r4299, 10;
	and.b32  	%r4301, %r4300, 31744;
	add.s32 	%r4302, %r4236, %r4301;
	shr.u32 	%r4303, %r4299, 4;
	and.b32  	%r4304, %r4303, 268435454;
	add.s32 	%r877, %r4302, %r4304;
	ld.shared.u16 	%rs80, [%r877];
	add.s16 	%rs368, %rs80, 1;
	st.shared.u16 	[%r877], %rs368;
	// begin inline asm
	shr.b32 %r4144, %r854, %r6349;
	// end inline asm
	and.b32  	%r4305, %r4108, %r4144;
	shl.b32 	%r4306, %r4305, 10;
	and.b32  	%r4307, %r4306, 31744;
	add.s32 	%r4308, %r4236, %r4307;
	shr.u32 	%r4309, %r4305, 4;
	and.b32  	%r4310, %r4309, 268435454;
	add.s32 	%r878, %r4308, %r4310;
	ld.shared.u16 	%rs81, [%r878];
	add.s16 	%rs369, %rs81, 1;
	st.shared.u16 	[%r878], %rs369;
	// begin inline asm
	shr.b32 %r4147, %r855, %r6349;
	// end inline asm
	and.b32  	%r4311, %r4108, %r4147;
	shl.b32 	%r4312, %r4311, 10;
	and.b32  	%r4313, %r4312, 31744;
	add.s32 	%r4314, %r4236, %r4313;
	shr.u32 	%r4315, %r4311, 4;
	and.b32  	%r4316, %r4315, 268435454;
	add.s32 	%r879, %r4314, %r4316;
	ld.shared.u16 	%rs82, [%r879];
	add.s16 	%rs370, %rs82, 1;
	st.shared.u16 	[%r879], %rs370;
	// begin inline asm
	shr.b32 %r4150, %r856, %r6349;
	// end inline asm
	and.b32  	%r4317, %r4108, %r4150;
	shl.b32 	%r4318, %r4317, 10;
	and.b32  	%r4319, %r4318, 31744;
	add.s32 	%r4320, %r4236, %r4319;
	shr.u32 	%r4321, %r4317, 4;
	and.b32  	%r4322, %r4321, 268435454;
	add.s32 	%r880, %r4320, %r4322;
	ld.shared.u16 	%rs83, [%r880];
	add.s16 	%rs371, %rs83, 1;
	st.shared.u16 	[%r880], %rs371;
	// begin inline asm
	shr.b32 %r4153, %r857, %r6349;
	// end inline asm
	and.b32  	%r4323, %r4108, %r4153;
	shl.b32 	%r4324, %r4323, 10;
	and.b32  	%r4325, %r4324, 31744;
	add.s32 	%r4326, %r4236, %r4325;
	shr.u32 	%r4327, %r4323, 4;
	and.b32  	%r4328, %r4327, 268435454;
	add.s32 	%r881, %r4326, %r4328;
	ld.shared.u16 	%rs84, [%r881];
	add.s16 	%rs372, %rs84, 1;
	st.shared.u16 	[%r881], %rs372;
	// begin inline asm
	shr.b32 %r4156, %r858, %r6349;
	// end inline asm
	and.b32  	%r4329, %r4108, %r4156;
	shl.b32 	%r4330, %r4329, 10;
	and.b32  	%r4331, %r4330, 31744;
	add.s32 	%r4332, %r4236, %r4331;
	shr.u32 	%r4333, %r4329, 4;
	and.b32  	%r4334, %r4333, 268435454;
	add.s32 	%r882, %r4332, %r4334;
	ld.shared.u16 	%rs85, [%r882];
	add.s16 	%rs373, %rs85, 1;
	st.shared.u16 	[%r882], %rs373;
	// begin inline asm
	shr.b32 %r4159, %r859, %r6349;
	// end inline asm
	and.b32  	%r4335, %r4108, %r4159;
	shl.b32 	%r4336, %r4335, 10;
	and.b32  	%r4337, %r4336, 31744;
	add.s32 	%r4338, %r4236, %r4337;
	shr.u32 	%r4339, %r4335, 4;
	and.b32  	%r4340, %r4339, 268435454;
	add.s32 	%r883, %r4338, %r4340;
	ld.shared.u16 	%rs86, [%r883];
	add.s16 	%rs374, %rs86, 1;
	st.shared.u16 	[%r883], %rs374;
	// begin inline asm
	shr.b32 %r4162, %r860, %r6349;
	// end inline asm
	and.b32  	%r4341, %r4108, %r4162;
	shl.b32 	%r4342, %r4341, 10;
	and.b32  	%r4343, %r4342, 31744;
	add.s32 	%r4344, %r4236, %r4343;
	shr.u32 	%r4345, %r4341, 4;
	and.b32  	%r4346, %r4345, 268435454;
	add.s32 	%r884, %r4344, %r4346;
	ld.shared.u16 	%rs87, [%r884];
	add.s16 	%rs375, %rs87, 1;
	st.shared.u16 	[%r884], %rs375;
	// begin inline asm
	shr.b32 %r4165, %r861, %r6349;
	// end inline asm
	and.b32  	%r4347, %r4108, %r4165;
	shl.b32 	%r4348, %r4347, 10;
	and.b32  	%r4349, %r4348, 31744;
	add.s32 	%r4350, %r4236, %r4349;
	shr.u32 	%r4351, %r4347, 4;
	and.b32  	%r4352, %r4351, 268435454;
	add.s32 	%r885, %r4350, %r4352;
	ld.shared.u16 	%rs88, [%r885];
	add.s16 	%rs376, %rs88, 1;
	st.shared.u16 	[%r885], %rs376;
	// begin inline asm
	shr.b32 %r4168, %r862, %r6349;
	// end inline asm
	and.b32  	%r4353, %r4108, %r4168;
	shl.b32 	%r4354, %r4353, 10;
	and.b32  	%r4355, %r4354, 31744;
	add.s32 	%r4356, %r4236, %r4355;
	shr.u32 	%r4357, %r4353, 4;
	and.b32  	%r4358, %r4357, 268435454;
	add.s32 	%r886, %r4356, %r4358;
	ld.shared.u16 	%rs89, [%r886];
	add.s16 	%rs377, %rs89, 1;
	st.shared.u16 	[%r886], %rs377;
	// begin inline asm
	shr.b32 %r4171, %r863, %r6349;
	// end inline asm
	and.b32  	%r4359, %r4108, %r4171;
	shl.b32 	%r4360, %r4359, 10;
	and.b32  	%r4361, %r4360, 31744;
	add.s32 	%r4362, %r4236, %r4361;
	shr.u32 	%r4363, %r4359, 4;
	and.b32  	%r4364, %r4363, 268435454;
	add.s32 	%r887, %r4362, %r4364;
	ld.shared.u16 	%rs90, [%r887];
	add.s16 	%rs378, %rs90, 1;
	st.shared.u16 	[%r887], %rs378;
	// begin inline asm
	shr.b32 %r4174, %r864, %r6349;
	// end inline asm
	and.b32  	%r4365, %r4108, %r4174;
	shl.b32 	%r4366, %r4365, 10;
	and.b32  	%r4367, %r4366, 31744;
	add.s32 	%r4368, %r4236, %r4367;
	shr.u32 	%r4369, %r4365, 4;
	and.b32  	%r4370, %r4369, 268435454;
	add.s32 	%r888, %r4368, %r4370;
	ld.shared.u16 	%rs91, [%r888];
	add.s16 	%rs379, %rs91, 1;
	st.shared.u16 	[%r888], %rs379;
	// begin inline asm
	shr.b32 %r4177, %r865, %r6349;
	// end inline asm
	and.b32  	%r4371, %r4108, %r4177;
	shl.b32 	%r4372, %r4371, 10;
	and.b32  	%r4373, %r4372, 31744;
	add.s32 	%r4374, %r4236, %r4373;
	shr.u32 	%r4375, %r4371, 4;
	and.b32  	%r4376, %r4375, 268435454;
	add.s32 	%r889, %r4374, %r4376;
	ld.shared.u16 	%rs92, [%r889];
	add.s16 	%rs380, %rs92, 1;
	st.shared.u16 	[%r889], %rs380;
	bar.sync 	0;
	mad.lo.s32 	%r4377, %r4210, 124, %r4237;
	ld.shared.u32 	%r890, [%r4377];
	ld.shared.u32 	%r4378, [%r4377+4];
	ld.shared.u32 	%r4379, [%r4377+8];
	ld.shared.u32 	%r4380, [%r4377+12];
	ld.shared.u32 	%r4381, [%r4377+16];
	ld.shared.u32 	%r4382, [%r4377+20];
	ld.shared.u32 	%r4383, [%r4377+24];
	ld.shared.u32 	%r4384, [%r4377+28];
	ld.shared.u32 	%r4385, [%r4377+32];
	ld.shared.u32 	%r4386, [%r4377+36];
	ld.shared.u32 	%r4387, [%r4377+40];
	ld.shared.u32 	%r4388, [%r4377+44];
	ld.shared.u32 	%r4389, [%r4377+48];
	ld.shared.u32 	%r4390, [%r4377+52];
	ld.shared.u32 	%r4391, [%r4377+56];
	ld.shared.u32 	%r4392, [%r4377+60];
	ld.shared.u32 	%r4393, [%r4377+64];
	ld.shared.u32 	%r4394, [%r4377+68];
	ld.shared.u32 	%r4395, [%r4377+72];
	ld.shared.u32 	%r4396, [%r4377+76];
	ld.shared.u32 	%r4397, [%r4377+80];
	ld.shared.u32 	%r4398, [%r4377+84];
	ld.shared.u32 	%r4399, [%r4377+88];
	ld.shared.u32 	%r4400, [%r4377+92];
	ld.shared.u32 	%r4401, [%r4377+96];
	ld.shared.u32 	%r4402, [%r4377+100];
	ld.shared.u32 	%r4403, [%r4377+104];
	ld.shared.u32 	%r4404, [%r4377+108];
	ld.shared.u32 	%r4405, [%r4377+112];
	ld.shared.u32 	%r4406, [%r4377+116];
	ld.shared.u32 	%r4407, [%r4377+120];
	ld.shared.u32 	%r4408, [%r4377+124];
	ld.shared.u32 	%r4409, [%r4377+128];
	add.s32 	%r891, %r4378, %r890;
	add.s32 	%r892, %r4379, %r891;
	add.s32 	%r893, %r4380, %r892;
	add.s32 	%r894, %r4381, %r893;
	add.s32 	%r895, %r4382, %r894;
	add.s32 	%r896, %r4383, %r895;
	add.s32 	%r897, %r4384, %r896;
	add.s32 	%r898, %r4385, %r897;
	add.s32 	%r899, %r4386, %r898;
	add.s32 	%r900, %r4387, %r899;
	add.s32 	%r901, %r4388, %r900;
	add.s32 	%r902, %r4389, %r901;
	add.s32 	%r903, %r4390, %r902;
	add.s32 	%r904, %r4391, %r903;
	add.s32 	%r905, %r4392, %r904;
	add.s32 	%r906, %r4393, %r905;
	add.s32 	%r907, %r4394, %r906;
	add.s32 	%r908, %r4395, %r907;
	add.s32 	%r909, %r4396, %r908;
	add.s32 	%r910, %r4397, %r909;
	add.s32 	%r911, %r4398, %r910;
	add.s32 	%r912, %r4399, %r911;
	add.s32 	%r913, %r4400, %r912;
	add.s32 	%r914, %r4401, %r913;
	add.s32 	%r915, %r4402, %r914;
	add.s32 	%r916, %r4403, %r915;
	add.s32 	%r917, %r4404, %r916;
	add.s32 	%r918, %r4405, %r917;
	add.s32 	%r919, %r4406, %r918;
	add.s32 	%r920, %r4407, %r919;
	add.s32 	%r921, %r4408, %r920;
	add.s32 	%r4184, %r4409, %r921;
	mov.b32 	%r4182, 1;
	mov.b32 	%r4209, -1;
	// begin inline asm
	{  .reg .u32 r0;  .reg .pred p;  shfl.sync.up.b32 r0|p, %r4184, %r4182, %r4207, %r4209;  @p add.u32 r0, r0, %r4184;  mov.u32 %r4180, r0;}
	// end inline asm
	mov.b32 	%r4188, 2;
	// begin inline asm
	{  .reg .u32 r0;  .reg .pred p;  shfl.sync.up.b32 r0|p, %r4180, %r4188, %r4207, %r4209;  @p add.u32 r0, r0, %r4180;  mov.u32 %r4186, r0;}
	// end inline asm
	mov.b32 	%r4194, 4;
	// begin inline asm
	{  .reg .u32 r0;  .reg .pred p;  shfl.sync.up.b32 r0|p, %r4186, %r4194, %r4207, %r4209;  @p add.u32 r0, r0, %r4186;  mov.u32 %r4192, r0;}
	// end inline asm
	mov.b32 	%r4200, 8;
	// begin inline asm
	{  .reg .u32 r0;  .reg .pred p;  shfl.sync.up.b32 r0|p, %r4192, %r4200, %r4207, %r4209;  @p add.u32 r0, r0, %r4192;  mov.u32 %r4198, r0;}
	// end inline asm
	mov.b32 	%r4206, 16;
	// begin inline asm
	{  .reg .u32 r0;  .reg .pred p;  shfl.sync.up.b32 r0|p, %r4198, %r4206, %r4207, %r4209;  @p add.u32 r0, r0, %r4198;  mov.u32 %r4204, r0;}
	// end inline asm
	@%p253 bra 	$L__BB16_450;
	mov.u32 	%r4410, %tid.x;
	shr.u32 	%r4411, %r4410, 3;
	and.b32  	%r4412, %r4411, 124;
	mov.u32 	%r4413, _ZZN3cub18CUB_300001_SM_10006detail14segmented_sort33DeviceSegmentedSortFallbackKernelILNS0_9SortOrderE0ENS2_10policy_hubIjNS0_8NullTypeEE9Policy860EjS6_PmS9_lEEvPKT1_PSA_NS1_20device_double_bufferISA_EEPKT2_PSG_NSE_ISG_EET3_T4_E12temp_storage;
	add.s32 	%r4414, %r4413, %r4412;
	st.shared.u32 	[%r4414+33792], %r4204;
$L__BB16_450:
	sub.s32 	%r4415, %r4204, %r4184;
	mov.u32 	%r4416, %tid.x;
	setp.ne.s32 	%p254, %r1760, 0;
	setp.gt.u32 	%p255, %r4416, 31;
	shr.u32 	%r4417, %r4416, 5;
	setp.eq.s32 	%p256, %r4417, 7;
	setp.eq.s32 	%p257, %r4417, 6;
	setp.eq.s32 	%p258, %r4417, 5;
	setp.eq.s32 	%p259, %r4417, 4;
	setp.eq.s32 	%p260, %r4417, 3;
	setp.eq.s32 	%p261, %r4417, 2;
	setp.eq.s32 	%p262, %r4417, 1;
	bar.sync 	0;
	ld.shared.v4.u32 	{%r4418, %r4419, %r4420, %r4421}, [_ZZN3cub18CUB_300001_SM_10006detail14segmented_sort33DeviceSegmentedSortFallbackKernelILNS0_9SortOrderE0ENS2_10policy_hubIjNS0_8NullTypeEE9Policy860EjS6_PmS9_lEEvPKT1_PSA_NS1_20device_double_bufferISA_EEPKT2_PSG_NSE_ISG_EET3_T4_E12temp_storage+33792];
	selp.b32 	%r4422, %r4418, %r6440, %p262;
	add.s32 	%r4423, %r4419, %r4418;
	selp.b32 	%r4424, %r4423, %r4422, %p261;
	add.s32 	%r4425, %r4423, %r4420;
	selp.b32 	%r4426, %r4425, %r4424, %p260;
	add.s32 	%r4427, %r4425, %r4421;
	selp.b32 	%r4428, %r4427, %r4426, %p259;
	ld.shared.v4.u32 	{%r4429, %r4430, %r4431, %r4432}, [_ZZN3cub18CUB_300001_SM_10006detail14segmented_sort33DeviceSegmentedSortFallbackKernelILNS0_9SortOrderE0ENS2_10policy_hubIjNS0_8NullTypeEE9Policy860EjS6_PmS9_lEEvPKT1_PSA_NS1_20device_double_bufferISA_EEPKT2_PSG_NSE_ISG_EET3_T4_E12temp_storage+33808];
	add.s32 	%r4433, %r4427, %r4429;
	selp.b32 	%r4434, %r4433, %r4428, %p258;
	add.s32 	%r4435, %r4433, %r4430;
	selp.b32 	%r4436, %r4435, %r4434, %p257;
	add.s32 	%r4437, %r4435, %r4431;
	selp.b32 	%r6440, %r4437, %r4436, %p256;
	add.s32 	%r925, %r4437, %r4432;
	selp.b32 	%r4438, %r4415, 0, %p254;
	add.s32 	%r4439, %r6440, %r4438;
	selp.b32 	%r6382, %r4439, %r4415, %p255;
	or.pred  	%p263, %p255, %p254;
	@%p263 bra 	$L__BB16_452;
	shl.b32 	%r6382, %r925, 16;
	st.shared.u32 	[_ZZN3cub18CUB_300001_SM_10006detail14segmented_sort33DeviceSegmentedSortFallbackKernelILNS0_9SortOrderE0ENS2_10policy_hubIjNS0_8NullTypeEE9Policy860EjS6_PmS9_lEEvPKT1_PSA_NS1_20device_double_bufferISA_EEPKT2_PSG_NSE_ISG_EET3_T4_E12temp_storage+33832], %r6382;
$L__BB16_452:
	mov.u32 	%r4440, %tid.x;
	cvt.u64.u32 	%rd217, %r4440;
	setp.gt.u32 	%p264, %r4440, 63;
	setp.eq.s32 	%p265, %r4440, 0;
	bar.sync 	0;
	mov.u32 	%r4441, _ZZN3cub18CUB_300001_SM_10006detail14segmented_sort33DeviceSegmentedSortFallbackKernelILNS0_9SortOrderE0ENS2_10policy_hubIjNS0_8NullTypeEE9Policy860EjS6_PmS9_lEEvPKT1_PSA_NS1_20device_double_bufferISA_EEPKT2_PSG_NSE_ISG_EET3_T4_E12temp_storage;
	ld.shared.u32 	%r4442, [_ZZN3cub18CUB_300001_SM_10006detail14segmented_sort33DeviceSegmentedSortFallbackKernelILNS0_9SortOrderE0ENS2_10policy_hubIjNS0_8NullTypeEE9Policy860EjS6_PmS9_lEEvPKT1_PSA_NS1_20device_double_bufferISA_EEPKT2_PSG_NSE_ISG_EET3_T4_E12temp_storage+33832];
	selp.b32 	%r4443, 0, %r4442, %p265;
	add.s32 	%r4444, %r6382, %r4443;
	add.s32 	%r4445, %r890, %r4444;
	add.s32 	%r4446, %r891, %r4444;
	add.s32 	%r4447, %r892, %r4444;
	add.s32 	%r4448, %r893, %r4444;
	add.s32 	%r4449, %r894, %r4444;
	add.s32 	%r4450, %r895, %r4444;
	add.s32 	%r4451, %r896, %r4444;
	add.s32 	%r4452, %r897, %r4444;
	add.s32 	%r4453, %r898, %r4444;
	add.s32 	%r4454, %r899, %r4444;
	add.s32 	%r4455, %r900, %r4444;
	add.s32 	%r4456, %r901, %r4444;
	add.s32 	%r4457, %r902, %r4444;
	add.s32 	%r4458, %r903, %r4444;
	add.s32 	%r4459, %r904, %r4444;
	add.s32 	%r4460, %r905, %r4444;
	add.s32 	%r4461, %r906, %r4444;
	add.s32 	%r4462, %r907, %r4444;
	add.s32 	%r4463, %r908, %r4444;
	add.s32 	%r4464, %r909, %r4444;
	add.s32 	%r4465, %r910, %r4444;
	add.s32 	%r4466, %r911, %r4444;
	add.s32 	%r4467, %r912, %r4444;
	add.s32 	%r4468, %r913, %r4444;
	add.s32 	%r4469, %r914, %r4444;
	add.s32 	%r4470, %r915, %r4444;
	add.s32 	%r4471, %r916, %r4444;
	add.s32 	%r4472, %r917, %r4444;
	add.s32 	%r4473, %r918, %r4444;
	add.s32 	%r4474, %r919, %r4444;
	add.s32 	%r4475, %r920, %r4444;
	add.s32 	%r4476, %r921, %r4444;
	shl.b32 	%r4477, %r4440, 2;
	add.s32 	%r929, %r4441, %r4477;
	add.s32 	%r930, %r929, %r4477;
	mad.lo.s32 	%r4478, %r4440, 124, %r930;
	st.shared.u32 	[%r4478], %r4444;
	st.shared.u32 	[%r4478+4], %r4445;
	st.shared.u32 	[%r4478+8], %r4446;
	st.shared.u32 	[%r4478+12], %r4447;
	st.shared.u32 	[%r4478+16], %r4448;
	st.shared.u32 	[%r4478+20], %r4449;
	st.shared.u32 	[%r4478+24], %r4450;
	st.shared.u32 	[%r4478+28], %r4451;
	st.shared.u32 	[%r4478+32], %r4452;
	st.shared.u32 	[%r4478+36], %r4453;
	st.shared.u32 	[%r4478+40], %r4454;
	st.shared.u32 	[%r4478+44], %r4455;
	st.shared.u32 	[%r4478+48], %r4456;
	st.shared.u32 	[%r4478+52], %r4457;
	st.shared.u32 	[%r4478+56], %r4458;
	st.shared.u32 	[%r4478+60], %r4459;
	st.shared.u32 	[%r4478+64], %r4460;
	st.shared.u32 	[%r4478+68], %r4461;
	st.shared.u32 	[%r4478+72], %r4462;
	st.shared.u32 	[%r4478+76], %r4463;
	st.shared.u32 	[%r4478+80], %r4464;
	st.shared.u32 	[%r4478+84], %r4465;
	st.shared.u32 	[%r4478+88], %r4466;
	st.shared.u32 	[%r4478+92], %r4467;
	st.shared.u32 	[%r4478+96], %r4468;
	st.shared.u32 	[%r4478+100], %r4469;
	st.shared.u32 	[%r4478+104], %r4470;
	st.shared.u32 	[%r4478+108], %r4471;
	st.shared.u32 	[%r4478+112], %r4472;
	st.shared.u32 	[%r4478+116], %r4473;
	st.shared.u32 	[%r4478+120], %r4474;
	st.shared.u32 	[%r4478+124], %r4475;
	st.shared.u32 	[%r4478+128], %r4476;
	bar.sync 	0;
	cvt.u32.u16 	%r4479, %rs70;
	ld.shared.u16 	%r4480, [%r867];
	add.s32 	%r931, %r4480, %r4479;
	cvt.u32.u16 	%r4481, %rs71;
	ld.shared.u16 	%r4482, [%r868];
	add.s32 	%r932, %r4482, %r4481;
	cvt.u32.u16 	%r4483, %rs72;
	ld.shared.u16 	%r4484, [%r869];
	add.s32 	%r933, %r4484, %r4483;
	cvt.u32.u16 	%r4485, %rs73;
	ld.shared.u16 	%r4486, [%r870];
	add.s32 	%r934, %r4486, %r4485;
	cvt.u32.u16 	%r4487, %rs74;
	ld.shared.u16 	%r4488, [%r871];
	add.s32 	%r935, %r4488, %r4487;
	cvt.u32.u16 	%r4489, %rs75;
	ld.shared.u16 	%r4490, [%r872];
	add.s32 	%r936, %r4490, %r4489;
	cvt.u32.u16 	%r4491, %rs76;
	ld.shared.u16 	%r4492, [%r873];
	add.s32 	%r937, %r4492, %r4491;
	cvt.u32.u16 	%r4493, %rs77;
	ld.shared.u16 	%r4494, [%r874];
	add.s32 	%r938, %r4494, %r4493;
	cvt.u32.u16 	%r4495, %rs78;
	ld.shared.u16 	%r4496, [%r875];
	add.s32 	%r939, %r4496, %r4495;
	cvt.u32.u16 	%r4497, %rs79;
	ld.shared.u16 	%r4498, [%r876];
	add.s32 	%r940, %r4498, %r4497;
	cvt.u32.u16 	%r4499, %rs80;
	ld.shared.u16 	%r4500, [%r877];
	add.s32 	%r941, %r4500, %r4499;
	cvt.u32.u16 	%r4501, %rs81;
	ld.shared.u16 	%r4502, [%r878];
	add.s32 	%r942, %r4502, %r4501;
	cvt.u32.u16 	%r4503, %rs82;
	ld.shared.u16 	%r4504, [%r879];
	add.s32 	%r943, %r4504, %r4503;
	cvt.u32.u16 	%r4505, %rs83;
	ld.shared.u16 	%r4506, [%r880];
	add.s32 	%r944, %r4506, %r4505;
	cvt.u32.u16 	%r4507, %rs84;
	ld.shared.u16 	%r4508, [%r881];
	add.s32 	%r945, %r4508, %r4507;
	cvt.u32.u16 	%r4509, %rs85;
	ld.shared.u16 	%r4510, [%r882];
	add.s32 	%r946, %r4510, %r4509;
	cvt.u32.u16 	%r4511, %rs86;
	ld.shared.u16 	%r4512, [%r883];
	add.s32 	%r947, %r4512, %r4511;
	cvt.u32.u16 	%r4513, %rs87;
	ld.shared.u16 	%r4514, [%r884];
	add.s32 	%r948, %r4514, %r4513;
	cvt.u32.u16 	%r4515, %rs88;
	ld.shared.u16 	%r4516, [%r885];
	add.s32 	%r949, %r4516, %r4515;
	cvt.u32.u16 	%r4517, %rs89;
	ld.shared.u16 	%r4518, [%r886];
	add.s32 	%r950, %r4518, %r4517;
	cvt.u32.u16 	%r4519, %rs90;
	ld.shared.u16 	%r4520, [%r887];
	add.s32 	%r951, %r4520, %r4519;
	cvt.u32.u16 	%r4521, %rs91;
	ld.shared.u16 	%r4522, [%r888];
	add.s32 	%r952, %r4522, %r4521;
	cvt.u32.u16 	%r4523, %rs92;
	ld.shared.u16 	%r4524, [%r889];
	add.s32 	%r953, %r4524, %r4523;
	@%p264 bra 	$L__BB16_454;
	cvt.u32.u64 	%r4525, %rd217;
	shl.b32 	%r4526, %r4525, 10;
	and.b32  	%r4527, %r4526, 31744;
	add.s32 	%r4529, %r4441, %r4527;
	shr.u32 	%r4530, %r4525, 4;
	and.b32  	%r4531, %r4530, 62;
	add.s32 	%r4532, %r4529, %r4531;
	ld.shared.u16 	%r6437, [%r4532];
$L__BB16_454:
	cvt.u32.u64 	%r4533, %rd217;
	setp.gt.u32 	%p266, %r4533, 63;
	bar.sync 	0;
	@%p266 bra 	$L__BB16_456;
	cvt.s64.s32 	%rd1468, %r6437;
	st.shared.u64 	[%r930], %rd1468;
	mov.b32 	%r6384, 5888;
$L__BB16_456:
	setp.gt.u32 	%p267, %r4533, 62;
	bar.sync 	0;
	@%p267 bra 	$L__BB16_458;
	ld.shared.u32 	%r6384, [%r930+8];
$L__BB16_458:
	setp.gt.u32 	%p268, %r4533, 63;
	bar.sync 	0;
	@%p268 bra 	$L__BB16_460;
	cvt.s64.s32 	%rd1469, %r6437;
	sub.s64 	%rd1470, %rd1801, %rd1469;
	st.shared.u64 	[%r930+23552], %rd1470;
	cvt.s64.s32 	%rd1471, %r6384;
	add.s64 	%rd1801, %rd1470, %rd1471;
$L__BB16_460:
	bar.sync 	0;
	shl.b32 	%r4606, %r931, 2;
	add.s32 	%r4608, %r4441, %r4606;
	st.shared.u32 	[%r4608], %r843;
	shl.b32 	%r4609, %r932, 2;
	add.s32 	%r4610, %r4441, %r4609;
	st.shared.u32 	[%r4610], %r844;
	shl.b32 	%r4611, %r933, 2;
	add.s32 	%r4612, %r4441, %r4611;
	st.shared.u32 	[%r4612], %r845;
	shl.b32 	%r4613, %r934, 2;
	add.s32 	%r4614, %r4441, %r4613;
	st.shared.u32 	[%r4614], %r846;
	shl.b32 	%r4615, %r935, 2;
	add.s32 	%r4616, %r4441, %r4615;
	st.shared.u32 	[%r4616], %r847;
	shl.b32 	%r4617, %r936, 2;
	add.s32 	%r4618, %r4441, %r4617;
	st.shared.u32 	[%r4618], %r848;
	shl.b32 	%r4619, %r937, 2;
	add.s32 	%r4620, %r4441, %r4619;
	st.shared.u32 	[%r4620], %r849;
	shl.b32 	%r4621, %r938, 2;
	add.s32 	%r4622, %r4441, %r4621;
	st.shared.u32 	[%r4622], %r850;
	shl.b32 	%r4623, %r939, 2;
	add.s32 	%r4624, %r4441, %r4623;
	st.shared.u32 	[%r4624], %r851;
	shl.b32 	%r4625, %r940, 2;
	add.s32 	%r4626, %r4441, %r4625;
	st.shared.u32 	[%r4626], %r852;
	shl.b32 	%r4627, %r941, 2;
	add.s32 	%r4628, %r4441, %r4627;
	st.shared.u32 	[%r4628], %r853;
	shl.b32 	%r4629, %r942, 2;
	add.s32 	%r4630, %r4441, %r4629;
	st.shared.u32 	[%r4630], %r854;
	shl.b32 	%r4631, %r943, 2;
	add.s32 	%r4632, %r4441, %r4631;
	st.shared.u32 	[%r4632], %r855;
	shl.b32 	%r4633, %r944, 2;
	add.s32 	%r4634, %r4441, %r4633;
	st.shared.u32 	[%r4634], %r856;
	shl.b32 	%r4635, %r945, 2;
	add.s32 	%r4636, %r4441, %r4635;
	st.shared.u32 	[%r4636], %r857;
	shl.b32 	%r4637, %r946, 2;
	add.s32 	%r4638, %r4441, %r4637;
	st.shared.u32 	[%r4638], %r858;
	shl.b32 	%r4639, %r947, 2;
	add.s32 	%r4640, %r4441, %r4639;
	st.shared.u32 	[%r4640], %r859;
	shl.b32 	%r4641, %r948, 2;
	add.s32 	%r4642, %r4441, %r4641;
	st.shared.u32 	[%r4642], %r860;
	shl.b32 	%r4643, %r949, 2;
	add.s32 	%r4644, %r4441, %r4643;
	st.shared.u32 	[%r4644], %r861;
	shl.b32 	%r4645, %r950, 2;
	add.s32 	%r4646, %r4441, %r4645;
	st.shared.u32 	[%r4646], %r862;
	shl.b32 	%r4647, %r951, 2;
	add.s32 	%r4648, %r4441, %r4647;
	st.shared.u32 	[%r4648], %r863;
	shl.b32 	%r4649, %r952, 2;
	add.s32 	%r4650, %r4441, %r4649;
	st.shared.u32 	[%r4650], %r864;
	shl.b32 	%r4651, %r953, 2;
	add.s32 	%r4652, %r4441, %r4651;
	st.shared.u32 	[%r4652], %r865;
	bar.sync 	0;
	ld.shared.u32 	%r4538, [%r929];
	// begin inline asm
	shr.b32 %r4537, %r4538, %r6349;
	// end inline asm
	and.b32  	%r4653, %r4108, %r4537;
	shl.b32 	%r4654, %r4653, 3;
	add.s32 	%r4655, %r4441, 23552;
	add.s32 	%r4656, %r4655, %r4654;
	ld.shared.u64 	%rd1472, [%r4656];
	add.s64 	%rd1473, %rd1472, %rd217;
	shl.b64 	%rd1474, %rd1473, 2;
	add.s64 	%rd1475, %rd112, %rd1474;
	st.global.u32 	[%rd1475], %r4538;
	ld.shared.u32 	%r4541, [%r929+1024];
	// begin inline asm
	shr.b32 %r4540, %r4541, %r6349;
	// end inline asm
	and.b32  	%r4657, %r4108, %r4540;
	shl.b32 	%r4658, %r4657, 3;
	add.s32 	%r4659, %r4655, %r4658;
	ld.shared.u64 	%rd1476, [%r4659];
	add.s64 	%rd1477, %rd1476, %rd217;
	shl.b64 	%rd1478, %rd1477, 2;
	add.s64 	%rd1479, %rd112, %rd1478;
	st.global.u32 	[%rd1479+1024], %r4541;
	ld.shared.u32 	%r4544, [%r929+2048];
	// begin inline asm
	shr.b32 %r4543, %r4544, %r6349;
	// end inline asm
	and.b32  	%r4660, %r4108, %r4543;
	shl.b32 	%r4661, %r4660, 3;
	add.s32 	%r4662, %r4655, %r4661;
	ld.shared.u64 	%rd1480, [%r4662];
	add.s64 	%rd1481, %rd1480, %rd217;
	shl.b64 	%rd1482, %rd1481, 2;
	add.s64 	%rd1483, %rd112, %rd1482;
	st.global.u32 	[%rd1483+2048], %r4544;
	ld.shared.u32 	%r4547, [%r929+3072];
	// begin inline asm
	shr.b32 %r4546, %r4547, %r6349;
	// end inline asm
	and.b32  	%r4663, %r4108, %r4546;
	shl.b32 	%r4664, %r4663, 3;
	add.s32 	%r4665, %r4655, %r4664;
	ld.shared.u64 	%rd1484, [%r4665];
	add.s64 	%rd1485, %rd1484, %rd217;
	shl.b64 	%rd1486, %rd1485, 2;
	add.s64 	%rd1487, %rd112, %rd1486;
	st.global.u32 	[%rd1487+3072], %r4547;
	ld.shared.u32 	%r4550, [%r929+4096];
	// begin inline asm
	shr.b32 %r4549, %r4550, %r6349;
	// end inline asm
	and.b32  	%r4666, %r4108, %r4549;
	shl.b32 	%r4667, %r4666, 3;
	add.s32 	%r4668, %r4655, %r4667;
	ld.shared.u64 	%rd1488, [%r4668];
	add.s64 	%rd1489, %rd1488, %rd217;
	shl.b64 	%rd1490, %rd1489, 2;
	add.s64 	%rd1491, %rd112, %rd1490;
	st.global.u32 	[%rd1491+4096], %r4550;
	ld.shared.u32 	%r4553, [%r929+5120];
	// begin inline asm
	shr.b32 %r4552, %r4553, %r6349;
	// end inline asm
	and.b32  	%r4669, %r4108, %r4552;
	shl.b32 	%r4670, %r4669, 3;
	add.s32 	%r4671, %r4655, %r4670;
	ld.shared.u64 	%rd1492, [%r4671];
	add.s64 	%rd1493, %rd1492, %rd217;
	shl.b64 	%rd1494, %rd1493, 2;
	add.s64 	%rd1495, %rd112, %rd1494;
	st.global.u32 	[%rd1495+5120], %r4553;
	ld.shared.u32 	%r4556, [%r929+6144];
	// begin inline asm
	shr.b32 %r4555, %r4556, %r6349;
	// end inline asm
	and.b32  	%r4672, %r4108, %r4555;
	shl.b32 	%r4673, %r4672, 3;
	add.s32 	%r4674, %r4655, %r4673;
	ld.shared.u64 	%rd1496, [%r4674];
	add.s64 	%rd1497, %rd1496, %rd217;
	shl.b64 	%rd1498, %rd1497, 2;
	add.s64 	%rd1499, %rd112, %rd1498;
	st.global.u32 	[%rd1499+6144], %r4556;
	ld.shared.u32 	%r4559, [%r929+7168];
	// begin inline asm
	shr.b32 %r4558, %r4559, %r6349;
	// end inline asm
	and.b32  	%r4675, %r4108, %r4558;
	shl.b32 	%r4676, %r4675, 3;
	add.s32 	%r4677, %r4655, %r4676;
	ld.shared.u64 	%rd1500, [%r4677];
	add.s64 	%rd1501, %rd1500, %rd217;
	shl.b64 	%rd1502, %rd1501, 2;
	add.s64 	%rd1503, %rd112, %rd1502;
	st.global.u32 	[%rd1503+7168], %r4559;
	ld.shared.u32 	%r4562, [%r929+8192];
	// begin inline asm
	shr.b32 %r4561, %r4562, %r6349;
	// end inline asm
	and.b32  	%r4678, %r4108, %r4561;
	shl.b32 	%r4679, %r4678, 3;
	add.s32 	%r4680, %r4655, %r4679;
	ld.shared.u64 	%rd1504, [%r4680];
	add.s64 	%rd1505, %rd1504, %rd217;
	shl.b64 	%rd1506, %rd1505, 2;
	add.s64 	%rd1507, %rd112, %rd1506;
	st.global.u32 	[%rd1507+8192], %r4562;
	ld.shared.u32 	%r4565, [%r929+9216];
	// begin inline asm
	shr.b32 %r4564, %r4565, %r6349;
	// end inline asm
	and.b32  	%r4681, %r4108, %r4564;
	shl.b32 	%r4682, %r4681, 3;
	add.s32 	%r4683, %r4655, %r4682;
	ld.shared.u64 	%rd1508, [%r4683];
	add.s64 	%rd1509, %rd1508, %rd217;
	shl.b64 	%rd1510, %rd1509, 2;
	add.s64 	%rd1511, %rd112, %rd1510;
	st.global.u32 	[%rd1511+9216], %r4565;
	ld.shared.u32 	%r4568, [%r929+10240];
	// begin inline asm
	shr.b32 %r4567, %r4568, %r6349;
	// end inline asm
	and.b32  	%r4684, %r4108, %r4567;
	shl.b32 	%r4685, %r4684, 3;
	add.s32 	%r4686, %r4655, %r4685;
	ld.shared.u64 	%rd1512, [%r4686];
	add.s64 	%rd1513, %rd1512, %rd217;
	shl.b64 	%rd1514, %rd1513, 2;
	add.s64 	%rd1515, %rd112, %rd1514;
	st.global.u32 	[%rd1515+10240], %r4568;
	ld.shared.u32 	%r4571, [%r929+11264];
	// begin inline asm
	shr.b32 %r4570, %r4571, %r6349;
	// end inline asm
	and.b32  	%r4687, %r4108, %r4570;
	shl.b32 	%r4688, %r4687, 3;
	add.s32 	%r4689, %r4655, %r4688;
	ld.shared.u64 	%rd1516, [%r4689];
	add.s64 	%rd1517, %rd1516, %rd217;
	shl.b64 	%rd1518, %rd1517, 2;
	add.s64 	%rd1519, %rd112, %rd1518;
	st.global.u32 	[%rd1519+11264], %r4571;
	ld.shared.u32 	%r4574, [%r929+12288];
	// begin inline asm
	shr.b32 %r4573, %r4574, %r6349;
	// end inline asm
	and.b32  	%r4690, %r4108, %r4573;
	shl.b32 	%r4691, %r4690, 3;
	add.s32 	%r4692, %r4655, %r4691;
	ld.shared.u64 	%rd1520, [%r4692];
	add.s64 	%rd1521, %rd1520, %rd217;
	shl.b64 	%rd1522, %rd1521, 2;
	add.s64 	%rd1523, %rd112, %rd1522;
	st.global.u32 	[%rd1523+12288], %r4574;
	ld.shared.u32 	%r4577, [%r929+13312];
	// begin inline asm
	shr.b32 %r4576, %r4577, %r6349;
	// end inline asm
	and.b32  	%r4693, %r4108, %r4576;
	shl.b32 	%r4694, %r4693, 3;
	add.s32 	%r4695, %r4655, %r4694;
	ld.shared.u64 	%rd1524, [%r4695];
	add.s64 	%rd1525, %rd1524, %rd217;
	shl.b64 	%rd1526, %rd1525, 2;
	add.s64 	%rd1527, %rd112, %rd1526;
	st.global.u32 	[%rd1527+13312], %r4577;
	ld.shared.u32 	%r4580, [%r929+14336];
	// begin inline asm
	shr.b32 %r4579, %r4580, %r6349;
	// end inline asm
	and.b32  	%r4696, %r4108, %r4579;
	shl.b32 	%r4697, %r4696, 3;
	add.s32 	%r4698, %r4655, %r4697;
	ld.shared.u64 	%rd1528, [%r4698];
	add.s64 	%rd1529, %rd1528, %rd217;
	shl.b64 	%rd1530, %rd1529, 2;
	add.s64 	%rd1531, %rd112, %rd1530;
	st.global.u32 	[%rd1531+14336], %r4580;
	ld.shared.u32 	%r4583, [%r929+15360];
	// begin inline asm
	shr.b32 %r4582, %r4583, %r6349;
	// end inline asm
	and.b32  	%r4699, %r4108, %r4582;
	shl.b32 	%r4700, %r4699, 3;
	add.s32 	%r4701, %r4655, %r4700;
	ld.shared.u64 	%rd1532, [%r4701];
	add.s64 	%rd1533, %rd1532, %rd217;
	shl.b64 	%rd1534, %rd1533, 2;
	add.s64 	%rd1535, %rd112, %rd1534;
	st.global.u32 	[%rd1535+15360], %r4583;
	ld.shared.u32 	%r4586, [%r929+16384];
	// begin inline asm
	shr.b32 %r4585, %r4586, %r6349;
	// end inline asm
	and.b32  	%r4702, %r4108, %r4585;
	shl.b32 	%r4703, %r4702, 3;
	add.s32 	%r4704, %r4655, %r4703;
	ld.shared.u64 	%rd1536, [%r4704];
	add.s64 	%rd1537, %rd1536, %rd217;
	shl.b64 	%rd1538, %rd1537, 2;
	add.s64 	%rd1539, %rd112, %rd1538;
	st.global.u32 	[%rd1539+16384], %r4586;
	ld.shared.u32 	%r4589, [%r929+17408];
	// begin inline asm
	shr.b32 %r4588, %r4589, %r6349;
	// end inline asm
	and.b32  	%r4705, %r4108, %r4588;
	shl.b32 	%r4706, %r4705, 3;
	add.s32 	%r4707, %r4655, %r4706;
	ld.shared.u64 	%rd1540, [%r4707];
	add.s64 	%rd1541, %rd1540, %rd217;
	shl.b64 	%rd1542, %rd1541, 2;
	add.s64 	%rd1543, %rd112, %rd1542;
	st.global.u32 	[%rd1543+17408], %r4589;
	ld.shared.u32 	%r4592, [%r929+18432];
	// begin inline asm
	shr.b32 %r4591, %r4592, %r6349;
	// end inline asm
	and.b32  	%r4708, %r4108, %r4591;
	shl.b32 	%r4709, %r4708, 3;
	add.s32 	%r4710, %r4655, %r4709;
	ld.shared.u64 	%rd1544, [%r4710];
	add.s64 	%rd1545, %rd1544, %rd217;
	shl.b64 	%rd1546, %rd1545, 2;
	add.s64 	%rd1547, %rd112, %rd1546;
	st.global.u32 	[%rd1547+18432], %r4592;
	ld.shared.u32 	%r4595, [%r929+19456];
	// begin inline asm
	shr.b32 %r4594, %r4595, %r6349;
	// end inline asm
	and.b32  	%r4711, %r4108, %r4594;
	shl.b32 	%r4712, %r4711, 3;
	add.s32 	%r4713, %r4655, %r4712;
	ld.shared.u64 	%rd1548, [%r4713];
	add.s64 	%rd1549, %rd1548, %rd217;
	shl.b64 	%rd1550, %rd1549, 2;
	add.s64 	%rd1551, %rd112, %rd1550;
	st.global.u32 	[%rd1551+19456], %r4595;
	ld.shared.u32 	%r4598, [%r929+20480];
	// begin inline asm
	shr.b32 %r4597, %r4598, %r6349;
	// end inline asm
	and.b32  	%r4714, %r4108, %r4597;
	shl.b32 	%r4715, %r4714, 3;
	add.s32 	%r4716, %r4655, %r4715;
	ld.shared.u64 	%rd1552, [%r4716];
	add.s64 	%rd1553, %rd1552, %rd217;
	shl.b64 	%rd1554, %rd1553, 2;
	add.s64 	%rd1555, %rd112, %rd1554;
	st.global.u32 	[%rd1555+20480], %r4598;
	ld.shared.u32 	%r4601, [%r929+21504];
	// begin inline asm
	shr.b32 %r4600, %r4601, %r6349;
	// end inline asm
	and.b32  	%r4717, %r4108, %r4600;
	shl.b32 	%r4718, %r4717, 3;
	add.s32 	%r4719, %r4655, %r4718;
	ld.shared.u64 	%rd1556, [%r4719];
	add.s64 	%rd1557, %rd1556, %rd217;
	shl.b64 	%rd1558, %rd1557, 2;
	add.s64 	%rd1559, %rd112, %rd1558;
	st.global.u32 	[%rd1559+21504], %r4601;
	ld.shared.u32 	%r4604, [%r929+22528];
	// begin inline asm
	shr.b32 %r4603, %r4604, %r6349;
	// end inline asm
	and.b32  	%r4720, %r4108, %r4603;
	shl.b32 	%r4721, %r4720, 3;
	add.s32 	%r4722, %r4655, %r4721;
	ld.shared.u64 	%rd1560, [%r4722];
	add.s64 	%rd1561, %rd1560, %rd217;
	shl.b64 	%rd1562, %rd1561, 2;
	add.s64 	%rd1563, %rd112, %rd1562;
	st.global.u32 	[%rd1563+22528], %r4604;
	add.s64 	%rd1803, %rd1803, 5888;
	bar.sync 	0;
	sub.s64 	%rd1804, %rd4, %rd1803;
	setp.gt.s64 	%p269, %rd1804, 5887;
	@%p269 bra 	$L__BB16_448;
$L__BB16_461:
	setp.ge.s64 	%p270, %rd1803, %rd4;
	@%p270 bra 	$L__BB16_660;
	mov.u32 	%r4724, %tid.x;
	cvt.u64.u32 	%rd225, %r4724;
	mov.b64 	{%r4725, %r4726}, %rd1804;
	shfl.sync.idx.b32	%r962|%p271, %r4725, 0, 31, -1;
	shfl.sync.idx.b32	%r4727|%p272, %r4726, 0, 31, -1;
	setp.ge.s32 	%p273, %r4724, %r962;
	add.s64 	%rd1564, %rd1803, %rd225;
	shl.b64 	%rd1565, %rd1564, 2;
	add.s64 	%rd226, %rd1753, %rd1565;
	mov.b32 	%r6389, -1;
	@%p273 bra 	$L__BB16_464;
	ld.global.u32 	%r6389, [%rd226];
$L__BB16_464:
	cvt.u32.u64 	%r4729, %rd225;
	add.s32 	%r4730, %r4729, 256;
	setp.ge.s32 	%p274, %r4730, %r962;
	mov.b32 	%r6390, -1;
	@%p274 bra 	$L__BB16_466;
	ld.global.u32 	%r6390, [%rd226+1024];
$L__BB16_466:
	add.s32 	%r4733, %r4729, 512;
	setp.ge.s32 	%p275, %r4733, %r962;
	mov.b32 	%r6391, -1;
	@%p275 bra 	$L__BB16_468;
	ld.global.u32 	%r6391, [%rd226+2048];
$L__BB16_468:
	add.s32 	%r4736, %r4729, 768;
	setp.ge.s32 	%p276, %r4736, %r962;
	mov.b32 	%r6392, -1;
	@%p276 bra 	$L__BB16_470;
	ld.global.u32 	%r6392, [%rd226+3072];
$L__BB16_470:
	or.b32  	%r4739, %r4729, 1024;
	setp.ge.s32 	%p277, %r4739, %r962;
	mov.b32 	%r6393, -1;
	@%p277 bra 	$L__BB16_472;
	ld.global.u32 	%r6393, [%rd226+4096];
$L__BB16_472:
	add.s32 	%r4742, %r4729, 1280;
	setp.ge.s32 	%p278, %r4742, %r962;
	mov.b32 	%r6394, -1;
	@%p278 bra 	$L__BB16_474;
	ld.global.u32 	%r6394, [%rd226+5120];
$L__BB16_474:
	add.s32 	%r4745, %r4729, 1536;
	setp.ge.s32 	%p279, %r4745, %r962;
	mov.b32 	%r6395, -1;
	@%p279 bra 	$L__BB16_476;
	ld.global.u32 	%r6395, [%rd226+6144];
$L__BB16_476:
	add.s32 	%r4748, %r4729, 1792;
	setp.ge.s32 	%p280, %r4748, %r962;
	mov.b32 	%r6396, -1;
	@%p280 bra 	$L__BB16_478;
	ld.global.u32 	%r6396, [%rd226+7168];
$L__BB16_478:
	or.b32  	%r4751, %r4729, 2048;
	setp.ge.s32 	%p281, %r4751, %r962;
	mov.b32 	%r6397, -1;
	@%p281 bra 	$L__BB16_480;
	ld.global.u32 	%r6397, [%rd226+8192];
$L__BB16_480:
	add.s32 	%r4754, %r4729, 2304;
	setp.ge.s32 	%p282, %r4754, %r962;
	mov.b32 	%r6398, -1;
	@%p282 bra 	$L__BB16_482;
	ld.global.u32 	%r6398, [%rd226+9216];
$L__BB16_482:
	add.s32 	%r4757, %r4729, 2560;
	setp.ge.s32 	%p283, %r4757, %r962;
	mov.b32 	%r6399, -1;
	@%p283 bra 	$L__BB16_484;
	ld.global.u32 	%r6399, [%rd226+10240];
$L__BB16_484:
	add.s32 	%r4760, %r4729, 2816;
	setp.ge.s32 	%p284, %r4760, %r962;
	mov.b32 	%r6400, -1;
	@%p284 bra 	$L__BB16_486;
	ld.global.u32 	%r6400, [%rd226+11264];
$L__BB16_486:
	or.b32  	%r4763, %r4729, 3072;
	setp.ge.s32 	%p285, %r4763, %r962;
	mov.b32 	%r6401, -1;
	@%p285 bra 	$L__BB16_488;
	ld.global.u32 	%r6401, [%rd226+12288];
$L__BB16_488:
	add.s32 	%r4766, %r4729, 3328;
	setp.ge.s32 	%p286, %r4766, %r962;
	mov.b32 	%r6402, -1;
	@%p286 bra 	$L__BB16_490;
	ld.global.u32 	%r6402, [%rd226+13312];
$L__BB16_490:
	add.s32 	%r4769, %r4729, 3584;
	setp.ge.s32 	%p287, %r4769, %r962;
	mov.b32 	%r6403, -1;
	@%p287 bra 	$L__BB16_492;
	ld.global.u32 	%r6403, [%rd226+14336];
$L__BB16_492:
	add.s32 	%r4772, %r4729, 3840;
	setp.ge.s32 	%p288, %r4772, %r962;
	mov.b32 	%r6404, -1;
	@%p288 bra 	$L__BB16_494;
	ld.global.u32 	%r6404, [%rd226+15360];
$L__BB16_494:
	or.b32  	%r4775, %r4729, 4096;
	setp.ge.s32 	%p289, %r4775, %r962;
	mov.b32 	%r6405, -1;
	@%p289 bra 	$L__BB16_496;
	ld.global.u32 	%r6405, [%rd226+16384];
$L__BB16_496:
	add.s32 	%r4778, %r4729, 4352;
	setp.ge.s32 	%p290, %r4778, %r962;
	mov.b32 	%r6406, -1;
	@%p290 bra 	$L__BB16_498;
	ld.global.u32 	%r6406, [%rd226+17408];
$L__BB16_498:
	add.s32 	%r4781, %r4729, 4608;
	setp.ge.s32 	%p291, %r4781, %r962;
	mov.b32 	%r6407, -1;
	@%p291 bra 	$L__BB16_500;
	ld.global.u32 	%r6407, [%rd226+18432];
$L__BB16_500:
	add.s32 	%r4784, %r4729, 4864;
	setp.ge.s32 	%p292, %r4784, %r962;
	mov.b32 	%r6408, -1;
	@%p292 bra 	$L__BB16_502;
	ld.global.u32 	%r6408, [%rd226+19456];
$L__BB16_502:
	or.b32  	%r4787, %r4729, 5120;
	setp.ge.s32 	%p293, %r4787, %r962;
	mov.b32 	%r6409, -1;
	@%p293 bra 	$L__BB16_504;
	ld.global.u32 	%r6409, [%rd226+20480];
$L__BB16_504:
	add.s32 	%r4790, %r4729, 5376;
	setp.ge.s32 	%p294, %r4790, %r962;
	mov.b32 	%r6410, -1;
	@%p294 bra 	$L__BB16_506;
	ld.global.u32 	%r6410, [%rd226+21504];
$L__BB16_506:
	add.s32 	%r4793, %r4729, 5632;
	setp.ge.s32 	%p295, %r4793, %r962;
	mov.b32 	%r6411, -1;
	@%p295 bra 	$L__BB16_508;
	ld.global.u32 	%r6411, [%rd226+22528];
$L__BB16_508:
	setp.ne.s32 	%p296, %r1760, 31;
	mov.u32 	%r4896, %tid.x;
	shl.b32 	%r4897, %r4896, 2;
	mov.u32 	%r4898, _ZZN3cub18CUB_300001_SM_10006detail14segmented_sort33DeviceSegmentedSortFallbackKernelILNS0_9SortOrderE0ENS2_10policy_hubIjNS0_8NullTypeEE9Policy860EjS6_PmS9_lEEvPKT1_PSA_NS1_20device_double_bufferISA_EEPKT2_PSG_NSE_ISG_EET3_T4_E12temp_storage;
	add.s32 	%r4899, %r4898, %r4897;
	st.shared.u32 	[%r4899], %r6389;
	st.shared.u32 	[%r4899+1024], %r6390;
	st.shared.u32 	[%r4899+2048], %r6391;
	st.shared.u32 	[%r4899+3072], %r6392;
	st.shared.u32 	[%r4899+4096], %r6393;
	st.shared.u32 	[%r4899+5120], %r6394;
	st.shared.u32 	[%r4899+6144], %r6395;
	st.shared.u32 	[%r4899+7168], %r6396;
	st.shared.u32 	[%r4899+8192], %r6397;
	st.shared.u32 	[%r4899+9216], %r6398;
	st.shared.u32 	[%r4899+10240], %r6399;
	st.shared.u32 	[%r4899+11264], %r6400;
	st.shared.u32 	[%r4899+12288], %r6401;
	st.shared.u32 	[%r4899+13312], %r6402;
	st.shared.u32 	[%r4899+14336], %r6403;
	st.shared.u32 	[%r4899+15360], %r6404;
	st.shared.u32 	[%r4899+16384], %r6405;
	st.shared.u32 	[%r4899+17408], %r6406;
	st.shared.u32 	[%r4899+18432], %r6407;
	st.shared.u32 	[%r4899+19456], %r6408;
	st.shared.u32 	[%r4899+20480], %r6409;
	st.shared.u32 	[%r4899+21504], %r6410;
	st.shared.u32 	[%r4899+22528], %r6411;
	bar.sync 	0;
	add.s32 	%r4900, %r4899, %r4897;
	mad.lo.s32 	%r4901, %r4896, 84, %r4900;
	ld.shared.u32 	%r1009, [%r4901];
	ld.shared.u32 	%r1010, [%r4901+4];
	ld.shared.u32 	%r1011, [%r4901+8];
	ld.shared.u32 	%r1012, [%r4901+12];
	ld.shared.u32 	%r1013, [%r4901+16];
	ld.shared.u32 	%r1014, [%r4901+20];
	ld.shared.u32 	%r1015, [%r4901+24];
	ld.shared.u32 	%r1016, [%r4901+28];
	ld.shared.u32 	%r1017, [%r4901+32];
	ld.shared.u32 	%r1018, [%r4901+36];
	ld.shared.u32 	%r1019, [%r4901+40];
	ld.shared.u32 	%r1020, [%r4901+44];
	ld.shared.u32 	%r1021, [%r4901+48];
	ld.shared.u32 	%r1022, [%r4901+52];
	ld.shared.u32 	%r1023, [%r4901+56];
	ld.shared.u32 	%r1024, [%r4901+60];
	ld.shared.u32 	%r1025, [%r4901+64];
	ld.shared.u32 	%r1026, [%r4901+68];
	ld.shared.u32 	%r1027, [%r4901+72];
	ld.shared.u32 	%r1028, [%r4901+76];
	ld.shared.u32 	%r1029, [%r4901+80];
	ld.shared.u32 	%r1030, [%r4901+84];
	ld.shared.u32 	%r1031, [%r4901+88];
	bar.sync 	0;
	mov.b32 	%r4893, 0;
	st.shared.u32 	[%r4899], %r4893;
	st.shared.u32 	[%r4899+1024], %r4893;
	st.shared.u32 	[%r4899+2048], %r4893;
	st.shared.u32 	[%r4899+3072], %r4893;
	st.shared.u32 	[%r4899+4096], %r4893;
	st.shared.u32 	[%r4899+5120], %r4893;
	st.shared.u32 	[%r4899+6144], %r4893;
	st.shared.u32 	[%r4899+7168], %r4893;
	st.shared.u32 	[%r4899+8192], %r4893;
	st.shared.u32 	[%r4899+9216], %r4893;
	st.shared.u32 	[%r4899+10240], %r4893;
	st.shared.u32 	[%r4899+11264], %r4893;
	st.shared.u32 	[%r4899+12288], %r4893;
	st.shared.u32 	[%r4899+13312], %r4893;
	st.shared.u32 	[%r4899+14336], %r4893;
	st.shared.u32 	[%r4899+15360], %r4893;
	st.shared.u32 	[%r4899+16384], %r4893;
	st.shared.u32 	[%r4899+17408], %r4893;
	st.shared.u32 	[%r4899+18432], %r4893;
	st.shared.u32 	[%r4899+19456], %r4893;
	st.shared.u32 	[%r4899+20480], %r4893;
	st.shared.u32 	[%r4899+21504], %r4893;
	st.shared.u32 	[%r4899+22528], %r4893;
	st.shared.u32 	[%r4899+23552], %r4893;
	st.shared.u32 	[%r4899+24576], %r4893;
	st.shared.u32 	[%r4899+25600], %r4893;
	st.shared.u32 	[%r4899+26624], %r4893;
	st.shared.u32 	[%r4899+27648], %r4893;
	st.shared.u32 	[%r4899+28672], %r4893;
	st.shared.u32 	[%r4899+29696], %r4893;
	st.shared.u32 	[%r4899+30720], %r4893;
	st.shared.u32 	[%r4899+31744], %r4893;
	st.shared.u32 	[%r4899+32768], %r4893;
	// begin inline asm
	bmsk.clamp.b32 %r4794, %r4893, %r786;
	// end inline asm
	// begin inline asm
	shr.b32 %r4797, %r1009, %r6349;
	// end inline asm
	and.b32  	%r4902, %r4794, %r4797;
	shl.b32 	%r4903, %r4902, 10;
	and.b32  	%r4904, %r4903, 31744;
	add.s32 	%r4905, %r4899, %r4904;
	shr.u32 	%r4906, %r4902, 4;
	and.b32  	%r4907, %r4906, 268435454;
	add.s32 	%r1033, %r4905, %r4907;
	ld.shared.u16 	%rs93, [%r1033];
	add.s16 	%rs381, %rs93, 1;
	st.shared.u16 	[%r1033], %rs381;
	// begin inline asm
	shr.b32 %r4800, %r1010, %r6349;
	// end inline asm
	and.b32  	%r4908, %r4794, %r4800;
	shl.b32 	%r4909, %r4908, 10;
	and.b32  	%r4910, %r4909, 31744;
	add.s32 	%r4911, %r4899, %r4910;
	shr.u32 	%r4912, %r4908, 4;
	and.b32  	%r4913, %r4912, 268435454;
	add.s32 	%r1034, %r4911, %r4913;
	ld.shared.u16 	%rs94, [%r1034];
	add.s16 	%rs382, %rs94, 1;
	st.shared.u16 	[%r1034], %rs382;
	// begin inline asm
	shr.b32 %r4803, %r1011, %r6349;
	// end inline asm
	and.b32  	%r4914, %r4794, %r4803;
	shl.b32 	%r4915, %r4914, 10;
	and.b32  	%r4916, %r4915, 31744;
	add.s32 	%r4917, %r4899, %r4916;
	shr.u32 	%r4918, %r4914, 4;
	and.b32  	%r4919, %r4918, 268435454;
	add.s32 	%r1035, %r4917, %r4919;
	ld.shared.u16 	%rs95, [%r1035];
	add.s16 	%rs383, %rs95, 1;
	st.shared.u16 	[%r1035], %rs383;
	// begin inline asm
	shr.b32 %r4806, %r1012, %r6349;
	// end inline asm
	and.b32  	%r4920, %r4794, %r4806;
	shl.b32 	%r4921, %r4920, 10;
	and.b32  	%r4922, %r4921, 31744;
	add.s32 	%r4923, %r4899, %r4922;
	shr.u32 	%r4924, %r4920, 4;
	and.b32  	%r4925, %r4924, 268435454;
	add.s32 	%r1036, %r4923, %r4925;
	ld.shared.u16 	%rs96, [%r1036];
	add.s16 	%rs384, %rs96, 1;
	st.shared.u16 	[%r1036], %rs384;
	// begin inline asm
	shr.b32 %r4809, %r1013, %r6349;
	// end inline asm
	and.b32  	%r4926, %r4794, %r4809;
	shl.b32 	%r4927, %r4926, 10;
	and.b32  	%r4928, %r4927, 31744;
	add.s32 	%r4929, %r4899, %r4928;
	shr.u32 	%r4930, %r4926, 4;
	and.b32  	%r4931, %r4930, 268435454;
	add.s32 	%r1037, %r4929, %r4931;
	ld.shared.u16 	%rs97, [%r1037];
	add.s16 	%rs385, %rs97, 1;
	st.shared.u16 	[%r1037], %rs385;
	// begin inline asm
	shr.b32 %r4812, %r1014, %r6349;
	// end inline asm
	and.b32  	%r4932, %r4794, %r4812;
	shl.b32 	%r4933, %r4932, 10;
	and.b32  	%r4934, %r4933, 31744;
	add.s32 	%r4935, %r4899, %r4934;
	shr.u32 	%r4936, %r4932, 4;
	and.b32  	%r4937, %r4936, 268435454;
	add.s32 	%r1038, %r4935, %r4937;
	ld.shared.u16 	%rs98, [%r1038];
	add.s16 	%rs386, %rs98, 1;
	st.shared.u16 	[%r1038], %rs386;
	// begin inline asm
	shr.b32 %r4815, %r1015, %r6349;
	// end inline asm
	and.b32  	%r4938, %r4794, %r4815;
	shl.b32 	%r4939, %r4938, 10;
	and.b32  	%r4940, %r4939, 31744;
	add.s32 	%r4941, %r4899, %r4940;
	shr.u32 	%r4942, %r4938, 4;
	and.b32  	%r4943, %r4942, 268435454;
	add.s32 	%r1039, %r4941, %r4943;
	ld.shared.u16 	%rs99, [%r1039];
	add.s16 	%rs387, %rs99, 1;
	st.shared.u16 	[%r1039], %rs387;
	// begin inline asm
	shr.b32 %r4818, %r1016, %r6349;
	// end inline asm
	and.b32  	%r4944, %r4794, %r4818;
	shl.b32 	%r4945, %r4944, 10;
	and.b32  	%r4946, %r4945, 31744;
	add.s32 	%r4947, %r4899, %r4946;
	shr.u32 	%r4948, %r4944, 4;
	and.b32  	%r4949, %r4948, 268435454;
	add.s32 	%r1040, %r4947, %r4949;
	ld.shared.u16 	%rs100, [%r1040];
	add.s16 	%rs388, %rs100, 1;
	st.shared.u16 	[%r1040], %rs388;
	// begin inline asm
	shr.b32 %r4821, %r1017, %r6349;
	// end inline asm
	and.b32  	%r4950, %r4794, %r4821;
	shl.b32 	%r4951, %r4950, 10;
	and.b32  	%r4952, %r4951, 31744;
	add.s32 	%r4953, %r4899, %r4952;
	shr.u32 	%r4954, %r4950, 4;
	and.b32  	%r4955, %r4954, 268435454;
	add.s32 	%r1041, %r4953, %r4955;
	ld.shared.u16 	%rs101, [%r1041];
	add.s16 	%rs389, %rs101, 1;
	st.shared.u16 	[%r1041], %rs389;
	// begin inline asm
	shr.b32 %r4824, %r1018, %r6349;
	// end inline asm
	and.b32  	%r4956, %r4794, %r4824;
	shl.b32 	%r4957, %r4956, 10;
	and.b32  	%r4958, %r4957, 31744;
	add.s32 	%r4959, %r4899, %r4958;
	shr.u32 	%r4960, %r4956, 4;
	and.b32  	%r4961, %r4960, 268435454;
	add.s32 	%r1042, %r4959, %r4961;
	ld.shared.u16 	%rs102, [%r1042];
	add.s16 	%rs390, %rs102, 1;
	st.shared.u16 	[%r1042], %rs390;
	// begin inline asm
	shr.b32 %r4827, %r1019, %r6349;
	// end inline asm
	and.b32  	%r4962, %r4794, %r4827;
	shl.b32 	%r4963, %r4962, 10;
	and.b32  	%r4964, %r4963, 31744;
	add.s32 	%r4965, %r4899, %r4964;
	shr.u32 	%r4966, %r4962, 4;
	and.b32  	%r4967, %r4966, 268435454;
	add.s32 	%r1043, %r4965, %r4967;
	ld.shared.u16 	%rs103, [%r1043];
	add.s16 	%rs391, %rs103, 1;
	st.shared.u16 	[%r1043], %rs391;
	// begin inline asm
	shr.b32 %r4830, %r1020, %r6349;
	// end inline asm
	and.b32  	%r4968, %r4794, %r4830;
	shl.b32 	%r4969, %r4968, 10;
	and.b32  	%r4970, %r4969, 31744;
	add.s32 	%r4971, %r4899, %r4970;
	shr.u32 	%r4972, %r4968, 4;
	and.b32  	%r4973, %r4972, 268435454;
	add.s32 	%r1044, %r4971, %r4973;
	ld.shared.u16 	%rs104, [%r1044];
	add.s16 	%rs392, %rs104, 1;
	st.shared.u16 	[%r1044], %rs392;
	// begin inline asm
	shr.b32 %r4833, %r1021, %r6349;
	// end inline asm
	and.b32  	%r4974, %r4794, %r4833;
	shl.b32 	%r4975, %r4974, 10;
	and.b32  	%r4976, %r4975, 31744;
	add.s32 	%r4977, %r4899, %r4976;
	shr.u32 	%r4978, %r4974, 4;
	and.b32  	%r4979, %r4978, 268435454;
	add.s32 	%r1045, %r4977, %r4979;
	ld.shared.u16 	%rs105, [%r1045];
	add.s16 	%rs393, %rs105, 1;
	st.shared.u16 	[%r1045], %rs393;
	// begin inline asm
	shr.b32 %r4836, %r1022, %r6349;
	// end inline asm
	and.b32  	%r4980, %r4794, %r4836;
	shl.b32 	%r4981, %r4980, 10;
	and.b32  	%r4982, %r4981, 31744;
	add.s32 	%r4983, %r4899, %r4982;
	shr.u32 	%r4984, %r4980, 4;
	and.b32  	%r4985, %r4984, 268435454;
	add.s32 	%r1046, %r4983, %r4985;
	ld.shared.u16 	%rs106, [%r1046];
	add.s16 	%rs394, %rs106, 1;
	st.shared.u16 	[%r1046], %rs394;
	// begin inline asm
	shr.b32 %r4839, %r1023, %r6349;
	// end inline asm
	and.b32  	%r4986, %r4794, %r4839;
	shl.b32 	%r4987, %r4986, 10;
	and.b32  	%r4988, %r4987, 31744;
	add.s32 	%r4989, %r4899, %r4988;
	shr.u32 	%r4990, %r4986, 4;
	and.b32  	%r4991, %r4990, 268435454;
	add.s32 	%r1047, %r4989, %r4991;
	ld.shared.u16 	%rs107, [%r1047];
	add.s16 	%rs395, %rs107, 1;
	st.shared.u16 	[%r1047], %rs395;
	// begin inline asm
	shr.b32 %r4842, %r1024, %r6349;
	// end inline asm
	and.b32  	%r4992, %r4794, %r4842;
	shl.b32 	%r4993, %r4992, 10;
	and.b32  	%r4994, %r4993, 31744;
	add.s32 	%r4995, %r4899, %r4994;
	shr.u32 	%r4996, %r4992, 4;
	and.b32  	%r4997, %r4996, 268435454;
	add.s32 	%r1048, %r4995, %r4997;
	ld.shared.u16 	%rs108, [%r1048];
	add.s16 	%rs396, %rs108, 1;
	st.shared.u16 	[%r1048], %rs396;
	// begin inline asm
	shr.b32 %r4845, %r1025, %r6349;
	// end inline asm
	and.b32  	%r4998, %r4794, %r4845;
	shl.b32 	%r4999, %r4998, 10;
	and.b32  	%r5000, %r4999, 31744;
	add.s32 	%r5001, %r4899, %r5000;
	shr.u32 	%r5002, %r4998, 4;
	and.b32  	%r5003, %r5002, 268435454;
	add.s32 	%r1049, %r5001, %r5003;
	ld.shared.u16 	%rs109, [%r1049];
	add.s16 	%rs397, %rs109, 1;
	st.shared.u16 	[%r1049], %rs397;
	// begin inline asm
	shr.b32 %r4848, %r1026, %r6349;
	// end inline asm
	and.b32  	%r5004, %r4794, %r4848;
	shl.b32 	%r5005, %r5004, 10;
	and.b32  	%r5006, %r5005, 31744;
	add.s32 	%r5007, %r4899, %r5006;
	shr.u32 	%r5008, %r5004, 4;
	and.b32  	%r5009, %r5008, 268435454;
	add.s32 	%r1050, %r5007, %r5009;
	ld.shared.u16 	%rs110, [%r1050];
	add.s16 	%rs398, %rs110, 1;
	st.shared.u16 	[%r1050], %rs398;
	// begin inline asm
	shr.b32 %r4851, %r1027, %r6349;
	// end inline asm
	and.b32  	%r5010, %r4794, %r4851;
	shl.b32 	%r5011, %r5010, 10;
	and.b32  	%r5012, %r5011, 31744;
	add.s32 	%r5013, %r4899, %r5012;
	shr.u32 	%r5014, %r5010, 4;
	and.b32  	%r5015, %r5014, 268435454;
	add.s32 	%r1051, %r5013, %r5015;
	ld.shared.u16 	%rs111, [%r1051];
	add.s16 	%rs399, %rs111, 1;
	st.shared.u16 	[%r1051], %rs399;
	// begin inline asm
	shr.b32 %r4854, %r1028, %r6349;
	// end inline asm
	and.b32  	%r5016, %r4794, %r4854;
	shl.b32 	%r5017, %r5016, 10;
	and.b32  	%r5018, %r5017, 31744;
	add.s32 	%r5019, %r4899, %r5018;
	shr.u32 	%r5020, %r5016, 4;
	and.b32  	%r5021, %r5020, 268435454;
	add.s32 	%r1052, %r5019, %r5021;
	ld.shared.u16 	%rs112, [%r1052];
	add.s16 	%rs400, %rs112, 1;
	st.shared.u16 	[%r1052], %rs400;
	// begin inline asm
	shr.b32 %r4857, %r1029, %r6349;
	// end inline asm
	and.b32  	%r5022, %r4794, %r4857;
	shl.b32 	%r5023, %r5022, 10;
	and.b32  	%r5024, %r5023, 31744;
	add.s32 	%r5025, %r4899, %r5024;
	shr.u32 	%r5026, %r5022, 4;
	and.b32  	%r5027, %r5026, 268435454;
	add.s32 	%r1053, %r5025, %r5027;
	ld.shared.u16 	%rs113, [%r1053];
	add.s16 	%rs401, %rs113, 1;
	st.shared.u16 	[%r1053], %rs401;
	// begin inline asm
	shr.b32 %r4860, %r1030, %r6349;
	// end inline asm
	and.b32  	%r5028, %r4794, %r4860;
	shl.b32 	%r5029, %r5028, 10;
	and.b32  	%r5030, %r5029, 31744;
	add.s32 	%r5031, %r4899, %r5030;
	shr.u32 	%r5032, %r5028, 4;
	and.b32  	%r5033, %r5032, 268435454;
	add.s32 	%r1054, %r5031, %r5033;
	ld.shared.u16 	%rs114, [%r1054];
	add.s16 	%rs402, %rs114, 1;
	st.shared.u16 	[%r1054], %rs402;
	// begin inline asm
	shr.b32 %r4863, %r1031, %r6349;
	// end inline asm
	and.b32  	%r5034, %r4794, %r4863;
	shl.b32 	%r5035, %r5034, 10;
	and.b32  	%r5036, %r5035, 31744;
	add.s32 	%r5037, %r4899, %r5036;
	shr.u32 	%r5038, %r5034, 4;
	and.b32  	%r5039, %r5038, 268435454;
	add.s32 	%r1055, %r5037, %r5039;
	ld.shared.u16 	%rs115, [%r1055];
	add.s16 	%rs403, %rs115, 1;
	st.shared.u16 	[%r1055], %rs403;
	bar.sync 	0;
	mad.lo.s32 	%r5040, %r4896, 124, %r4900;
	ld.shared.u32 	%r1056, [%r5040];
	ld.shared.u32 	%r5041, [%r5040+4];
	ld.shared.u32 	%r5042, [%r5040+8];
	ld.shared.u32 	%r5043, [%r5040+12];
	ld.shared.u32 	%r5044, [%r5040+16];
	ld.shared.u32 	%r5045, [%r5040+20];
	ld.shared.u32 	%r5046, [%r5040+24];
	ld.shared.u32 	%r5047, [%r5040+28];
	ld.shared.u32 	%r5048, [%r5040+32];
	ld.shared.u32 	%r5049, [%r5040+36];
	ld.shared.u32 	%r5050, [%r5040+40];
	ld.shared.u32 	%r5051, [%r5040+44];
	ld.shared.u32 	%r5052, [%r5040+48];
	ld.shared.u32 	%r5053, [%r5040+52];
	ld.shared.u32 	%r5054, [%r5040+56];
	ld.shared.u32 	%r5055, [%r5040+60];
	ld.shared.u32 	%r5056, [%r5040+64];
	ld.shared.u32 	%r5057, [%r5040+68];
	ld.shared.u32 	%r5058, [%r5040+72];
	ld.shared.u32 	%r5059, [%r5040+76];
	ld.shared.u32 	%r5060, [%r5040+80];
	ld.shared.u32 	%r5061, [%r5040+84];
	ld.shared.u32 	%r5062, [%r5040+88];
	ld.shared.u32 	%r5063, [%r5040+92];
	ld.shared.u32 	%r5064, [%r5040+96];
	ld.shared.u32 	%r5065, [%r5040+100];
	ld.shared.u32 	%r5066, [%r5040+104];
	ld.shared.u32 	%r5067, [%r5040+108];
	ld.shared.u32 	%r5068, [%r5040+112];
	ld.shared.u32 	%r5069, [%r5040+116];
	ld.shared.u32 	%r5070, [%r5040+120];
	ld.shared.u32 	%r5071, [%r5040+124];
	ld.shared.u32 	%r5072, [%r5040+128];
	add.s32 	%r1057, %r5041, %r1056;
	add.s32 	%r1058, %r5042, %r1057;
	add.s32 	%r1059, %r5043, %r1058;
	add.s32 	%r1060, %r5044, %r1059;
	add.s32 	%r1061, %r5045, %r1060;
	add.s32 	%r1062, %r5046, %r1061;
	add.s32 	%r1063, %r5047, %r1062;
	add.s32 	%r1064, %r5048, %r1063;
	add.s32 	%r1065, %r5049, %r1064;
	add.s32 	%r1066, %r5050, %r1065;
	add.s32 	%r1067, %r5051, %r1066;
	add.s32 	%r1068, %r5052, %r1067;
	add.s32 	%r1069, %r5053, %r1068;
	add.s32 	%r1070, %r5054, %r1069;
	add.s32 	%r1071, %r5055, %r1070;
	add.s32 	%r1072, %r5056, %r1071;
	add.s32 	%r1073, %r5057, %r1072;
	add.s32 	%r1074, %r5058, %r1073;
	add.s32 	%r1075, %r5059, %r1074;
	add.s32 	%r1076, %r5060, %r1075;
	add.s32 	%r1077, %r5061, %r1076;
	add.s32 	%r1078, %r5062, %r1077;
	add.s32 	%r1079, %r5063, %r1078;
	add.s32 	%r1080, %r5064, %r1079;
	add.s32 	%r1081, %r5065, %r1080;
	add.s32 	%r1082, %r5066, %r1081;
	add.s32 	%r1083, %r5067, %r1082;
	add.s32 	%r1084, %r5068, %r1083;
	add.s32 	%r1085, %r5069, %r1084;
	add.s32 	%r1086, %r5070, %r1085;
	add.s32 	%r1087, %r5071, %r1086;
	add.s32 	%r4870, %r5072, %r1087;
	mov.b32 	%r4868, 1;
	mov.b32 	%r4895, -1;
	// begin inline asm
	{  .reg .u32 r0;  .reg .pred p;  shfl.sync.up.b32 r0|p, %r4870, %r4868, %r4893, %r4895;  @p add.u32 r0, r0, %r4870;  mov.u32 %r4866, r0;}
	// end inline asm
	mov.b32 	%r4874, 2;
	// begin inline asm
	{  .reg .u32 r0;  .reg .pred p;  shfl.sync.up.b32 r0|p, %r4866, %r4874, %r4893, %r4895;  @p add.u32 r0, r0, %r4866;  mov.u32 %r4872, r0;}
	// end inline asm
	mov.b32 	%r4880, 4;
	// begin inline asm
	{  .reg .u32 r0;  .reg .pred p;  shfl.sync.up.b32 r0|p, %r4872, %r4880, %r4893, %r4895;  @p add.u32 r0, r0, %r4872;  mov.u32 %r4878, r0;}
	// end inline asm
	mov.b32 	%r4886, 8;
	// begin inline asm
	{  .reg .u32 r0;  .reg .pred p;  shfl.sync.up.b32 r0|p, %r4878, %r4886, %r4893, %r4895;  @p add.u32 r0, r0, %r4878;  mov.u32 %r4884, r0;}
	// end inline asm
	mov.b32 	%r4892, 16;
	// begin inline asm
	{  .reg .u32 r0;  .reg .pred p;  shfl.sync.up.b32 r0|p, %r4884, %r4892, %r4893, %r4895;  @p add.u32 r0, r0, %r4884;  mov.u32 %r4890, r0;}
	// end inline asm
	@%p296 bra 	$L__BB16_510;
	mov.u32 	%r5073, %tid.x;
	shr.u32 	%r5074, %r5073, 3;
	and.b32  	%r5075, %r5074, 124;
	mov.u32 	%r5076, _ZZN3cub18CUB_300001_SM_10006detail14segmented_sort33DeviceSegmentedSortFallbackKernelILNS0_9SortOrderE0ENS2_10policy_hubIjNS0_8NullTypeEE9Policy860EjS6_PmS9_lEEvPKT1_PSA_NS1_20device_double_bufferISA_EEPKT2_PSG_NSE_ISG_EET3_T4_E12temp_storage;
	add.s32 	%r5077, %r5076, %r5075;
	st.shared.u32 	[%r5077+33792], %r4890;
$L__BB16_510:
	sub.s32 	%r5078, %r4890, %r4870;
	mov.u32 	%r5079, %tid.x;
	setp.ne.s32 	%p297, %r1760, 0;
	setp.gt.u32 	%p298, %r5079, 31;
	shr.u32 	%r5080, %r5079, 5;
	setp.eq.s32 	%p299, %r5080, 7;
	setp.eq.s32 	%p300, %r5080, 6;
	setp.eq.s32 	%p301, %r5080, 5;
	setp.eq.s32 	%p302, %r5080, 4;
	setp.eq.s32 	%p303, %r5080, 3;
	setp.eq.s32 	%p304, %r5080, 2;
	setp.eq.s32 	%p305, %r5080, 1;
	bar.sync 	0;
	ld.shared.v4.u32 	{%r5081, %r5082, %r5083, %r5084}, [_ZZN3cub18CUB_300001_SM_10006detail14segmented_sort33DeviceSegmentedSortFallbackKernelILNS0_9SortOrderE0ENS2_10policy_hubIjNS0_8NullTypeEE9Policy860EjS6_PmS9_lEEvPKT1_PSA_NS1_20device_double_bufferISA_EEPKT2_PSG_NSE_ISG_EET3_T4_E12temp_storage+33792];
	selp.b32 	%r5085, %r5081, %r6441, %p305;
	add.s32 	%r5086, %r5082, %r5081;
	selp.b32 	%r5087, %r5086, %r5085, %p304;
	add.s32 	%r5088, %r5086, %r5083;
	selp.b32 	%r5089, %r5088, %r5087, %p303;
	add.s32 	%r5090, %r5088, %r5084;
	selp.b32 	%r5091, %r5090, %r5089, %p302;
	ld.shared.v4.u32 	{%r5092, %r5093, %r5094, %r5095}, [_ZZN3cub18CUB_300001_SM_10006detail14segmented_sort33DeviceSegmentedSortFallbackKernelILNS0_9SortOrderE0ENS2_10policy_hubIjNS0_8NullTypeEE9Policy860EjS6_PmS9_lEEvPKT1_PSA_NS1_20device_double_bufferISA_EEPKT2_PSG_NSE_ISG_EET3_T4_E12temp_storage+33808];
	add.s32 	%r5096, %r5090, %r5092;
	selp.b32 	%r5097, %r5096, %r5091, %p301;
	add.s32 	%r5098, %r5096, %r5093;
	selp.b32 	%r5099, %r5098, %r5097, %p300;
	add.s32 	%r5100, %r5098, %r5094;
	selp.b32 	%r6441, %r5100, %r5099, %p299;
	add.s32 	%r1091, %r5100, %r5095;
	selp.b32 	%r5101, %r5078, 0, %p297;
	add.s32 	%r5102, %r6441, %r5101;
	selp.b32 	%r6412, %r5102, %r5078, %p298;
	or.pred  	%p306, %p298, %p297;
	@%p306 bra 	$L__BB16_512;
	shl.b32 	%r6412, %r1091, 16;
	st.shared.u32 	[_ZZN3cub18CUB_300001_SM_10006detail14segmented_sort33DeviceSegmentedSortFallbackKernelILNS0_9SortOrderE0ENS2_10policy_hubIjNS0_8NullTypeEE9Policy860EjS6_PmS9_lEEvPKT1_PSA_NS1_20device_double_bufferISA_EEPKT2_PSG_NSE_ISG_EET3_T4_E12temp_storage+33832], %r6412;
$L__BB16_512:
	mov.u32 	%r5103, %tid.x;
	cvt.u64.u32 	%rd227, %r5103;
	setp.gt.u32 	%p307, %r5103, 63;
	setp.eq.s32 	%p308, %r5103, 0;
	bar.sync 	0;
	mov.u32 	%r5104, _ZZN3cub18CUB_300001_SM_10006detail14segmented_sort33DeviceSegmentedSortFallbackKernelILNS0_9SortOrderE0ENS2_10policy_hubIjNS0_8NullTypeEE9Policy860EjS6_PmS9_lEEvPKT1_PSA_NS1_20device_double_bufferISA_EEPKT2_PSG_NSE_ISG_EET3_T4_E12temp_storage;
	ld.shared.u32 	%r5105, [_ZZN3cub18CUB_300001_SM_10006detail14segmented_sort33DeviceSegmentedSortFallbackKernelILNS0_9SortOrderE0ENS2_10policy_hubIjNS0_8NullTypeEE9Policy860EjS6_PmS9_lEEvPKT1_PSA_NS1_20device_double_bufferISA_EEPKT2_PSG_NSE_ISG_EET3_T4_E12temp_storage+33832];
	selp.b32 	%r5106, 0, %r5105, %p308;
	add.s32 	%r5107, %r6412, %r5106;
	add.s32 	%r5108, %r1056, %r5107;
	add.s32 	%r5109, %r1057, %r5107;
	add.s32 	%r5110, %r1058, %r5107;
	add.s32 	%r5111, %r1059, %r5107;
	add.s32 	%r5112, %r1060, %r5107;
	add.s32 	%r5113, %r1061, %r5107;
	add.s32 	%r5114, %r1062, %r5107;
	add.s32 	%r5115, %r1063, %r5107;
	add.s32 	%r5116, %r1064, %r5107;
	add.s32 	%r5117, %r1065, %r5107;
	add.s32 	%r5118, %r1066, %r5107;
	add.s32 	%r5119, %r1067, %r5107;
	add.s32 	%r5120, %r1068, %r5107;
	add.s32 	%r5121, %r1069, %r5107;
	add.s32 	%r5122, %r1070, %r5107;
	add.s32 	%r5123, %r1071, %r5107;
	add.s32 	%r5124, %r1072, %r5107;
	add.s32 	%r5125, %r1073, %r5107;
	add.s32 	%r5126, %r1074, %r5107;
	add.s32 	%r5127, %r1075, %r5107;
	add.s32 	%r5128, %r1076, %r5107;
	add.s32 	%r5129, %r1077, %r5107;
	add.s32 	%r5130, %r1078, %r5107;
	add.s32 	%r5131, %r1079, %r5107;
	add.s32 	%r5132, %r1080, %r5107;
	add.s32 	%r5133, %r1081, %r5107;
	add.s32 	%r5134, %r1082, %r5107;
	add.s32 	%r5135, %r1083, %r5107;
	add.s32 	%r5136, %r1084, %r5107;
	add.s32 	%r5137, %r1085, %r5107;
	add.s32 	%r5138, %r1086, %r5107;
	add.s32 	%r5139, %r1087, %r5107;
	shl.b32 	%r5140, %r5103, 2;
	add.s32 	%r1095, %r5104, %r5140;
	add.s32 	%r1096, %r1095, %r5140;
	mad.lo.s32 	%r5141, %r5103, 124, %r1096;
	st.shared.u32 	[%r5141], %r5107;
	st.shared.u32 	[%r5141+4], %r5108;
	st.shared.u32 	[%r5141+8], %r5109;
	st.shared.u32 	[%r5141+12], %r5110;
	st.shared.u32 	[%r5141+16], %r5111;
	st.shared.u32 	[%r5141+20], %r5112;
	st.shared.u32 	[%r5141+24], %r5113;
	st.shared.u32 	[%r5141+28], %r5114;
	st.shared.u32 	[%r5141+32], %r5115;
	st.shared.u32 	[%r5141+36], %r5116;
	st.shared.u32 	[%r5141+40], %r5117;
	st.shared.u32 	[%r5141+44], %r5118;
	st.shared.u32 	[%r5141+48], %r5119;
	st.shared.u32 	[%r5141+52], %r5120;
	st.shared.u32 	[%r5141+56], %r5121;
	st.shared.u32 	[%r5141+60], %r5122;
	st.shared.u32 	[%r5141+64], %r5123;
	st.shared.u32 	[%r5141+68], %r5124;
	st.shared.u32 	[%r5141+72], %r5125;
	st.shared.u32 	[%r5141+76], %r5126;
	st.shared.u32 	[%r5141+80], %r5127;
	st.shared.u32 	[%r5141+84], %r5128;
	st.shared.u32 	[%r5141+88], %r5129;
	st.shared.u32 	[%r5141+92], %r5130;
	st.shared.u32 	[%r5141+96], %r5131;
	st.shared.u32 	[%r5141+100], %r5132;
	st.shared.u32 	[%r5141+104], %r5133;
	st.shared.u32 	[%r5141+108], %r5134;
	st.shared.u32 	[%r5141+112], %r5135;
	st.shared.u32 	[%r5141+116], %r5136;
	st.shared.u32 	[%r5141+120], %r5137;
	st.shared.u32 	[%r5141+124], %r5138;
	st.shared.u32 	[%r5141+128], %r5139;
	bar.sync 	0;
	cvt.u32.u16 	%r5142, %rs93;
	ld.shared.u16 	%r5143, [%r1033];
	add.s32 	%r1097, %r5143, %r5142;
	cvt.u32.u16 	%r5144, %rs94;
	ld.shared.u16 	%r5145, [%r1034];
	add.s32 	%r1098, %r5145, %r5144;
	cvt.u32.u16 	%r5146, %rs95;
	ld.shared.u16 	%r5147, [%r1035];
	add.s32 	%r1099, %r5147, %r5146;
	cvt.u32.u16 	%r5148, %rs96;
	ld.shared.u16 	%r5149, [%r1036];
	add.s32 	%r1100, %r5149, %r5148;
	cvt.u32.u16 	%r5150, %rs97;
	ld.shared.u16 	%r5151, [%r1037];
	add.s32 	%r1101, %r5151, %r5150;
	cvt.u32.u16 	%r5152, %rs98;
	ld.shared.u16 	%r5153, [%r1038];
	add.s32 	%r1102, %r5153, %r5152;
	cvt.u32.u16 	%r5154, %rs99;
	ld.shared.u16 	%r5155, [%r1039];
	add.s32 	%r1103, %r5155, %r5154;
	cvt.u32.u16 	%r5156, %rs100;
	ld.shared.u16 	%r5157, [%r1040];
	add.s32 	%r1104, %r5157, %r5156;
	cvt.u32.u16 	%r5158, %rs101;
	ld.shared.u16 	%r5159, [%r1041];
	add.s32 	%r1105, %r5159, %r5158;
	cvt.u32.u16 	%r5160, %rs102;
	ld.shared.u16 	%r5161, [%r1042];
	add.s32 	%r1106, %r5161, %r5160;
	cvt.u32.u16 	%r5162, %rs103;
	ld.shared.u16 	%r5163, [%r1043];
	add.s32 	%r1107, %r5163, %r5162;
	cvt.u32.u16 	%r5164, %rs104;
	ld.shared.u16 	%r5165, [%r1044];
	add.s32 	%r1108, %r5165, %r5164;
	cvt.u32.u16 	%r5166, %rs105;
	ld.shared.u16 	%r5167, [%r1045];
	add.s32 	%r1109, %r5167, %r5166;
	cvt.u32.u16 	%r5168, %rs106;
	ld.shared.u16 	%r5169, [%r1046];
	add.s32 	%r1110, %r5169, %r5168;
	cvt.u32.u16 	%r5170, %rs107;
	ld.shared.u16 	%r5171, [%r1047];
	add.s32 	%r1111, %r5171, %r5170;
	cvt.u32.u16 	%r5172, %rs108;
	ld.shared.u16 	%r5173, [%r1048];
	add.s32 	%r1112, %r5173, %r5172;
	cvt.u32.u16 	%r5174, %rs109;
	ld.shared.u16 	%r5175, [%r1049];
	add.s32 	%r1113, %r5175, %r5174;
	cvt.u32.u16 	%r5176, %rs110;
	ld.shared.u16 	%r5177, [%r1050];
	add.s32 	%r1114, %r5177, %r5176;
	cvt.u32.u16 	%r5178, %rs111;
	ld.shared.u16 	%r5179, [%r1051];
	add.s32 	%r1115, %r5179, %r5178;
	cvt.u32.u16 	%r5180, %rs112;
	ld.shared.u16 	%r5181, [%r1052];
	add.s32 	%r1116, %r5181, %r5180;
	cvt.u32.u16 	%r5182, %rs113;
	ld.shared.u16 	%r5183, [%r1053];
	add.s32 	%r1117, %r5183, %r5182;
	cvt.u32.u16 	%r5184, %rs114;
	ld.shared.u16 	%r5185, [%r1054];
	add.s32 	%r1118, %r5185, %r5184;
	cvt.u32.u16 	%r5186, %rs115;
	ld.shared.u16 	%r5187, [%r1055];
	add.s32 	%r1119, %r5187, %r5186;
	@%p307 bra 	$L__BB16_514;
	cvt.u32.u64 	%r5188, %rd227;
	shl.b32 	%r5189, %r5188, 10;
	and.b32  	%r5190, %r5189, 31744;
	add.s32 	%r5192, %r5104, %r5190;
	shr.u32 	%r5193, %r5188, 4;
	and.b32  	%r5194, %r5193, 62;
	add.s32 	%r5195, %r5192, %r5194;
	ld.shared.u16 	%r6438, [%r5195];
$L__BB16_514:
	cvt.u32.u64 	%r5196, %rd227;
	setp.gt.u32 	%p309, %r5196, 63;
	bar.sync 	0;
	@%p309 bra 	$L__BB16_516;
	cvt.s64.s32 	%rd1566, %r6438;
	st.shared.u64 	[%r1096], %rd1566;
$L__BB16_516:
	bar.sync 	0;
	bar.sync 	0;
	@%p309 bra 	$L__BB16_518;
	cvt.s64.s32 	%rd1567, %r6438;
	sub.s64 	%rd1568, %rd1801, %rd1567;
	st.shared.u64 	[%r1096+23552], %rd1568;
$L__BB16_518:
	bar.sync 	0;
	shl.b32 	%r5201, %r1097, 2;
	add.s32 	%r5203, %r5104, %r5201;
	st.shared.u32 	[%r5203], %r1009;
	shl.b32 	%r5204, %r1098, 2;
	add.s32 	%r5205, %r5104, %r5204;
	st.shared.u32 	[%r5205], %r1010;
	shl.b32 	%r5206, %r1099, 2;
	add.s32 	%r5207, %r5104, %r5206;
	st.shared.u32 	[%r5207], %r1011;
	shl.b32 	%r5208, %r1100, 2;
	add.s32 	%r5209, %r5104, %r5208;
	st.shared.u32 	[%r5209], %r1012;
	shl.b32 	%r5210, %r1101, 2;
	add.s32 	%r5211, %r5104, %r5210;
	st.shared.u32 	[%r5211], %r1013;
	shl.b32 	%r5212, %r1102, 2;
	add.s32 	%r5213, %r5104, %r5212;
	st.shared.u32 	[%r5213], %r1014;
	shl.b32 	%r5214, %r1103, 2;
	add.s32 	%r5215, %r5104, %r5214;
	st.shared.u32 	[%r5215], %r1015;
	shl.b32 	%r5216, %r1104, 2;
	add.s32 	%r5217, %r5104, %r5216;
	st.shared.u32 	[%r5217], %r1016;
	shl.b32 	%r5218, %r1105, 2;
	add.s32 	%r5219, %r5104, %r5218;
	st.shared.u32 	[%r5219], %r1017;
	shl.b32 	%r5220, %r1106, 2;
	add.s32 	%r5221, %r5104, %r5220;
	st.shared.u32 	[%r5221], %r1018;
	shl.b32 	%r5222, %r1107, 2;
	add.s32 	%r5223, %r5104, %r5222;
	st.shared.u32 	[%r5223], %r1019;
	shl.b32 	%r5224, %r1108, 2;
	add.s32 	%r5225, %r5104, %r5224;
	st.shared.u32 	[%r5225], %r1020;
	shl.b32 	%r5226, %r1109, 2;
	add.s32 	%r5227, %r5104, %r5226;
	st.shared.u32 	[%r5227], %r1021;
	shl.b32 	%r5228, %r1110, 2;
	add.s32 	%r5229, %r5104, %r5228;
	st.shared.u32 	[%r5229], %r1022;
	shl.b32 	%r5230, %r1111, 2;
	add.s32 	%r5231, %r5104, %r5230;
	st.shared.u32 	[%r5231], %r1023;
	shl.b32 	%r5232, %r1112, 2;
	add.s32 	%r5233, %r5104, %r5232;
	st.shared.u32 	[%r5233], %r1024;
	shl.b32 	%r5234, %r1113, 2;
	add.s32 	%r5235, %r5104, %r5234;
	st.shared.u32 	[%r5235], %r1025;
	shl.b32 	%r5236, %r1114, 2;
	add.s32 	%r5237, %r5104, %r5236;
	st.shared.u32 	[%r5237], %r1026;
	shl.b32 	%r5238, %r1115, 2;
	add.s32 	%r5239, %r5104, %r5238;
	st.shared.u32 	[%r5239], %r1027;
	shl.b32 	%r5240, %r1116, 2;
	add.s32 	%r5241, %r5104, %r5240;
	st.shared.u32 	[%r5241], %r1028;
	shl.b32 	%r5242, %r1117, 2;
	add.s32 	%r5243, %r5104, %r5242;
	st.shared.u32 	[%r5243], %r1029;
	shl.b32 	%r5244, %r1118, 2;
	add.s32 	%r5245, %r5104, %r5244;
	st.shared.u32 	[%r5245], %r1030;
	shl.b32 	%r5246, %r1119, 2;
	add.s32 	%r5247, %r5104, %r5246;
	st.shared.u32 	[%r5247], %r1031;
	bar.sync 	0;
	ld.shared.u32 	%r1122, [%r1095];
	// begin inline asm
	shr.b32 %r5198, %r1122, %r6349;
	// end inline asm
	setp.le.s64 	%p311, %rd1804, %rd227;
	@%p311 bra 	$L__BB16_520;
	and.b32  	%r5248, %r4794, %r5198;
	shl.b32 	%r5249, %r5248, 3;
	add.s32 	%r5251, %r5104, %r5249;
	ld.shared.u64 	%rd1569, [%r5251+23552];
	add.s64 	%rd1570, %rd1569, %rd227;
	shl.b64 	%rd1571, %rd1570, 2;
	add.s64 	%rd1572, %rd112, %rd1571;
	st.global.u32 	[%rd1572], %r1122;
$L__BB16_520:
	ld.shared.u32 	%r1124, [%r1095+1024];
	// begin inline asm
	shr.b32 %r5252, %r1124, %r6349;
	// end inline asm
	add.s32 	%r5256, %r5196, 256;
	cvt.u64.u32 	%rd1573, %r5256;
	setp.le.s64 	%p312, %rd1804, %rd1573;
	@%p312 bra 	$L__BB16_522;
	and.b32  	%r5257, %r4794, %r5252;
	shl.b32 	%r5258, %r5257, 3;
	add.s32 	%r5260, %r5104, %r5258;
	ld.shared.u64 	%rd1574, [%r5260+23552];
	add.s64 	%rd1575, %rd1574, %rd227;
	shl.b64 	%rd1576, %rd1575, 2;
	add.s64 	%rd1577, %rd112, %rd1576;
	st.global.u32 	[%rd1577+1024], %r1124;
$L__BB16_522:
	ld.shared.u32 	%r1126, [%r1095+2048];
	// begin inline asm
	shr.b32 %r5261, %r1126, %r6349;
	// end inline asm
	add.s32 	%r5265, %r5196, 512;
	cvt.u64.u32 	%rd1578, %r5265;
	setp.le.s64 	%p313, %rd1804, %rd1578;
	@%p313 bra 	$L__BB16_524;
	and.b32  	%r5266, %r4794, %r5261;
	shl.b32 	%r5267, %r5266, 3;
	add.s32 	%r5269, %r5104, %r5267;
	ld.shared.u64 	%rd1579, [%r5269+23552];
	add.s64 	%rd1580, %rd1579, %rd227;
	shl.b64 	%rd1581, %rd1580, 2;
	add.s64 	%rd1582, %rd112, %rd1581;
	st.global.u32 	[%rd1582+2048], %r1126;
$L__BB16_524:
	ld.shared.u32 	%r1128, [%r1095+3072];
	// begin inline asm
	shr.b32 %r5270, %r1128, %r6349;
	// end inline asm
	add.s32 	%r5274, %r5196, 768;
	cvt.u64.u32 	%rd1583, %r5274;
	setp.le.s64 	%p314, %rd1804, %rd1583;
	@%p314 bra 	$L__BB16_526;
	and.b32  	%r5275, %r4794, %r5270;
	shl.b32 	%r5276, %r5275, 3;
	add.s32 	%r5278, %r5104, %r5276;
	ld.shared.u64 	%rd1584, [%r5278+23552];
	add.s64 	%rd1585, %rd1584, %rd227;
	shl.b64 	%rd1586, %rd1585, 2;
	add.s64 	%rd1587, %rd112, %rd1586;
	st.global.u32 	[%rd1587+3072], %r1128;
$L__BB16_526:
	ld.shared.u32 	%r1130, [%r1095+4096];
	// begin inline asm
	shr.b32 %r5279, %r1130, %r6349;
	// end inline asm
	or.b32  	%r5283, %r5196, 1024;
	cvt.u64.u32 	%rd1588, %r5283;
	setp.le.s64 	%p315, %rd1804, %rd1588;
	@%p315 bra 	$L__BB16_528;
	and.b32  	%r5284, %r4794, %r5279;
	shl.b32 	%r5285, %r5284, 3;
	add.s32 	%r5287, %r5104, %r5285;
	ld.shared.u64 	%rd1589, [%r5287+23552];
	add.s64 	%rd1590, %rd1589, %rd227;
	shl.b64 	%rd1591, %rd1590, 2;
	add.s64 	%rd1592, %rd112, %rd1591;
	st.global.u32 	[%rd1592+4096], %r1130;
$L__BB16_528:
	ld.shared.u32 	%r1132, [%r1095+5120];
	// begin inline asm
	shr.b32 %r5288, %r1132, %r6349;
	// end inline asm
	add.s32 	%r5292, %r5196, 1280;
	cvt.u64.u32 	%rd1593, %r5292;
	setp.le.s64 	%p316, %rd1804, %rd1593;
	@%p316 bra 	$L__BB16_530;
	and.b32  	%r5293, %r4794, %r5288;
	shl.b32 	%r5294, %r5293, 3;
	add.s32 	%r5296, %r5104, %r5294;
	ld.shared.u64 	%rd1594, [%r5296+23552];
	add.s64 	%rd1595, %rd1594, %rd227;
	shl.b64 	%rd1596, %rd1595, 2;
	add.s64 	%rd1597, %rd112, %rd1596;
	st.global.u32 	[%rd1597+5120], %r1132;
$L__BB16_530:
	ld.shared.u32 	%r1134, [%r1095+6144];
	// begin inline asm
	shr.b32 %r5297, %r1134, %r6349;
	// end inline asm
	add.s32 	%r5301, %r5196, 1536;
	cvt.u64.u32 	%rd1598, %r5301;
	setp.le.s64 	%p317, %rd1804, %rd1598;
	@%p317 bra 	$L__BB16_532;
	and.b32  	%r5302, %r4794, %r5297;
	shl.b32 	%r5303, %r5302, 3;
	add.s32 	%r5305, %r5104, %r5303;
	ld.shared.u64 	%rd1599, [%r5305+23552];
	add.s64 	%rd1600, %rd1599, %rd227;
	shl.b64 	%rd1601, %rd1600, 2;
	add.s64 	%rd1602, %rd112, %rd1601;
	st.global.u32 	[%rd1602+6144], %r1134;
$L__BB16_532:
	ld.shared.u32 	%r1136, [%r1095+7168];
	// begin inline asm
	shr.b32 %r5306, %r1136, %r6349;
	// end inline asm
	add.s32 	%r5310, %r5196, 1792;
	cvt.u64.u32 	%rd1603, %r5310;
	setp.le.s64 	%p318, %rd1804, %rd1603;
	@%p318 bra 	$L__BB16_534;
	and.b32  	%r5311, %r4794, %r5306;
	shl.b32 	%r5312, %r5311, 3;
	add.s32 	%r5314, %r5104, %r5312;
	ld.shared.u64 	%rd1604, [%r5314+23552];
	add.s64 	%rd1605, %rd1604, %rd227;
	shl.b64 	%rd1606, %rd1605, 2;
	add.s64 	%rd1607, %rd112, %rd1606;
	st.global.u32 	[%rd1607+7168], %r1136;
$L__BB16_534:
	ld.shared.u32 	%r1138, [%r1095+8192];
	// begin inline asm
	shr.b32 %r5315, %r1138, %r6349;
	// end inline asm
	or.b32  	%r5319, %r5196, 2048;
	cvt.u64.u32 	%rd1608, %r5319;
	setp.le.s64 	%p319, %rd1804, %rd1608;
	@%p319 bra 	$L__BB16_536;
	and.b32  	%r5320, %r4794, %r5315;
	shl.b32 	%r5321, %r5320, 3;
	add.s32 	%r5323, %r5104, %r5321;
	ld.shared.u64 	%rd1609, [%r5323+23552];
	add.s64 	%rd1610, %rd1609, %rd227;
	shl.b64 	%rd1611, %rd1610, 2;
	add.s64 	%rd1612, %rd112, %rd1611;
	st.global.u32 	[%rd1612+8192], %r1138;
$L__BB16_536:
	ld.shared.u32 	%r1140, [%r1095+9216];
	// begin inline asm
	shr.b32 %r5324, %r1140, %r6349;
	// end inline asm
	add.s32 	%r5328, %r5196, 2304;
	cvt.u64.u32 	%rd1613, %r5328;
	setp.le.s64 	%p320, %rd1804, %rd1613;
	@%p320 bra 	$L__BB16_538;
	and.b32  	%r5329, %r4794, %r5324;
	shl.b32 	%r5330, %r5329, 3;
	add.s32 	%r5332, %r5104, %r5330;
	ld.shared.u64 	%rd1614, [%r5332+23552];
	add.s64 	%rd1615, %rd1614, %rd227;
	shl.b64 	%rd1616, %rd1615, 2;
	add.s64 	%rd1617, %rd112, %rd1616;
	st.global.u32 	[%rd1617+9216], %r1140;
$L__BB16_538:
	ld.shared.u32 	%r1142, [%r1095+10240];
	// begin inline asm
	shr.b32 %r5333, %r1142, %r6349;
	// end inline asm
	add.s32 	%r5337, %r5196, 2560;
	cvt.u64.u32 	%rd1618, %r5337;
	setp.le.s64 	%p321, %rd1804, %rd1618;
	@%p321 bra 	$L__BB16_540;
	and.b32  	%r5338, %r4794, %r5333;
	shl.b32 	%r5339, %r5338, 3;
	add.s32 	%r5341, %r5104, %r5339;
	ld.shared.u64 	%rd1619, [%r5341+23552];
	add.s64 	%rd1620, %rd1619, %rd227;
	shl.b64 	%rd1621, %rd1620, 2;
	add.s64 	%rd1622, %rd112, %rd1621;
	st.global.u32 	[%rd1622+10240], %r1142;
$L__BB16_540:
	ld.shared.u32 	%r1144, [%r1095+11264];
	// begin inline asm
	shr.b32 %r5342, %r1144, %r6349;
	// end inline asm
	add.s32 	%r5346, %r5196, 2816;
	cvt.u64.u32 	%rd1623, %r5346;
	setp.le.s64 	%p322, %rd1804, %rd1623;
	@%p322 bra 	$L__BB16_542;
	and.b32  	%r5347, %r4794, %r5342;
	shl.b32 	%r5348, %r5347, 3;
	add.s32 	%r5350, %r5104, %r5348;
	ld.shared.u64 	%rd1624, [%r5350+23552];
	add.s64 	%rd1625, %rd1624, %rd227;
	shl.b64 	%rd1626, %rd1625, 2;
	add.s64 	%rd1627, %rd112, %rd1626;
	st.global.u32 	[%rd1627+11264], %r1144;
$L__BB16_542:
	ld.shared.u32 	%r1146, [%r1095+12288];
	// begin inline asm
	shr.b32 %r5351, %r1146, %r6349;
	// end inline asm
	or.b32  	%r5355, %r5196, 3072;
	cvt.u64.u32 	%rd1628, %r5355;
	setp.le.s64 	%p323, %rd1804, %rd1628;
	@%p323 bra 	$L__BB16_544;
	and.b32  	%r5356, %r4794, %r5351;
	shl.b32 	%r5357, %r5356, 3;
	add.s32 	%r5359, %r5104, %r5357;
	ld.shared.u64 	%rd1629, [%r5359+23552];
	add.s64 	%rd1630, %rd1629, %rd227;
	shl.b64 	%rd1631, %rd1630, 2;
	add.s64 	%rd1632, %rd112, %rd1631;
	st.global.u32 	[%rd1632+12288], %r1146;
$L__BB16_544:
	ld.shared.u32 	%r1148, [%r1095+13312];
	// begin inline asm
	shr.b32 %r5360, %r1148, %r6349;
	// end inline asm
	add.s32 	%r5364, %r5196, 3328;
	cvt.u64.u32 	%rd1633, %r5364;
	setp.le.s64 	%p324, %rd1804, %rd1633;
	@%p324 bra 	$L__BB16_546;
	and.b32  	%r5365, %r4794, %r5360;
	shl.b32 	%r5366, %r5365, 3;
	add.s32 	%r5368, %r5104, %r5366;
	ld.shared.u64 	%rd1634, [%r5368+23552];
	add.s64 	%rd1635, %rd1634, %rd227;
	shl.b64 	%rd1636, %rd1635, 2;
	add.s64 	%rd1637, %rd112, %rd1636;
	st.global.u32 	[%rd1637+13312], %r1148;
$L__BB16_546:
	ld.shared.u32 	%r1150, [%r1095+14336];
	// begin inline asm
	shr.b32 %r5369, %r1150, %r6349;
	// end inline asm
	add.s32 	%r5373, %r5196, 3584;
	cvt.u64.u32 	%rd1638, %r5373;
	setp.le.s64 	%p325, %rd1804, %rd1638;
	@%p325 bra 	$L__BB16_548;
	and.b32  	%r5374, %r4794, %r5369;
	shl.b32 	%r5375, %r5374, 3;
	add.s32 	%r5377, %r5104, %r5375;
	ld.shared.u64 	%rd1639, [%r5377+23552];
	add.s64 	%rd1640, %rd1639, %rd227;
	shl.b64 	%rd1641, %rd1640, 2;
	add.s64 	%rd1642, %rd112, %rd1641;
	st.global.u32 	[%rd1642+14336], %r1150;
$L__BB16_548:
	ld.shared.u32 	%r1152, [%r1095+15360];
	// begin inline asm
	shr.b32 %r5378, %r1152, %r6349;
	// end inline asm
	add.s32 	%r5382, %r5196, 3840;
	cvt.u64.u32 	%rd1643, %r5382;
	setp.le.s64 	%p326, %rd1804, %rd1643;
	@%p326 bra 	$L__BB16_550;
	and.b32  	%r5383, %r4794, %r5378;
	shl.b32 	%r5384, %r5383, 3;
	add.s32 	%r5386, %r5104, %r5384;
	ld.shared.u64 	%rd1644, [%r5386+23552];
	add.s64 	%rd1645, %rd1644, %rd227;
	shl.b64 	%rd1646, %rd1645, 2;
	add.s64 	%rd1647, %rd112, %rd1646;
	st.global.u32 	[%rd1647+15360], %r1152;
$L__BB16_550:
	ld.shared.u32 	%r1154, [%r1095+16384];
	// begin inline asm
	shr.b32 %r5387, %r1154, %r6349;
	// end inline asm
	or.b32  	%r5391, %r5196, 4096;
	cvt.u64.u32 	%rd1648, %r5391;
	setp.le.s64 	%p327, %rd1804, %rd1648;
	@%p327 bra 	$L__BB16_552;
	and.b32  	%r5392, %r4794, %r5387;
	shl.b32 	%r5393, %r5392, 3;
	add.s32 	%r5395, %r5104, %r5393;
	ld.shared.u64 	%rd1649, [%r5395+23552];
	add.s64 	%rd1650, %rd1649, %rd227;
	shl.b64 	%rd1651, %rd1650, 2;
	add.s64 	%rd1652, %rd112, %rd1651;
	st.global.u32 	[%rd1652+16384], %r1154;
$L__BB16_552:
	ld.shared.u32 	%r1156, [%r1095+17408];
	// begin inline asm
	shr.b32 %r5396, %r1156, %r6349;
	// end inline asm
	add.s32 	%r5400, %r5196, 4352;
	cvt.u64.u32 	%rd1653, %r5400;
	setp.le.s64 	%p328, %rd1804, %rd1653;
	@%p328 bra 	$L__BB16_554;
	and.b32  	%r5401, %r4794, %r5396;
	shl.b32 	%r5402, %r5401, 3;
	add.s32 	%r5404, %r5104, %r5402;
	ld.shared.u64 	%rd1654, [%r5404+23552];
	add.s64 	%rd1655, %rd1654, %rd227;
	shl.b64 	%rd1656, %rd1655, 2;
	add.s64 	%rd1657, %rd112, %rd1656;
	st.global.u32 	[%rd1657+17408], %r1156;
$L__BB16_554:
	ld.shared.u32 	%r1158, [%r1095+18432];
	// begin inline asm
	shr.b32 %r5405, %r1158, %r6349;
	// end inline asm
	add.s32 	%r5409, %r5196, 4608;
	cvt.u64.u32 	%rd1658, %r5409;
	setp.le.s64 	%p329, %rd1804, %rd1658;
	@%p329 bra 	$L__BB16_556;
	and.b32  	%r5410, %r4794, %r5405;
	shl.b32 	%r5411, %r5410, 3;
	add.s32 	%r5413, %r5104, %r5411;
	ld.shared.u64 	%rd1659, [%r5413+23552];
	add.s64 	%rd1660, %rd1659, %rd227;
	shl.b64 	%rd1661, %rd1660, 2;
	add.s64 	%rd1662, %rd112, %rd1661;
	st.global.u32 	[%rd1662+18432], %r1158;
$L__BB16_556:
	ld.shared.u32 	%r1160, [%r1095+19456];
	// begin inline asm
	shr.b32 %r5414, %r1160, %r6349;
	// end inline asm
	add.s32 	%r5418, %r5196, 4864;
	cvt.u64.u32 	%rd1663, %r5418;
	setp.le.s64 	%p330, %rd1804, %rd1663;
	@%p330 bra 	$L__BB16_558;
	and.b32  	%r5419, %r4794, %r5414;
	shl.b32 	%r5420, %r5419, 3;
	add.s32 	%r5422, %r5104, %r5420;
	ld.shared.u64 	%rd1664, [%r5422+23552];
	add.s64 	%rd1665, %rd1664, %rd227;
	shl.b64 	%rd1666, %rd1665, 2;
	add.s64 	%rd1667, %rd112, %rd1666;
	st.global.u32 	[%rd1667+19456], %r1160;
$L__BB16_558:
	ld.shared.u32 	%r1162, [%r1095+20480];
	// begin inline asm
	shr.b32 %r5423, %r1162, %r6349;
	// end inline asm
	or.b32  	%r5427, %r5196, 5120;
	cvt.u64.u32 	%rd1668, %r5427;
	setp.le.s64 	%p331, %rd1804, %rd1668;
	@%p331 bra 	$L__BB16_560;
	and.b32  	%r5428, %r4794, %r5423;
	shl.b32 	%r5429, %r5428, 3;
	add.s32 	%r5431, %r5104, %r5429;
	ld.shared.u64 	%rd1669, [%r5431+23552];
	add.s64 	%rd1670, %rd1669, %rd227;
	shl.b64 	%rd1671, %rd1670, 2;
	add.s64 	%rd1672, %rd112, %rd1671;
	st.global.u32 	[%rd1672+20480], %r1162;
$L__BB16_560:
	ld.shared.u32 	%r1164, [%r1095+21504];
	// begin inline asm
	shr.b32 %r5432, %r1164, %r6349;
	// end inline asm
	add.s32 	%r5436, %r5196, 5376;
	cvt.u64.u32 	%rd1673, %r5436;
	setp.le.s64 	%p332, %rd1804, %rd1673;
	@%p332 bra 	$L__BB16_562;
	and.b32  	%r5437, %r4794, %r5432;
	shl.b32 	%r5438, %r5437, 3;
	add.s32 	%r5440, %r5104, %r5438;
	ld.shared.u64 	%rd1674, [%r5440+23552];
	add.s64 	%rd1675, %rd1674, %rd227;
	shl.b64 	%rd1676, %rd1675, 2;
	add.s64 	%rd1677, %rd112, %rd1676;
	st.global.u32 	[%rd1677+21504], %r1164;
$L__BB16_562:
	ld.shared.u32 	%r1166, [%r1095+22528];
	// begin inline asm
	shr.b32 %r5441, %r1166, %r6349;
	// end inline asm
	and.b32  	%r1167, %r4794, %r5441;
	add.s32 	%r5445, %r5196, 5632;
	cvt.u64.u32 	%rd1678, %r5445;
	setp.le.s64 	%p333, %rd1804, %rd1678;
	@%p333 bra 	$L__BB16_660;
	shl.b32 	%r5446, %r1167, 3;
	add.s32 	%r5448, %r5104, %r5446;
	ld.shared.u64 	%rd1679, [%r5448+23552];
	add.s64 	%rd1680, %rd1679, %rd227;
	shl.b64 	%rd1681, %rd1680, 2;
	add.s64 	%rd1682, %rd112, %rd1681;
	st.global.u32 	[%rd1682+22528], %r1166;
	bra.uni 	$L__BB16_660;
$L__BB16_564:
	setp.lt.s64 	%p203, %rd4, 5888;
	mov.b64 	%rd1797, 0;
	mov.u64 	%rd1798, %rd4;
	@%p203 bra 	$L__BB16_567;
	mov.b64 	%rd1797, 0;
$L__BB16_566:
	add.s64 	%rd1456, %rd1797, %rd115;
	shl.b64 	%rd1457, %rd1456, 2;
	add.s64 	%rd1458, %rd1753, %rd1457;
	ld.global.u32 	%r4017, [%rd1458];
	ld.global.u32 	%r4018, [%rd1458+1024];
	ld.global.u32 	%r4019, [%rd1458+2048];
	ld.global.u32 	%r4020, [%rd1458+3072];
	ld.global.u32 	%r4021, [%rd1458+4096];
	ld.global.u32 	%r4022, [%rd1458+5120];
	ld.global.u32 	%r4023, [%rd1458+6144];
	ld.global.u32 	%r4024, [%rd1458+7168];
	ld.global.u32 	%r4025, [%rd1458+8192];
	ld.global.u32 	%r4026, [%rd1458+9216];
	ld.global.u32 	%r4027, [%rd1458+10240];
	ld.global.u32 	%r4028, [%rd1458+11264];
	ld.global.u32 	%r4029, [%rd1458+12288];
	ld.global.u32 	%r4030, [%rd1458+13312];
	ld.global.u32 	%r4031, [%rd1458+14336];
	ld.global.u32 	%r4032, [%rd1458+15360];
	ld.global.u32 	%r4033, [%rd1458+16384];
	ld.global.u32 	%r4034, [%rd1458+17408];
	ld.global.u32 	%r4035, [%rd1458+18432];
	ld.global.u32 	%r4036, [%rd1458+19456];
	ld.global.u32 	%r4037, [%rd1458+20480];
	ld.global.u32 	%r4038, [%rd1458+21504];
	ld.global.u32 	%r4039, [%rd1458+22528];
	bar.sync 	0;
	add.s64 	%rd1459, %rd112, %rd1457;
	st.global.u32 	[%rd1459], %r4017;
	st.global.u32 	[%rd1459+1024], %r4018;
	st.global.u32 	[%rd1459+2048], %r4019;
	st.global.u32 	[%rd1459+3072], %r4020;
	st.global.u32 	[%rd1459+4096], %r4021;
	st.global.u32 	[%rd1459+5120], %r4022;
	st.global.u32 	[%rd1459+6144], %r4023;
	st.global.u32 	[%rd1459+7168], %r4024;
	st.global.u32 	[%rd1459+8192], %r4025;
	st.global.u32 	[%rd1459+9216], %r4026;
	st.global.u32 	[%rd1459+10240], %r4027;
	st.global.u32 	[%rd1459+11264], %r4028;
	st.global.u32 	[%rd1459+12288], %r4029;
	st.global.u32 	[%rd1459+13312], %r4030;
	st.global.u32 	[%rd1459+14336], %r4031;
	st.global.u32 	[%rd1459+15360], %r4032;
	st.global.u32 	[%rd1459+16384], %r4033;
	st.global.u32 	[%rd1459+17408], %r4034;
	st.global.u32 	[%rd1459+18432], %r4035;
	st.global.u32 	[%rd1459+19456], %r4036;
	st.global.u32 	[%rd1459+20480], %r4037;
	st.global.u32 	[%rd1459+21504], %r4038;
	st.global.u32 	[%rd1459+22528], %r4039;
	add.s64 	%rd1797, %rd1797, 5888;
	sub.s64 	%rd1798, %rd4, %rd1797;
	setp.gt.s64 	%p204, %rd1798, 5887;
	@%p204 bra 	$L__BB16_566;
$L__BB16_567:
	setp.ge.s64 	%p205, %rd1797, %rd4;
	@%p205 bra 	$L__BB16_660;
	cvt.u32.u64 	%r793, %rd1798;
	setp.ge.s32 	%p206, %r3863, %r793;
	add.s64 	%rd190, %rd1797, %rd115;
	shl.b64 	%rd1460, %rd190, 2;
	add.s64 	%rd191, %rd1753, %rd1460;
	@%p206 bra 	$L__BB16_570;
	ld.global.u32 	%r6414, [%rd191];
$L__BB16_570:
	add.s32 	%r4042, %r3863, 256;
	cvt.u64.u32 	%rd192, %r4042;
	setp.ge.s32 	%p207, %r4042, %r793;
	@%p207 bra 	$L__BB16_572;
	ld.global.u32 	%r6415, [%rd191+1024];
$L__BB16_572:
	add.s32 	%r4044, %r3863, 512;
	cvt.u64.u32 	%rd193, %r4044;
	setp.ge.s32 	%p208, %r4044, %r793;
	@%p208 bra 	$L__BB16_574;
	ld.global.u32 	%r6416, [%rd191+2048];
$L__BB16_574:
	add.s32 	%r4046, %r3863, 768;
	cvt.u64.u32 	%rd194, %r4046;
	setp.ge.s32 	%p209, %r4046, %r793;
	@%p209 bra 	$L__BB16_576;
	ld.global.u32 	%r6417, [%rd191+3072];
$L__BB16_576:
	or.b32  	%r4048, %r3863, 1024;
	cvt.u64.u32 	%rd195, %r4048;
	setp.ge.s32 	%p210, %r4048, %r793;
	@%p210 bra 	$L__BB16_578;
	ld.global.u32 	%r6418, [%rd191+4096];
$L__BB16_578:
	add.s32 	%r4050, %r3863, 1280;
	cvt.u64.u32 	%rd196, %r4050;
	setp.ge.s32 	%p211, %r4050, %r793;
	@%p211 bra 	$L__BB16_580;
	ld.global.u32 	%r6419, [%rd191+5120];
$L__BB16_580:
	add.s32 	%r4052, %r3863, 1536;
	cvt.u64.u32 	%rd197, %r4052;
	setp.ge.s32 	%p212, %r4052, %r793;
	@%p212 bra 	$L__BB16_582;
	ld.global.u32 	%r6420, [%rd191+6144];
$L__BB16_582:
	add.s32 	%r4054, %r3863, 1792;
	cvt.u64.u32 	%rd198, %r4054;
	setp.ge.s32 	%p213, %r4054, %r793;
	@%p213 bra 	$L__BB16_584;
	ld.global.u32 	%r6421, [%rd191+7168];
$L__BB16_584:
	or.b32  	%r4056, %r3863, 2048;
	cvt.u64.u32 	%rd199, %r4056;
	setp.ge.s32 	%p214, %r4056, %r793;
	@%p214 bra 	$L__BB16_586;
	ld.global.u32 	%r6422, [%rd191+8192];
$L__BB16_586:
	add.s32 	%r4058, %r3863, 2304;
	cvt.u64.u32 	%rd200, %r4058;
	setp.ge.s32 	%p215, %r4058, %r793;
	@%p215 bra 	$L__BB16_588;
	ld.global.u32 	%r6423, [%rd191+9216];
$L__BB16_588:
	add.s32 	%r4060, %r3863, 2560;
	cvt.u64.u32 	%rd201, %r4060;
	setp.ge.s32 	%p216, %r4060, %r793;
	@%p216 bra 	$L__BB16_590;
	ld.global.u32 	%r6424, [%rd191+10240];
$L__BB16_590:
	add.s32 	%r4062, %r3863, 2816;
	cvt.u64.u32 	%rd202, %r4062;
	setp.ge.s32 	%p217, %r4062, %r793;
	@%p217 bra 	$L__BB16_592;
	ld.global.u32 	%r6425, [%rd191+11264];
$L__BB16_592:
	or.b32  	%r4064, %r3863, 3072;
	cvt.u64.u32 	%rd203, %r4064;
	setp.ge.s32 	%p218, %r4064, %r793;
	@%p218 bra 	$L__BB16_594;
	ld.global.u32 	%r6426, [%rd191+12288];
$L__BB16_594:
	add.s32 	%r4066, %r3863, 3328;
	cvt.u64.u32 	%rd204, %r4066;
	setp.ge.s32 	%p219, %r4066, %r793;
	@%p219 bra 	$L__BB16_596;
	ld.global.u32 	%r6427, [%rd191+13312];
$L__BB16_596:
	add.s32 	%r4068, %r3863, 3584;
	cvt.u64.u32 	%rd205, %r4068;
	setp.ge.s32 	%p220, %r4068, %r793;
	@%p220 bra 	$L__BB16_598;
	ld.global.u32 	%r6428, [%rd191+14336];
$L__BB16_598:
	add.s32 	%r4070, %r3863, 3840;
	cvt.u64.u32 	%rd206, %r4070;
	setp.ge.s32 	%p221, %r4070, %r793;
	@%p221 bra 	$L__BB16_600;
	ld.global.u32 	%r6429, [%rd191+15360];
$L__BB16_600:
	or.b32  	%r4072, %r3863, 4096;
	cvt.u64.u32 	%rd207, %r4072;
	setp.ge.s32 	%p222, %r4072, %r793;
	@%p222 bra 	$L__BB16_602;
	ld.global.u32 	%r6430, [%rd191+16384];
$L__BB16_602:
	add.s32 	%r4074, %r3863, 4352;
	cvt.u64.u32 	%rd208, %r4074;
	setp.ge.s32 	%p223, %r4074, %r793;
	@%p223 bra 	$L__BB16_604;
	ld.global.u32 	%r6431, [%rd191+17408];
$L__BB16_604:
	add.s32 	%r4076, %r3863, 4608;
	cvt.u64.u32 	%rd209, %r4076;
	setp.ge.s32 	%p224, %r4076, %r793;
	@%p224 bra 	$L__BB16_606;
	ld.global.u32 	%r6432, [%rd191+18432];
$L__BB16_606:
	add.s32 	%r4078, %r3863, 4864;
	cvt.u64.u32 	%rd210, %r4078;
	setp.ge.s32 	%p225, %r4078, %r793;
	@%p225 bra 	$L__BB16_608;
	ld.global.u32 	%r6433, [%rd191+19456];
$L__BB16_608:
	or.b32  	%r4080, %r3863, 5120;
	cvt.u64.u32 	%rd211, %r4080;
	setp.ge.s32 	%p226, %r4080, %r793;
	@%p226 bra 	$L__BB16_610;
	ld.global.u32 	%r6434, [%rd191+20480];
$L__BB16_610:
	add.s32 	%r4082, %r3863, 5376;
	cvt.u64.u32 	%rd212, %r4082;
	setp.ge.s32 	%p227, %r4082, %r793;
	@%p227 bra 	$L__BB16_612;
	ld.global.u32 	%r6435, [%rd191+21504];
$L__BB16_612:
	add.s32 	%r4084, %r3863, 5632;
	cvt.u64.u32 	%rd213, %r4084;
	setp.ge.s32 	%p228, %r4084, %r793;
	@%p228 bra 	$L__BB16_614;
	ld.global.u32 	%r6436, [%rd191+22528];
$L__BB16_614:
	setp.ge.s32 	%p229, %r3863, %r793;
	bar.sync 	0;
	add.s64 	%rd214, %rd112, %rd1460;
	@%p229 bra 	$L__BB16_616;
	st.global.u32 	[%rd214], %r6414;
$L__BB16_616:
	cvt.u32.u64 	%r4086, %rd192;
	setp.ge.s32 	%p230, %r4086, %r793;
	@%p230 bra 	$L__BB16_618;
	st.global.u32 	[%rd214+1024], %r6415;
$L__BB16_618:
	cvt.u32.u64 	%r4087, %rd193;
	setp.ge.s32 	%p231, %r4087, %r793;
	@%p231 bra 	$L__BB16_620;
	st.global.u32 	[%rd214+2048], %r6416;
$L__BB16_620:
	cvt.u32.u64 	%r4088, %rd194;
	setp.ge.s32 	%p232, %r4088, %r793;
	@%p232 bra 	$L__BB16_622;
	st.global.u32 	[%rd214+3072], %r6417;
$L__BB16_622:
	cvt.u32.u64 	%r4089, %rd195;
	setp.ge.s32 	%p233, %r4089, %r793;
	@%p233 bra 	$L__BB16_624;
	st.global.u32 	[%rd214+4096], %r6418;
$L__BB16_624:
	cvt.u32.u64 	%r4090, %rd196;
	setp.ge.s32 	%p234, %r4090, %r793;
	@%p234 bra 	$L__BB16_626;
	st.global.u32 	[%rd214+5120], %r6419;
$L__BB16_626:
	cvt.u32.u64 	%r4091, %rd197;
	setp.ge.s32 	%p235, %r4091, %r793;
	@%p235 bra 	$L__BB16_628;
	st.global.u32 	[%rd214+6144], %r6420;
$L__BB16_628:
	cvt.u32.u64 	%r4092, %rd198;
	setp.ge.s32 	%p236, %r4092, %r793;
	@%p236 bra 	$L__BB16_630;
	st.global.u32 	[%rd214+7168], %r6421;
$L__BB16_630:
	cvt.u32.u64 	%r4093, %rd199;
	setp.ge.s32 	%p237, %r4093, %r793;
	@%p237 bra 	$L__BB16_632;
	st.global.u32 	[%rd214+8192], %r6422;
$L__BB16_632:
	cvt.u32.u64 	%r4094, %rd200;
	setp.ge.s32 	%p238, %r4094, %r793;
	@%p238 bra 	$L__BB16_634;
	st.global.u32 	[%rd214+9216], %r6423;
$L__BB16_634:
	cvt.u32.u64 	%r4095, %rd201;
	setp.ge.s32 	%p239, %r4095, %r793;
	@%p239 bra 	$L__BB16_636;
	st.global.u32 	[%rd214+10240], %r6424;
$L__BB16_636:
	cvt.u32.u64 	%r4096, %rd202;
	setp.ge.s32 	%p240, %r4096, %r793;
	@%p240 bra 	$L__BB16_638;
	st.global.u32 	[%rd214+11264], %r6425;
$L__BB16_638:
	cvt.u32.u64 	%r4097, %rd203;
	setp.ge.s32 	%p241, %r4097, %r793;
	@%p241 bra 	$L__BB16_640;
	st.global.u32 	[%rd214+12288], %r6426;
$L__BB16_640:
	cvt.u32.u64 	%r4098, %rd204;
	setp.ge.s32 	%p242, %r4098, %r793;
	@%p242 bra 	$L__BB16_642;
	st.global.u32 	[%rd214+13312], %r6427;
$L__BB16_642:
	cvt.u32.u64 	%r4099, %rd205;
	setp.ge.s32 	%p243, %r4099, %r793;
	@%p243 bra 	$L__BB16_644;
	st.global.u32 	[%rd214+14336], %r6428;
$L__BB16_644:
	cvt.u32.u64 	%r4100, %rd206;
	setp.ge.s32 	%p244, %r4100, %r793;
	@%p244 bra 	$L__BB16_646;
	st.global.u32 	[%rd214+15360], %r6429;
$L__BB16_646:
	cvt.u32.u64 	%r4101, %rd207;
	setp.ge.s32 	%p245, %r4101, %r793;
	@%p245 bra 	$L__BB16_648;
	st.global.u32 	[%rd214+16384], %r6430;
$L__BB16_648:
	cvt.u32.u64 	%r4102, %rd208;
	setp.ge.s32 	%p246, %r4102, %r793;
	@%p246 bra 	$L__BB16_650;
	st.global.u32 	[%rd214+17408], %r6431;
$L__BB16_650:
	cvt.u32.u64 	%r4103, %rd209;
	setp.ge.s32 	%p247, %r4103, %r793;
	@%p247 bra 	$L__BB16_652;
	st.global.u32 	[%rd214+18432], %r6432;
$L__BB16_652:
	cvt.u32.u64 	%r4104, %rd210;
	setp.ge.s32 	%p248, %r4104, %r793;
	@%p248 bra 	$L__BB16_654;
	st.global.u32 	[%rd214+19456], %r6433;
$L__BB16_654:
	cvt.u32.u64 	%r4105, %rd211;
	setp.ge.s32 	%p249, %r4105, %r793;
	@%p249 bra 	$L__BB16_656;
	st.global.u32 	[%rd214+20480], %r6434;
$L__BB16_656:
	cvt.u32.u64 	%r4106, %rd212;
	setp.ge.s32 	%p250, %r4106, %r793;
	@%p250 bra 	$L__BB16_658;
	st.global.u32 	[%rd214+21504], %r6435;
$L__BB16_658:
	cvt.u32.u64 	%r4107, %rd213;
	setp.ge.s32 	%p251, %r4107, %r793;
	@%p251 bra 	$L__BB16_660;
	st.global.u32 	[%rd214+22528], %r6436;
$L__BB16_660:
	add.s32 	%r6349, %r786, %r6349;
	setp.lt.u32 	%p334, %r6349, 32;
	mov.u64 	%rd1751, %rd112;
	mov.u64 	%rd1752, %rd113;
	@%p334 bra 	$L__BB16_420;
$L__BB16_661:
	ret;
$L__BB16_662:
	add.s32 	%r6269, %r6269, 6;
	shl.b32 	%r5988, %r283, 2;
	add.s32 	%r5990, %r5810, %r5988;
	st.shared.u32 	[%r5990], %r6267;
	shl.b32 	%r5991, %r284, 2;
	add.s32 	%r5992, %r5810, %r5991;
	st.shared.u32 	[%r5992], %r6266;
	shl.b32 	%r5993, %r285, 2;
	add.s32 	%r5994, %r5810, %r5993;
	st.shared.u32 	[%r5994], %r6265;
	shl.b32 	%r5995, %r286, 2;
	add.s32 	%r5996, %r5810, %r5995;
	st.shared.u32 	[%r5996], %r6264;
	shl.b32 	%r5997, %r287, 2;
	add.s32 	%r5998, %r5810, %r5997;
	st.shared.u32 	[%r5998], %r6263;
	shl.b32 	%r5999, %r288, 2;
	add.s32 	%r6000, %r5810, %r5999;
	st.shared.u32 	[%r6000], %r6262;
	shl.b32 	%r6001, %r289, 2;
	add.s32 	%r6002, %r5810, %r6001;
	st.shared.u32 	[%r6002], %r6261;
	shl.b32 	%r6003, %r290, 2;
	add.s32 	%r6004, %r5810, %r6003;
	st.shared.u32 	[%r6004], %r6260;
	shl.b32 	%r6005, %r291, 2;
	add.s32 	%r6006, %r5810, %r6005;
	st.shared.u32 	[%r6006], %r6259;
	shl.b32 	%r6007, %r292, 2;
	add.s32 	%r6008, %r5810, %r6007;
	st.shared.u32 	[%r6008], %r6258;
	shl.b32 	%r6009, %r293, 2;
	add.s32 	%r6010, %r5810, %r6009;
	st.shared.u32 	[%r6010], %r6257;
	shl.b32 	%r6011, %r294, 2;
	add.s32 	%r6012, %r5810, %r6011;
	st.shared.u32 	[%r6012], %r6256;
	shl.b32 	%r6013, %r295, 2;
	add.s32 	%r6014, %r5810, %r6013;
	st.shared.u32 	[%r6014], %r6255;
	shl.b32 	%r6015, %r296, 2;
	add.s32 	%r6016, %r5810, %r6015;
	st.shared.u32 	[%r6016], %r6254;
	shl.b32 	%r6017, %r297, 2;
	add.s32 	%r6018, %r5810, %r6017;
	st.shared.u32 	[%r6018], %r6253;
	shl.b32 	%r6019, %r298, 2;
	add.s32 	%r6020, %r5810, %r6019;
	st.shared.u32 	[%r6020], %r6252;
	shl.b32 	%r6021, %r299, 2;
	add.s32 	%r6022, %r5810, %r6021;
	st.shared.u32 	[%r6022], %r6251;
	shl.b32 	%r6023, %r300, 2;
	add.s32 	%r6024, %r5810, %r6023;
	st.shared.u32 	[%r6024], %r6250;
	shl.b32 	%r6025, %r301, 2;
	add.s32 	%r6026, %r5810, %r6025;
	st.shared.u32 	[%r6026], %r6249;
	shl.b32 	%r6027, %r302, 2;
	add.s32 	%r6028, %r5810, %r6027;
	st.shared.u32 	[%r6028], %r6248;
	shl.b32 	%r6029, %r303, 2;
	add.s32 	%r6030, %r5810, %r6029;
	st.shared.u32 	[%r6030], %r6247;
	shl.b32 	%r6031, %r304, 2;
	add.s32 	%r6032, %r5810, %r6031;
	st.shared.u32 	[%r6032], %r6246;
	shl.b32 	%r6033, %r305, 2;
	add.s32 	%r6034, %r5810, %r6033;
	st.shared.u32 	[%r6034], %r6245;
	bar.sync 	0;
	ld.shared.u32 	%r6267, [%r282];
	ld.shared.u32 	%r6266, [%r282+4];
	ld.shared.u32 	%r6265, [%r282+8];
	ld.shared.u32 	%r6264, [%r282+12];
	ld.shared.u32 	%r6263, [%r282+16];
	ld.shared.u32 	%r6262, [%r282+20];
	ld.shared.u32 	%r6261, [%r282+24];
	ld.shared.u32 	%r6260, [%r282+28];
	ld.shared.u32 	%r6259, [%r282+32];
	ld.shared.u32 	%r6258, [%r282+36];
	ld.shared.u32 	%r6257, [%r282+40];
	ld.shared.u32 	%r6256, [%r282+44];
	ld.shared.u32 	%r6255, [%r282+48];
	ld.shared.u32 	%r6254, [%r282+52];
	ld.shared.u32 	%r6253, [%r282+56];
	ld.shared.u32 	%r6252, [%r282+60];
	ld.shared.u32 	%r6251, [%r282+64];
	ld.shared.u32 	%r6250, [%r282+68];
	ld.shared.u32 	%r6249, [%r282+72];
	ld.shared.u32 	%r6248, [%r282+76];
	ld.shared.u32 	%r6247, [%r282+80];
	ld.shared.u32 	%r6246, [%r282+84];
	ld.shared.u32 	%r6245, [%r282+88];
	bar.sync 	0;
	add.s32 	%r6244, %r6244, -6;
	bra.uni 	$L__BB16_124;
$L__BB16_663:
	add.s64 	%rd1157, %rd1763, %rd115;
	shl.b64 	%rd1158, %rd1157, 2;
	add.s64 	%rd1159, %rd1754, %rd1158;
	ld.global.u32 	%r3642, [%rd1159];
	ld.global.u32 	%r3648, [%rd1159+1024];
	ld.global.u32 	%r3651, [%rd1159+2048];
	ld.global.u32 	%r3654, [%rd1159+3072];
	ld.global.u32 	%r3657, [%rd1159+4096];
	ld.global.u32 	%r3660, [%rd1159+5120];
	ld.global.u32 	%r3663, [%rd1159+6144];
	ld.global.u32 	%r3666, [%rd1159+7168];
	ld.global.u32 	%r3669, [%rd1159+8192];
	ld.global.u32 	%r3672, [%rd1159+9216];
	ld.global.u32 	%r3675, [%rd1159+10240];
	ld.global.u32 	%r3678, [%rd1159+11264];
	ld.global.u32 	%r3681, [%rd1159+12288];
	ld.global.u32 	%r3684, [%rd1159+13312];
	ld.global.u32 	%r3687, [%rd1159+14336];
	ld.global.u32 	%r3690, [%rd1159+15360];
	ld.global.u32 	%r3693, [%rd1159+16384];
	ld.global.u32 	%r3696, [%rd1159+17408];
	ld.global.u32 	%r3699, [%rd1159+18432];
	ld.global.u32 	%r3702, [%rd1159+19456];
	ld.global.u32 	%r3705, [%rd1159+20480];
	ld.global.u32 	%r3708, [%rd1159+21504];
	ld.global.u32 	%r3711, [%rd1159+22528];
	bar.sync 	0;
	// begin inline asm
	shr.b32 %r3641, %r3642, %r6349;
	// end inline asm
	mov.b32 	%r3645, 0;
	// begin inline asm
	bmsk.clamp.b32 %r3644, %r3645, %r786;
	// end inline asm
	and.b32  	%r3713, %r3644, %r3641;
	and.b32  	%r3714, %r3713, 3;
	shl.b32 	%r3715, %r3713, 8;
	and.b32  	%r3716, %r3715, -1024;
	add.s32 	%r3717, %r787, %r3716;
	add.s32 	%r3718, %r3717, %r3714;
	ld.shared.u8 	%rs310, [%r3718];
	add.s16 	%rs311, %rs310, 1;
	st.shared.u8 	[%r3718], %rs311;
	// begin inline asm
	shr.b32 %r3647, %r3648, %r6349;
	// end inline asm
	and.b32  	%r3719, %r3644, %r3647;
	and.b32  	%r3720, %r3719, 3;
	shl.b32 	%r3721, %r3719, 8;
	and.b32  	%r3722, %r3721, -1024;
	add.s32 	%r3723, %r787, %r3722;
	add.s32 	%r3724, %r3723, %r3720;
	ld.shared.u8 	%rs312, [%r3724];
	add.s16 	%rs313, %rs312, 1;
	st.shared.u8 	[%r3724], %rs313;
	// begin inline asm
	shr.b32 %r3650, %r3651, %r6349;
	// end inline asm
	and.b32  	%r3725, %r3644, %r3650;
	and.b32  	%r3726, %r3725, 3;
	shl.b32 	%r3727, %r3725, 8;
	and.b32  	%r3728, %r3727, -1024;
	add.s32 	%r3729, %r787, %r3728;
	add.s32 	%r3730, %r3729, %r3726;
	ld.shared.u8 	%rs314, [%r3730];
	add.s16 	%rs315, %rs314, 1;
	st.shared.u8 	[%r3730], %rs315;
	// begin inline asm
	shr.b32 %r3653, %r3654, %r6349;
	// end inline asm
	and.b32  	%r3731, %r3644, %r3653;
	and.b32  	%r3732, %r3731, 3;
	shl.b32 	%r3733, %r3731, 8;
	and.b32  	%r3734, %r3733, -1024;
	add.s32 	%r3735, %r787, %r3734;
	add.s32 	%r3736, %r3735, %r3732;
	ld.shared.u8 	%rs316, [%r3736];
	add.s16 	%rs317, %rs316, 1;
	st.shared.u8 	[%r3736], %rs317;
	// begin inline asm
	shr.b32 %r3656, %r3657, %r6349;
	// end inline asm
	and.b32  	%r3737, %r3644, %r3656;
	and.b32  	%r3738, %r3737, 3;
	shl.b32 	%r3739, %r3737, 8;
	and.b32  	%r3740, %r3739, -1024;
	add.s32 	%r3741, %r787, %r3740;
	add.s32 	%r3742, %r3741, %r3738;
	ld.shared.u8 	%rs318, [%r3742];
	add.s16 	%rs319, %rs318, 1;
	st.shared.u8 	[%r3742], %rs319;
	// begin inline asm
	shr.b32 %r3659, %r3660, %r6349;
	// end inline asm
	and.b32  	%r3743, %r3644, %r3659;
	and.b32  	%r3744, %r3743, 3;
	shl.b32 	%r3745, %r3743, 8;
	and.b32  	%r3746, %r3745, -1024;
	add.s32 	%r3747, %r787, %r3746;
	add.s32 	%r3748, %r3747, %r3744;
	ld.shared.u8 	%rs320, [%r3748];
	add.s16 	%rs321, %rs320, 1;
	st.shared.u8 	[%r3748], %rs321;
	// begin inline asm
	shr.b32 %r3662, %r3663, %r6349;
	// end inline asm
	and.b32  	%r3749, %r3644, %r3662;
	and.b32  	%r3750, %r3749, 3;
	shl.b32 	%r3751, %r3749, 8;
	and.b32  	%r3752, %r3751, -1024;
	add.s32 	%r3753, %r787, %r3752;
	add.s32 	%r3754, %r3753, %r3750;
	ld.shared.u8 	%rs322, [%r3754];
	add.s16 	%rs323, %rs322, 1;
	st.shared.u8 	[%r3754], %rs323;
	// begin inline asm
	shr.b32 %r3665, %r3666, %r6349;
	// end inline asm
	and.b32  	%r3755, %r3644, %r3665;
	and.b32  	%r3756, %r3755, 3;
	shl.b32 	%r3757, %r3755, 8;
	and.b32  	%r3758, %r3757, -1024;
	add.s32 	%r3759, %r787, %r3758;
	add.s32 	%r3760, %r3759, %r3756;
	ld.shared.u8 	%rs324, [%r3760];
	add.s16 	%rs325, %rs324, 1;
	st.shared.u8 	[%r3760], %rs325;
	// begin inline asm
	shr.b32 %r3668, %r3669, %r6349;
	// end inline asm
	and.b32  	%r3761, %r3644, %r3668;
	and.b32  	%r3762, %r3761, 3;
	shl.b32 	%r3763, %r3761, 8;
	and.b32  	%r3764, %r3763, -1024;
	add.s32 	%r3765, %r787, %r3764;
	add.s32 	%r3766, %r3765, %r3762;
	ld.shared.u8 	%rs326, [%r3766];
	add.s16 	%rs327, %rs326, 1;
	st.shared.u8 	[%r3766], %rs327;
	// begin inline asm
	shr.b32 %r3671, %r3672, %r6349;
	// end inline asm
	and.b32  	%r3767, %r3644, %r3671;
	and.b32  	%r3768, %r3767, 3;
	shl.b32 	%r3769, %r3767, 8;
	and.b32  	%r3770, %r3769, -1024;
	add.s32 	%r3771, %r787, %r3770;
	add.s32 	%r3772, %r3771, %r3768;
	ld.shared.u8 	%rs328, [%r3772];
	add.s16 	%rs329, %rs328, 1;
	st.shared.u8 	[%r3772], %rs329;
	// begin inline asm
	shr.b32 %r3674, %r3675, %r6349;
	// end inline asm
	and.b32  	%r3773, %r3644, %r3674;
	and.b32  	%r3774, %r3773, 3;
	shl.b32 	%r3775, %r3773, 8;
	and.b32  	%r3776, %r3775, -1024;
	add.s32 	%r3777, %r787, %r3776;
	add.s32 	%r3778, %r3777, %r3774;
	ld.shared.u8 	%rs330, [%r3778];
	add.s16 	%rs331, %rs330, 1;
	st.shared.u8 	[%r3778], %rs331;
	// begin inline asm
	shr.b32 %r3677, %r3678, %r6349;
	// end inline asm
	and.b32  	%r3779, %r3644, %r3677;
	and.b32  	%r3780, %r3779, 3;
	shl.b32 	%r3781, %r3779, 8;
	and.b32  	%r3782, %r3781, -1024;
	add.s32 	%r3783, %r787, %r3782;
	add.s32 	%r3784, %r3783, %r3780;
	ld.shared.u8 	%rs332, [%r3784];
	add.s16 	%rs333, %rs332, 1;
	st.shared.u8 	[%r3784], %rs333;
	// begin inline asm
	shr.b32 %r3680, %r3681, %r6349;
	// end inline asm
	and.b32  	%r3785, %r3644, %r3680;
	and.b32  	%r3786, %r3785, 3;
	shl.b32 	%r3787, %r3785, 8;
	and.b32  	%r3788, %r3787, -1024;
	add.s32 	%r3789, %r787, %r3788;
	add.s32 	%r3790, %r3789, %r3786;
	ld.shared.u8 	%rs334, [%r3790];
	add.s16 	%rs335, %rs334, 1;
	st.shared.u8 	[%r3790], %rs335;
	// begin inline asm
	shr.b32 %r3683, %r3684, %r6349;
	// end inline asm
	and.b32  	%r3791, %r3644, %r3683;
	and.b32  	%r3792, %r3791, 3;
	shl.b32 	%r3793, %r3791, 8;
	and.b32  	%r3794, %r3793, -1024;
	add.s32 	%r3795, %r787, %r3794;
	add.s32 	%r3796, %r3795, %r3792;
	ld.shared.u8 	%rs336, [%r3796];
	add.s16 	%rs337, %rs336, 1;
	st.shared.u8 	[%r3796], %rs337;
	// begin inline asm
	shr.b32 %r3686, %r3687, %r6349;
	// end inline asm
	and.b32  	%r3797, %r3644, %r3686;
	and.b32  	%r3798, %r3797, 3;
	shl.b32 	%r3799, %r3797, 8;
	and.b32  	%r3800, %r3799, -1024;
	add.s32 	%r3801, %r787, %r3800;
	add.s32 	%r3802, %r3801, %r3798;
	ld.shared.u8 	%rs338, [%r3802];
	add.s16 	%rs339, %rs338, 1;
	st.shared.u8 	[%r3802], %rs339;
	// begin inline asm
	shr.b32 %r3689, %r3690, %r6349;
	// end inline asm
	and.b32  	%r3803, %r3644, %r3689;
	and.b32  	%r3804, %r3803, 3;
	shl.b32 	%r3805, %r3803, 8;
	and.b32  	%r3806, %r3805, -1024;
	add.s32 	%r3807, %r787, %r3806;
	add.s32 	%r3808, %r3807, %r3804;
	ld.shared.u8 	%rs340, [%r3808];
	add.s16 	%rs341, %rs340, 1;
	st.shared.u8 	[%r3808], %rs341;
	// begin inline asm
	shr.b32 %r3692, %r3693, %r6349;
	// end inline asm
	and.b32  	%r3809, %r3644, %r3692;
	and.b32  	%r3810, %r3809, 3;
	shl.b32 	%r3811, %r3809, 8;
	and.b32  	%r3812, %r3811, -1024;
	add.s32 	%r3813, %r787, %r3812;
	add.s32 	%r3814, %r3813, %r3810;
	ld.shared.u8 	%rs342, [%r3814];
	add.s16 	%rs343, %rs342, 1;
	st.shared.u8 	[%r3814], %rs343;
	// begin inline asm
	shr.b32 %r3695, %r3696, %r6349;
	// end inline asm
	and.b32  	%r3815, %r3644, %r3695;
	and.b32  	%r3816, %r3815, 3;
	shl.b32 	%r3817, %r3815, 8;
	and.b32  	%r3818, %r3817, -1024;
	add.s32 	%r3819, %r787, %r3818;
	add.s32 	%r3820, %r3819, %r3816;
	ld.shared.u8 	%rs344, [%r3820];
	add.s16 	%rs345, %rs344, 1;
	st.shared.u8 	[%r3820], %rs345;
	// begin inline asm
	shr.b32 %r3698, %r3699, %r6349;
	// end inline asm
	and.b32  	%r3821, %r3644, %r3698;
	and.b32  	%r3822, %r3821, 3;
	shl.b32 	%r3823, %r3821, 8;
	and.b32  	%r3824, %r3823, -1024;
	add.s32 	%r3825, %r787, %r3824;
	add.s32 	%r3826, %r3825, %r3822;
	ld.shared.u8 	%rs346, [%r3826];
	add.s16 	%rs347, %rs346, 1;
	st.shared.u8 	[%r3826], %rs347;
	// begin inline asm
	shr.b32 %r3701, %r3702, %r6349;
	// end inline asm
	and.b32  	%r3827, %r3644, %r3701;
	and.b32  	%r3828, %r3827, 3;
	shl.b32 	%r3829, %r3827, 8;
	and.b32  	%r3830, %r3829, -1024;
	add.s32 	%r3831, %r787, %r3830;
	add.s32 	%r3832, %r3831, %r3828;
	ld.shared.u8 	%rs348, [%r3832];
	add.s16 	%rs349, %rs348, 1;
	st.shared.u8 	[%r3832], %rs349;
	// begin inline asm
	shr.b32 %r3704, %r3705, %r6349;
	// end inline asm
	and.b32  	%r3833, %r3644, %r3704;
	and.b32  	%r3834, %r3833, 3;
	shl.b32 	%r3835, %r3833, 8;
	and.b32  	%r3836, %r3835, -1024;
	add.s32 	%r3837, %r787, %r3836;
	add.s32 	%r3838, %r3837, %r3834;
	ld.shared.u8 	%rs350, [%r3838];
	add.s16 	%rs351, %rs350, 1;
	st.shared.u8 	[%r3838], %rs351;
	// begin inline asm
	shr.b32 %r3707, %r3708, %r6349;
	// end inline asm
	and.b32  	%r3839, %r3644, %r3707;
	and.b32  	%r3840, %r3839, 3;
	shl.b32 	%r3841, %r3839, 8;
	and.b32  	%r3842, %r3841, -1024;
	add.s32 	%r3843, %r787, %r3842;
	add.s32 	%r3844, %r3843, %r3840;
	ld.shared.u8 	%rs352, [%r3844];
	add.s16 	%rs353, %rs352, 1;
	st.shared.u8 	[%r3844], %rs353;
	// begin inline asm
	shr.b32 %r3710, %r3711, %r6349;
	// end inline asm
	and.b32  	%r3845, %r3644, %r3710;
	and.b32  	%r3846, %r3845, 3;
	shl.b32 	%r3847, %r3845, 8;
	and.b32  	%r3848, %r3847, -1024;
	add.s32 	%r3849, %r787, %r3848;
	add.s32 	%r3850, %r3849, %r3846;
	ld.shared.u8 	%rs354, [%r3850];
	add.s16 	%rs355, %rs354, 1;
	st.shared.u8 	[%r3850], %rs355;
	add.s64 	%rd1763, %rd1763, 5888;
	sub.s64 	%rd1785, %rd4, %rd1763;
	setp.gt.s64 	%p182, %rd1785, 5887;
	@%p182 bra 	$L__BB16_663;
	bra.uni 	$L__BB16_430;

}


// ===== COMPILED SASS (sm_100) =====

	.target	sm_100

	.elftype	@"ET_EXEC"


//--------------------- .note.nv.tkinfo           --------------------------
	.section	.note.nv.tkinfo,"",@"SHT_NOTE"
	.sectionflags	@"SHF_NOTE_NV_TKINFO"
	.tkinfo
        /*0018*/ 	.word	0x00000002
        /*0030*/ 	.string	""
        /*0030*/ 	.string	"ptxas"
        /*0030*/ 	.string	"Cuda compilation tools, release 13.0, V13.0.88"
        /*0030*/ 	.string	"Build cuda_13.0.r13.0/compiler.36424714_0"
        /*0030*/ 	.string	"-arch sm_100 -m 64 "



//--------------------- .note.nv.cuinfo           --------------------------
	.section	.note.nv.cuinfo,"",@"SHT_NOTE"
	.sectionflags	@"SHF_NOTE_NV_CUINFO"
        /*0018*/ 	.short	0x0002
        /*001a*/ 	.short	0x0064
        /*001c*/ 	.short	0x0082
	.zero		2


//--------------------- .nv.info                  --------------------------
	.section	.nv.info,"",@"SHT_CUDA_INFO"
	.align	4


	//----- nvinfo : EIATTR_REGCOUNT
	.align		4
        /*0000*/ 	.byte	0x04, 0x2f
        /*0002*/ 	.short	(.L_40 - .L_39)
	.align		4
.L_39:
        /*0004*/ 	.word	index@(_Z29tc_vertex_outgoing_GPU_kernelPKmPKjmmmPmS2_jm)
        /*0008*/ 	.word	0x0000001f


	//----- nvinfo : EIATTR_FRAME_SIZE
	.align		4
.L_40:
        /*000c*/ 	.byte	0x04, 0x11
        /*000e*/ 	.short	(.L_42 - .L_41)
	.align		4
.L_41:
        /*0010*/ 	.word	index@(_Z29tc_vertex_outgoing_GPU_kernelPKmPKjmmmPmS2_jm)
        /*0014*/ 	.word	0x00000000


	//----- nvinfo : EIATTR_REGCOUNT
	.align		4
.L_42:
        /*0018*/ 	.byte	0x04, 0x2f
        /*001a*/ 	.short	(.L_44 - .L_43)
	.align		4
.L_43:
        /*001c*/ 	.word	index@(_Z26tc_vertex_arrow_GPU_kernelPKmPKjjmmPmS2_jm)
        /*0020*/ 	.word	0x0000001e


	//----- nvinfo : EIATTR_FRAME_SIZE
	.align		4
.L_44:
        /*0024*/ 	.byte	0x04, 0x11
        /*0026*/ 	.short	(.L_46 - .L_45)
	.align		4
.L_45:
        /*0028*/ 	.word	index@(_Z26tc_vertex_arrow_GPU_kernelPKmPKjjmmPmS2_jm)
        /*002c*/ 	.word	0x00000000


	//----- nvinfo : EIATTR_REGCOUNT
	.align		4
.L_46:
        /*0030*/ 	.byte	0x04, 0x2f
        /*0032*/ 	.short	(.L_48 - .L_47)
	.align		4
.L_47:
        /*0034*/ 	.word	index@(_Z26tc_vertex_mixed_GPU_kernelPKmPKjjmmPmS2_jm)
        /*0038*/ 	.word	0x00000023


	//----- nvinfo : EIATTR_FRAME_SIZE
	.align		4
.L_48:
        /*003c*/ 	.byte	0x04, 0x11
        /*003e*/ 	.short	(.L_50 - .L_49)
	.align		4
.L_49:
        /*0040*/ 	.word	index@(_Z26tc_vertex_mixed_GPU_kernelPKmPKjjmmPmS2_jm)
        /*0044*/ 	.word	0x00000000


	//----- nvinfo : EIATTR_REGCOUNT
	.align		4
.L_50:
        /*0048*/ 	.byte	0x04, 0x2f
        /*004a*/ 	.short	(.L_52 - .L_51)
	.align		4
.L_51:
        /*004c*/ 	.word	index@(_ZN3cub18CUB_300001_SM_10006detail11EmptyKernelIvEEvv)
        /*0050*/ 	.word	0x00000004


	//----- nvinfo : EIATTR_FRAME_SIZE
	.align		4
.L_52:
        /*0054*/ 	.byte	0x04, 0x11
        /*0056*/ 	.short	(.L_54 - .L_53)
	.align		4
.L_53:
        /*0058*/ 	.word	index@(_ZN3cub18CUB_300001_SM_10006detail11EmptyKernelIvEEvv)
        /*005c*/ 	.word	0x00000000


	//----- nvinfo : EIATTR_REGCOUNT
	.align		4
.L_54:
        /*0060*/ 	.byte	0x04, 0x2f
        /*0062*/ 	.short	(.L_56 - .L_55)
	.align		4
.L_55:
        /*0064*/ 	.word	index@(_ZN3cub18CUB_300001_SM_10006detail10radix_sort31DeviceRadixSortSingleTileKernelINS1_5radix10policy_hubI6edge_tNS0_8NullTypeEjE10Policy1000ELNS0_9SortOrderE0ES6_S7_j17edge_decomposer_tEEvPKT1_PSC_PKT2_PSG_T3_iiT4_)
        /*0068*/ 	.word	0x0000005f


	//----- nvinfo : EIATTR_FRAME_SIZE
	.align		4
.L_56:
        /*006c*/ 	.byte	0x04, 0x11
        /*006e*/ 	.short	(.L_58 - .L_57)
	.align		4
.L_57:
        /*0070*/ 	.word	index@(_ZN3cub18CUB_300001_SM_10006detail10radix_sort31DeviceRadixSortSingleTileKernelINS1_5radix10policy_hubI6edge_tNS0_8NullTypeEjE10Policy1000ELNS0_9SortOrderE0ES6_S7_j17edge_decomposer_tEEvPKT1_PSC_PKT2_PSG_T3_iiT4_)
        /*0074*/ 	.word	0x00000000


	//----- nvinfo : EIATTR_REGCOUNT
	.align		4
.L_58:
        /*0078*/ 	.byte	0x04, 0x2f
        /*007a*/ 	.short	(.L_60 - .L_59)
	.align		4
.L_59:
        /*007c*/ 	.word	index@(_ZN3cub18CUB_300001_SM_10006detail10radix_sort30DeviceRadixSortHistogramKernelINS1_5radix10policy_hubI6edge_tNS0_8NullTypeEjE10Policy1000ELNS0_9SortOrderE0ES6_j17edge_decomposer_tEEvPT2_PKT1_SC_iiT3_)
        /*0080*/ 	.word	0x00000030


	//----- nvinfo : EIATTR_FRAME_SIZE
	.align		4
.L_60:
        /*0084*/ 	.byte	0x04, 0x11
        /*0086*/ 	.short	(.L_62 - .L_61)
	.align		4
.L_61:
        /*0088*/ 	.word	index@(_ZN3cub18CUB_300001_SM_10006detail10radix_sort30DeviceRadixSortHistogramKernelINS1_5radix10policy_hubI6edge_tNS0_8NullTypeEjE10Policy1000ELNS0_9SortOrderE0ES6_j17edge_decomposer_tEEvPT2_PKT1_SC_iiT3_)
        /*008c*/ 	.word	0x00000000


	//----- nvinfo : EIATTR_REGCOUNT
	.align		4
.L_62:
        /*0090*/ 	.byte	0x04, 0x2f
        /*0092*/ 	.short	(.L_64 - .L_63)
	.align		4
.L_63:
        /*0094*/ 	.word	index@(_ZN3cub18CUB_300001_SM_10006detail10radix_sort33DeviceRadixSortExclusiveSumKernelINS1_5radix10policy_hubI6edge_tNS0_8NullTypeEjE10Policy1000EjEEvPT0_)
        /*0098*/ 	.word	0x00000018


	//----- nvinfo : EIATTR_FRAME_SIZE
	.align		4
.L_64:
        /*009c*/ 	.byte	0x04, 0x11
        /*009e*/ 	.short	(.L_66 - .L_65)
	.align		4
.L_65:
        /*00a0*/ 	.word	index@(_ZN3cub18CUB_300001_SM_10006detail10radix_sort33DeviceRadixSortExclusiveSumKernelINS1_5radix10policy_hubI6edge_tNS0_8NullTypeEjE10Policy1000EjEEvPT0_)
        /*00a4*/ 	.word	0x00000000


	//----- nvinfo : EIATTR_REGCOUNT
	.align		4
.L_66:
        /*00a8*/ 	.byte	0x04, 0x2f
        /*00aa*/ 	.short	(.L_68 - .L_67)
	.align		4
.L_67:
        /*00ac*/ 	.word	index@(_ZN3cub18CUB_300001_SM_10006detail10radix_sort29DeviceRadixSortOnesweepKernelINS1_5radix10policy_hubI6edge_tNS0_8NullTypeEjE10Policy1000ELNS0_9SortOrderE0ES6_S7_jii17edge_decomposer_tEEvPT5_SD_PT3_PKSE_PT1_PKSI_PT2_PKSM_T4_iiT6_)
        /*00b0*/ 	.word	0x0000004c


	//----- nvinfo : EIATTR_FRAME_SIZE
	.align		4
.L_68:
        /*00b4*/ 	.byte	0x04, 0x11
        /*00b6*/ 	.short	(.L_70 - .L_69)
	.align		4
.L_69:
        /*00b8*/ 	.word	index@(_ZN3cub18CUB_300001_SM_10006detail10radix_sort29DeviceRadixSortOnesweepKernelINS1_5radix10policy_hubI6edge_tNS0_8NullTypeEjE10Policy1000ELNS0_9SortOrderE0ES6_S7_jii17edge_decomposer_tEEvPT5_SD_PT3_PKSE_PT1_PKSI_PT2_PKSM_T4_iiT6_)
        /*00bc*/ 	.word	0x00000000


	//----- nvinfo : EIATTR_REGCOUNT
	.align		4
.L_70:
        /*00c0*/ 	.byte	0x04, 0x2f
        /*00c2*/ 	.short	(.L_72 - .L_71)
	.align		4
.L_71:
        /*00c4*/ 	.word	index@(_ZN3cub18CUB_300001_SM_10006detail10radix_sort31DeviceRadixSortSingleTileKernelINS1_5radix10policy_hubI19preprocess_vertex_tNS0_8NullTypeEjE10Policy1000ELNS0_9SortOrderE0ES6_S7_j30preprocess_vertex_decomposer_tEEvPKT1_PSC_PKT2_PSG_T3_iiT4_)
        /*00c8*/ 	.word	0x0000005f


	//----- nvinfo : EIATTR_FRAME_SIZE
	.align		4
.L_72:
        /*00cc*/ 	.byte	0x04, 0x11
        /*00ce*/ 	.short	(.L_74 - .L_73)
	.align		4
.L_73:
        /*00d0*/ 	.word	index@(_ZN3cub18CUB_300001_SM_10006detail10radix_sort31DeviceRadixSortSingleTileKernelINS1_5radix10policy_hubI19preprocess_vertex_tNS0_8NullTypeEjE10Policy1000ELNS0_9SortOrderE0ES6_S7_j30preprocess_vertex_decomposer_tEEvPKT1_PSC_PKT2_PSG_T3_iiT4_)
        /*00d4*/ 	.word	0x00000000


	//----- nvinfo : EIATTR_REGCOUNT
	.align		4
.L_74:
        /*00d8*/ 	.byte	0x04, 0x2f
        /*00da*/ 	.short	(.L_76 - .L_75)
	.align		4
.L_75:
        /*00dc*/ 	.word	index@(_ZN3cub18CUB_300001_SM_10006detail10radix_sort30DeviceRadixSortHistogramKernelINS1_5radix10policy_hubI19preprocess_vertex_tNS0_8NullTypeEjE10Policy1000ELNS0_9SortOrderE0ES6_j30preprocess_vertex_decomposer_tEEvPT2_PKT1_SC_iiT3_)
        /*00e0*/ 	.word	0x00000038


	//----- nvinfo : EIATTR_FRAME_SIZE
	.align		4
.L_76:
        /*00e4*/ 	.byte	0x04, 0x11
        /*00e6*/ 	.short	(.L_78 - .L_77)
	.align		4
.L_77:
        /*00e8*/ 	.word	index@(_ZN3cub18CUB_300001_SM_10006detail10radix_sort30DeviceRadixSortHistogramKernelINS1_5radix10policy_hubI19preprocess_vertex_tNS0_8NullTypeEjE10Policy1000ELNS0_9SortOrderE0ES6_j30preprocess_vertex_decomposer_tEEvPT2_PKT1_SC_iiT3_)
        /*00ec*/ 	.word	0x00000000


	//----- nvinfo : EIATTR_REGCOUNT
	.align		4
.L_78:
        /*00f0*/ 	.byte	0x04, 0x2f
        /*00f2*/ 	.short	(.L_80 - .L_79)
	.align		4
.L_79:
        /*00f4*/ 	.word	index@(_ZN3cub18CUB_300001_SM_10006detail10radix_sort33DeviceRadixSortExclusiveSumKernelINS1_5radix10policy_hubI19preprocess_vertex_tNS0_8NullTypeEjE10Policy1000EjEEvPT0_)
        /*00f8*/ 	.word	0x00000018


	//----- nvinfo : EIATTR_FRAME_SIZE
	.align		4
.L_80:
        /*00fc*/ 	.byte	0x04, 0x11
        /*00fe*/ 	.short	(.L_82 - .L_81)
	.align		4
.L_81:
        /*0100*/ 	.word	index@(_ZN3cub18CUB_300001_SM_10006detail10radix_sort33DeviceRadixSortExclusiveSumKernelINS1_5radix10policy_hubI19preprocess_vertex_tNS0_8NullTypeEjE10Policy1000EjEEvPT0_)
        /*0104*/ 	.word	0x00000000


	//----- nvinfo : EIATTR_REGCOUNT
	.align		4
.L_82:
        /*0108*/ 	.byte	0x04, 0x2f
        /*010a*/ 	.short	(.L_84 - .L_83)
	.align		4
.L_83:
        /*010c*/ 	.word	index@(_ZN3cub18CUB_300001_SM_10006detail10radix_sort29DeviceRadixSortOnesweepKernelINS1_5radix10policy_hubI19preprocess_vertex_tNS0_8NullTypeEjE10Policy1000ELNS0_9SortOrderE0ES6_S7_jii30preprocess_vertex_decomposer_tEEvPT5_SD_PT3_PKSE_PT1_PKSI_PT2_PKSM_T4_iiT6_)
        /*0110*/ 	.word	0x00000050


	//----- nvinfo : EIATTR_FRAME_SIZE
	.align		4
.L_84:
        /*0114*/ 	.byte	0x04, 0x11
        /*0116*/ 	.short	(.L_86 - .L_85)
	.align		4
.L_85:
        /*0118*/ 	.word	index@(_ZN3cub18CUB_300001_SM_10006detail10radix_sort29DeviceRadixSortOnesweepKernelINS1_5radix10policy_hubI19preprocess_vertex_tNS0_8NullTypeEjE10Policy1000ELNS0_9SortOrderE0ES6_S7_jii30preprocess_vertex_decomposer_tEEvPT5_SD_PT3_PKSE_PT1_PKSI_PT2_PKSM_T4_iiT6_)
        /*011c*/ 	.word	0x00000000


	//----- nvinfo : EIATTR_REGCOUNT
	.align		4
.L_86:
        /*0120*/ 	.byte	0x04, 0x2f
        /*0122*/ 	.short	(.L_88 - .L_87)
	.align		4
.L_87:
        /*0124*/ 	.word	index@(_ZN3cub18CUB_300001_SM_10006detail19three_way_partition33DeviceThreeWayPartitionInitKernelINS0_13ScanTileStateImLb1EEEPjEEvT_iT0_)
        /*0128*/ 	.word	0x00000010


	//----- nvinfo : EIATTR_FRAME_SIZE
	.align		4
.L_88:
        /*012c*/ 	.byte	0x04, 0x11
        /*012e*/ 	.short	(.L_90 - .L_89)
	.align		4
.L_89:
        /*0130*/ 	.word	index@(_ZN3cub18CUB_300001_SM_10006detail19three_way_partition33DeviceThreeWayPartitionInitKernelINS0_13ScanTileStateImLb1EEEPjEEvT_iT0_)
        /*0134*/ 	.word	0x00000000


	//----- nvinfo : EIATTR_REGCOUNT
	.align		4
.L_90:
        /*0138*/ 	.byte	0x04, 0x2f
        /*013a*/ 	.short	(.L_92 - .L_91)
	.align		4
.L_91:
        /*013c*/ 	.word	index@(_ZN3cub18CUB_300001_SM_10006detail19three_way_partition29DeviceThreeWayPartitionKernelINS2_10policy_hubIjiE10Policy1000EN6thrust24THRUST_300001_SM_1000_NS17counting_iteratorIjNS8_11use_defaultESA_SA_EEPjSC_NS8_16reverse_iteratorISC_EESC_NS0_13ScanTileStateImLb1EEENS0_21DispatchSegmentedSortILNS0_9SortOrderE0EjNS0_8NullTypeElPmSK_NS1_14segmented_sort10policy_hubIjSJ_EEE22LargeSegmentsSelectorTENSO_22SmallSegmentsSelectorTEiNS2_19streaming_context_tIlEEEEvT0_T1_T2_T3_T4_T5_T6_T7_T8_iT9_)
        /*0140*/ 	.word	0x0000005a


	//----- nvinfo : EIATTR_FRAME_SIZE
	.align		4
.L_92:
        /*0144*/ 	.byte	0x04, 0x11
        /*0146*/ 	.short	(.L_94 - .L_93)
	.align		4
.L_93:
        /*0148*/ 	.word	index@(_ZN3cub18CUB_300001_SM_10006detail19three_way_partition29DeviceThreeWayPartitionKernelINS2_10policy_hubIjiE10Policy1000EN6thrust24THRUST_300001_SM_1000_NS17counting_iteratorIjNS8_11use_defaultESA_SA_EEPjSC_NS8_16reverse_iteratorISC_EESC_NS0_13ScanTileStateImLb1EEENS0_21DispatchSegmentedSortILNS0_9SortOrderE0EjNS0_8NullTypeElPmSK_NS1_14segmented_sort10policy_hubIjSJ_EEE22LargeSegmentsSelectorTENSO_22SmallSegmentsSelectorTEiNS2_19streaming_context_tIlEEEEvT0_T1_T2_T3_T4_T5_T6_T7_T8_iT9_)
        /*014c*/ 	.word	0x00000000


	//----- nvinfo : EIATTR_REGCOUNT
	.align		4
.L_94:
        /*0150*/ 	.byte	0x04, 0x2f
        /*0152*/ 	.short	(.L_96 - .L_95)
	.align		4
.L_95:
        /*0154*/ 	.word	index@(_ZN3cub18CUB_300001_SM_10006detail14segmented_sort30DeviceSegmentedSortKernelLargeILNS0_9SortOrderE0ENS2_10policy_hubIjNS0_8NullTypeEE9Policy860EjS6_PmS9_lEEvPKjPKT1_PSC_NS1_20device_double_bufferISC_EEPKT2_PSI_NSG_ISI_EET3_T4_)
        /*0158*/ 	.word	0x000000d8


	//----- nvinfo : EIATTR_FRAME_SIZE
	.align		4
.L_96:
        /*015c*/ 	.byte	0x04, 0x11
        /*015e*/ 	.short	(.L_98 - .L_97)
	.align		4
.L_97:
        /*0160*/ 	.word	index@(_ZN3cub18CUB_300001_SM_10006detail14segmented_sort30DeviceSegmentedSortKernelLargeILNS0_9SortOrderE0ENS2_10policy_hubIjNS0_8NullTypeEE9Policy860EjS6_PmS9_lEEvPKjPKT1_PSC_NS1_20device_double_bufferISC_EEPKT2_PSI_NSG_ISI_EET3_T4_)
        /*0164*/ 	.word	0x00000000


	//----- nvinfo : EIATTR_REGCOUNT
	.align		4
.L_98:
        /*0168*/ 	.byte	0x04, 0x2f
        /*016a*/ 	.short	(.L_100 - .L_99)
	.align		4
.L_99:
        /*016c*/ 	.word	index@(_ZN3cub18CUB_300001_SM_10006detail14segmented_sort30DeviceSegmentedSortKernelSmallILNS0_9SortOrderE0ENS2_10policy_hubIjNS0_8NullTypeEE9Policy860EjS6_PmS9_lEEvjjjPKjSB_PKT1_PSC_PKT2_PSG_T3_T4_)
        /*0170*/ 	.word	0x00000020


	//----- nvinfo : EIATTR_FRAME_SIZE
	.align		4
.L_100:
        /*0174*/ 	.byte	0x04, 0x11
        /*0176*/ 	.short	(.L_102 - .L_101)
	.align		4
.L_101:
        /*0178*/ 	.word	index@(_ZN3cub18CUB_300001_SM_10006detail14segmented_sort30DeviceSegmentedSortKernelSmallILNS0_9SortOrderE0ENS2_10policy_hubIjNS0_8NullTypeEE9Policy860EjS6_PmS9_lEEvjjjPKjSB_PKT1_PSC_PKT2_PSG_T3_T4_)
        /*017c*/ 	.word	0x00000000


	//----- nvinfo : EIATTR_REGCOUNT
	.align		4
.L_102:
        /*0180*/ 	.byte	0x04, 0x2f
        /*0182*/ 	.short	(.L_104 - .L_103)
	.align		4
.L_103:
        /*0184*/ 	.word	index@(_ZN3cub18CUB_300001_SM_10006detail14segmented_sort33DeviceSegmentedSortFallbackKernelILNS0_9SortOrderE0ENS2_10policy_hubIjNS0_8NullTypeEE9Policy860EjS6_PmS9_lEEvPKT1_PSA_NS1_20device_double_bufferISA_EEPKT2_PSG_NSE_ISG_EET3_T4_)
        /*0188*/ 	.word	0x000000d3


	//----- nvinfo : EIATTR_FRAME_SIZE
	.align		4
.L_104:
        /*018c*/ 	.byte	0x04, 0x11
        /*018e*/ 	.short	(.L_106 - .L_105)
	.align		4
.L_105:
        /*0190*/ 	.word	index@(_ZN3cub18CUB_300001_SM_10006detail14segmented_sort33DeviceSegmentedSortFallbackKernelILNS0_9SortOrderE0ENS2_10policy_hubIjNS0_8NullTypeEE9Policy860EjS6_PmS9_lEEvPKT1_PSA_NS1_20device_double_bufferISA_EEPKT2_PSG_NSE_ISG_EET3_T4_)
        /*0194*/ 	.word	0x00000000


	//----- nvinfo : EIATTR_MIN_STACK_SIZE
	.align		4
.L_106:
        /*0198*/ 	.byte	0x04, 0x12
        /*019a*/ 	.short	(.L_108 - .L_107)
	.align		4
.L_107:
        /*019c*/ 	.word	index@(_ZN3cub18CUB_300001_SM_10006detail14segmented_sort33DeviceSegmentedSortFallbackKernelILNS0_9SortOrderE0ENS2_10policy_hubIjNS0_8NullTypeEE9Policy860EjS6_PmS9_lEEvPKT1_PSA_NS1_20device_double_bufferISA_EEPKT2_PSG_NSE_ISG_EET3_T4_)
        /*01a0*/ 	.word	0x00000000


	//----- nvinfo : EIATTR_MIN_STACK_SIZE
	.align		4
.L_108:
        /*01a4*/ 	.byte	0x04, 0x12
        /*01a6*/ 	.short	(.L_110 - .L_109)
	.align		4
.L_109:
        /*01a8*/ 	.word	index@(_ZN3cub18CUB_300001_SM_10006detail14segmented_sort30DeviceSegmentedSortKernelSmallILNS0_9SortOrderE0ENS2_10policy_hubIjNS0_8NullTypeEE9Policy860EjS6_PmS9_lEEvjjjPKjSB_PKT1_PSC_PKT2_PSG_T3_T4_)
        /*01ac*/ 	.word	0x00000000


	//----- nvinfo : EIATTR_MIN_STACK_SIZE
	.align		4
.L_110:
        /*01b0*/ 	.byte	0x04, 0x12
        /*01b2*/ 	.short	(.L_112 - .L_111)
	.align		4
.L_111:
        /*01b4*/ 	.word	index@(_ZN3cub18CUB_300001_SM_10006detail14segmented_sort30DeviceSegmentedSortKernelLargeILNS0_9SortOrderE0ENS2_10policy_hubIjNS0_8NullTypeEE9Policy860EjS6_PmS9_lEEvPKjPKT1_PSC_NS1_20device_double_bufferISC_EEPKT2_PSI_NSG_ISI_EET3_T4_)
        /*01b8*/ 	.word	0x00000000


	//----- nvinfo : EIATTR_MIN_STACK_SIZE
	.align		4
.L_112:
        /*01bc*/ 	.byte	0x04, 0x12
        /*01be*/ 	.short	(.L_114 - .L_113)
	.align		4
.L_113:
        /*01c0*/ 	.word	index@(_ZN3cub18CUB_300001_SM_10006detail19three_way_partition29DeviceThreeWayPartitionKernelINS2_10policy_hubIjiE10Policy1000EN6thrust24THRUST_300001_SM_1000_NS17counting_iteratorIjNS8_11use_defaultESA_SA_EEPjSC_NS8_16reverse_iteratorISC_EESC_NS0_13ScanTileStateImLb1EEENS0_21DispatchSegmentedSortILNS0_9SortOrderE0EjNS0_8NullTypeElPmSK_NS1_14segmented_sort10policy_hubIjSJ_EEE22LargeSegmentsSelectorTENSO_22SmallSegmentsSelectorTEiNS2_19streaming_context_tIlEEEEvT0_T1_T2_T3_T4_T5_T6_T7_T8_iT9_)
        /*01c4*/ 	.word	0x00000000


	//----- nvinfo : EIATTR_MIN_STACK_SIZE
	.align		4
.L_114:
        /*01c8*/ 	.byte	0x04, 0x12
        /*01ca*/ 	.short	(.L_116 - .L_115)
	.align		4
.L_115:
        /*01cc*/ 	.word	index@(_ZN3cub18CUB_300001_SM_10006detail19three_way_partition33DeviceThreeWayPartitionInitKernelINS0_13ScanTileStateImLb1EEEPjEEvT_iT0_)
        /*01d0*/ 	.word	0x00000000


	//----- nvinfo : EIATTR_MIN_STACK_SIZE
	.align		4
.L_116:
        /*01d4*/ 	.byte	0x04, 0x12
        /*01d6*/ 	.short	(.L_118 - .L_117)
	.align		4
.L_117:
        /*01d8*/ 	.word	index@(_ZN3cub18CUB_300001_SM_10006detail10radix_sort29DeviceRadixSortOnesweepKernelINS1_5radix10policy_hubI19preprocess_vertex_tNS0_8NullTypeEjE10Policy1000ELNS0_9SortOrderE0ES6_S7_jii30preprocess_vertex_decomposer_tEEvPT5_SD_PT3_PKSE_PT1_PKSI_PT2_PKSM_T4_iiT6_)
        /*01dc*/ 	.word	0x00000000


	//----- nvinfo : EIATTR_MIN_STACK_SIZE
	.align		4
.L_118:
        /*01e0*/ 	.byte	0x04, 0x12
        /*01e2*/ 	.short	(.L_120 - .L_119)
	.align		4
.L_119:
        /*01e4*/ 	.word	index@(_ZN3cub18CUB_300001_SM_10006detail10radix_sort33DeviceRadixSortExclusiveSumKernelINS1_5radix10policy_hubI19preprocess_vertex_tNS0_8NullTypeEjE10Policy1000EjEEvPT0_)
        /*01e8*/ 	.word	0x00000000


	//----- nvinfo : EIATTR_MIN_STACK_SIZE
	.align		4
.L_120:
        /*01ec*/ 	.byte	0x04, 0x12
        /*01ee*/ 	.short	(.L_122 - .L_121)
	.align		4
.L_121:
        /*01f0*/ 	.word	index@(_ZN3cub18CUB_300001_SM_10006detail10radix_sort30DeviceRadixSortHistogramKernelINS1_5radix10policy_hubI19preprocess_vertex_tNS0_8NullTypeEjE10Policy1000ELNS0_9SortOrderE0ES6_j30preprocess_vertex_decomposer_tEEvPT2_PKT1_SC_iiT3_)
        /*01f4*/ 	.word	0x00000000


	//----- nvinfo : EIATTR_MIN_STACK_SIZE
	.align		4
.L_122:
        /*01f8*/ 	.byte	0x04, 0x12
        /*01fa*/ 	.short	(.L_124 - .L_123)
	.align		4
.L_123:
        /*01fc*/ 	.word	index@(_ZN3cub18CUB_300001_SM_10006detail10radix_sort31DeviceRadixSortSingleTileKernelINS1_5radix10policy_hubI19preprocess_vertex_tNS0_8NullTypeEjE10Policy1000ELNS0_9SortOrderE0ES6_S7_j30preprocess_vertex_decomposer_tEEvPKT1_PSC_PKT2_PSG_T3_iiT4_)
        /*0200*/ 	.word	0x00000000


	//----- nvinfo : EIATTR_MIN_STACK_SIZE
	.align		4
.L_124:
        /*0204*/ 	.byte	0x04, 0x12
        /*0206*/ 	.short	(.L_126 - .L_125)
	.align		4
.L_125:
        /*0208*/ 	.word	index@(_ZN3cub18CUB_300001_SM_10006detail10radix_sort29DeviceRadixSortOnesweepKernelINS1_5radix10policy_hubI6edge_tNS0_8NullTypeEjE10Policy1000ELNS0_9SortOrderE0ES6_S7_jii17edge_decomposer_tEEvPT5_SD_PT3_PKSE_PT1_PKSI_PT2_PKSM_T4_iiT6_)
        /*020c*/ 	.word	0x00000000


	//----- nvinfo : EIATTR_MIN_STACK_SIZE
	.align		4
.L_126:
        /*0210*/ 	.byte	0x04, 0x12
        /*0212*/ 	.short	(.L_128 - .L_127)
	.align		4
.L_127:
        /*0214*/ 	.word	index@(_ZN3cub18CUB_300001_SM_10006detail10radix_sort33DeviceRadixSortExclusiveSumKernelINS1_5radix10policy_hubI6edge_tNS0_8NullTypeEjE10Policy1000EjEEvPT0_)
        /*0218*/ 	.word	0x00000000


	//----- nvinfo : EIATTR_MIN_STACK_SIZE
	.align		4
.L_128:
        /*021c*/ 	.byte	0x04, 0x12
        /*021e*/ 	.short	(.L_130 - .L_129)
	.align		4
.L_129:
        /*0220*/ 	.word	index@(_ZN3cub18CUB_300001_SM_10006detail10radix_sort30DeviceRadixSortHistogramKernelINS1_5radix10policy_hubI6edge_tNS0_8NullTypeEjE10Policy1000ELNS0_9SortOrderE0ES6_j17edge_decomposer_tEEvPT2_PKT1_SC_iiT3_)
        /*0224*/ 	.word	0x00000000


	//----- nvinfo : EIATTR_MIN_STACK_SIZE
	.align		4
.L_130:
        /*0228*/ 	.byte	0x04, 0x12
        /*022a*/ 	.short	(.L_132 - .L_131)
	.align		4
.L_131:
        /*022c*/ 	.word	index@(_ZN3cub18CUB_300001_SM_10006detail10radix_sort31DeviceRadixSortSingleTileKernelINS1_5radix10policy_hubI6edge_tNS0_8NullTypeEjE10Policy1000ELNS0_9SortOrderE0ES6_S7_j17edge_decomposer_tEEvPKT1_PSC_PKT2_PSG_T3_iiT4_)
        /*0230*/ 	.word	0x00000000


	//----- nvinfo : EIATTR_MIN_STACK_SIZE
	.align		4
.L_132:
        /*0234*/ 	.byte	0x04, 0x12
        /*0236*/ 	.short	(.L_134 - .L_133)
	.align		4
.L_133:
        /*0238*/ 	.word	index@(_ZN3cub18CUB_300001_SM_10006detail11EmptyKernelIvEEvv)
        /*023c*/ 	.word	0x00000000


	//----- nvinfo : EIATTR_MIN_STACK_SIZE
	.align		4
.L_134:
        /*0240*/ 	.byte	0x04, 0x12
        /*0242*/ 	.short	(.L_136 - .L_135)
	.align		4
.L_135:
        /*0244*/ 	.word	index@(_Z26tc_vertex_mixed_GPU_kernelPKmPKjjmmPmS2_jm)
        /*0248*/ 	.word	0x00000000


	//----- nvinfo : EIATTR_MIN_STACK_SIZE
	.align		4
.L_136:
        /*024c*/ 	.byte	0x04, 0x12
        /*024e*/ 	.short	(.L_138 - .L_137)
	.align		4
.L_137:
        /*0250*/ 	.word	index@(_Z26tc_vertex_arrow_GPU_kernelPKmPKjjmmPmS2_jm)
        /*0254*/ 	.word	0x00000000


	//----- nvinfo : EIATTR_MIN_STACK_SIZE
	.align		4
.L_138:
        /*0258*/ 	.byte	0x04, 0x12
        /*025a*/ 	.short	(.L_140 - .L_139)
	.align		4
.L_139:
        /*025c*/ 	.word	index@(_Z29tc_vertex_outgoing_GPU_kernelPKmPKjmmmPmS2_jm)
        /*0260*/ 	.word	0x00000000
.L_140:


//--------------------- .nv.compat                --------------------------
	.section	.nv.compat,"",@"SHT_CUDA_COMPAT_INFO"
	.align	4
        /*0000*/ 	.byte	0x02, 0x09, 0x00, 0x00, 0x02, 0x02, 0x01, 0x00, 0x02, 0x05, 0x05, 0x00, 0x03, 0x07, 0x01, 0x01
        /*0010*/ 	.byte	0x02, 0x03, 0x00, 0x00, 0x02, 0x06, 0x01, 0x00, 0x04, 0x0b, 0x08, 0x00, 0x09, 0x00, 0x00, 0x00
        /*0020*/ 	.byte	0x00, 0x00, 0x00, 0x00


//--------------------- .nv.info._ZN3cub18CUB_300001_SM_10006detail14segmented_sort33DeviceSegmentedSortFallbackKernelILNS0_9SortOrderE0ENS2_10policy_hubIjNS0_8NullTypeEE9Policy860EjS6_PmS9_lEEvPKT1_PSA_NS1_20device_double_bufferISA_EEPKT2_PSG_NSE_ISG_EET3_T4_ --------------------------
	.section	.nv.info._ZN3cub18CUB_300001_SM_10006detail14segmented_sort33DeviceSegmentedSortFallbackKernelILNS0_9SortOrderE0ENS2_10policy_hubIjNS0_8NullTypeEE9Policy860EjS6_PmS9_lEEvPKT1_PSA_NS1_20device_double_bufferISA_EEPKT2_PSG_NSE_ISG_EET3_T4_,"",@"SHT_CUDA_INFO"
	.sectionflags	@""
	.align	4


	//----- nvinfo : EIATTR_CUDA_API_VERSION
	.align		4
        /*0000*/ 	.byte	0x04, 0x37
        /*0002*/ 	.short	(.L_142 - .L_141)
.L_141:
        /*0004*/ 	.word	0x00000082


	//----- nvinfo : EIATTR_KPARAM_INFO
	.align		4
.L_142:
        /*0008*/ 	.byte	0x04, 0x17
        /*000a*/ 	.short	(.L_144 - .L_143)
.L_143:
        /*000c*/ 	.word	0x00000000
        /*0010*/ 	.short	0x0007
        /*0012*/ 	.short	0x0048
        /*0014*/ 	.byte	0x00, 0xf5, 0x21, 0x00


	//----- nvinfo : EIATTR_KPARAM_INFO
	.align		4
.L_144:
        /*0018*/ 	.byte	0x04, 0x17
        /*001a*/ 	.short	(.L_146 - .L_145)
.L_145:
        /*001c*/ 	.word	0x00000000
        /*0020*/ 	.short	0x0006
        /*0022*/ 	.short	0x0040
        /*0024*/ 	.byte	0x00, 0xf5, 0x21, 0x00


	//----- nvinfo : EIATTR_KPARAM_INFO
	.align		4
.L_146:
        /*0028*/ 	.byte	0x04, 0x17
        /*002a*/ 	.short	(.L_148 - .L_147)
.L_147:
        /*002c*/ 	.word	0x00000000
        /*0030*/ 	.short	0x0005
        /*0032*/ 	.short	0x0030
        /*0034*/ 	.byte	0x00, 0xf0, 0x41, 0x00


	//----- nvinfo : EIATTR_KPARAM_INFO
	.align		4
.L_148:
        /*0038*/ 	.byte	0x04, 0x17
        /*003a*/ 	.short	(.L_150 - .L_149)
.L_149:
        /*003c*/ 	.word	0x00000000
        /*0040*/ 	.short	0x0004
        /*0042*/ 	.short	0x0028
        /*0044*/ 	.byte	0x00, 0xf5, 0x21, 0x00


	//----- nvinfo : EIATTR_KPARAM_INFO
	.align		4
.L_150:
        /*0048*/ 	.byte	0x04, 0x17
        /*004a*/ 	.short	(.L_152 - .L_151)
.L_151:
        /*004c*/ 	.word	0x00000000
        /*0050*/ 	.short	0x0003
        /*0052*/ 	.short	0x0020
        /*0054*/ 	.byte	0x00, 0xf5, 0x21, 0x00


	//----- nvinfo : EIATTR_KPARAM_INFO
	.align		4
.L_152:
        /*0058*/ 	.byte	0x04, 0x17
        /*005a*/ 	.short	(.L_154 - .L_153)
.L_153:
        /*005c*/ 	.word	0x00000000
        /*0060*/ 	.short	0x0002
        /*0062*/ 	.short	0x0010
        /*0064*/ 	.byte	0x00, 0xf0, 0x41, 0x00


	//----- nvinfo : EIATTR_KPARAM_INFO
	.align		4
.L_154:
        /*0068*/ 	.byte	0x04, 0x17
        /*006a*/ 	.short	(.L_156 - .L_155)
.L_155:
        /*006c*/ 	.word	0x00000000
        /*0070*/ 	.short	0x0001
        /*0072*/ 	.short	0x0008
        /*0074*/ 	.byte	0x00, 0xf5, 0x21, 0x00


	//----- nvinfo : EIATTR_KPARAM_INFO
	.align		4
.L_156:
        /*0078*/ 	.byte	0x04, 0x17
        /*007a*/ 	.short	(.L_158 - .L_157)
.L_157:
        /*007c*/ 	.word	0x00000000
        /*0080*/ 	.short	0x0000
        /*0082*/ 	.short	0x0000
        /*0084*/ 	.byte	0x00, 0xf5, 0x21, 0x00


	//----- nvinfo : EIATTR_SPARSE_MMA_MASK
	.align		4
.L_158:
        /*0088*/ 	.byte	0x03, 0x50
        /*008a*/ 	.short	0x0000


	//----- nvinfo : EIATTR_MAXREG_COUNT
	.align		4
        /*008c*/ 	.byte	0x03, 0x1b
        /*008e*/ 	.short	0x00ff


	//----- nvinfo : EIATTR_NUM_BARRIERS
	.align		4
        /*0090*/ 	.byte	0x02, 0x4c
        /*0092*/ 	.byte	0x01
	.zero		1


	//----- nvinfo : EIATTR_MERCURY_ISA_VERSION
	.align		4
        /*0094*/ 	.byte	0x03, 0x5f
        /*0096*/ 	.short	0x0101


	//----- nvinfo : EIATTR_INT_WARP_WIDE_INSTR_OFFSETS
	.align		4
        /*0098*/ 	.byte	0x04, 0x31
        /*009a*/ 	.short	(.L_160 - .L_159)


	//   ....[0]....
.L_159:
        /*009c*/ 	.word	0x00000650


	//   ....[1]....
        /*00a0*/ 	.word	0x000006d0


	//   ....[2]....
        /*00a4*/ 	.word	0x000006e0


	//   ....[3]....
        /*00a8*/ 	.word	0x00000b50


	//   ....[4]....
        /*00ac*/ 	.word	0x00000b60


	//   ....[5]....
        /*00b0*/ 	.word	0x00000b70


	//   ....[6]....
        /*00b4*/ 	.word	0x00001430


	//   ....[7]....
        /*00b8*/ 	.word	0x00001440


	//   ....[8]....
        /*00bc*/ 	.word	0x00001450


	//----- nvinfo : EIATTR_COOP_GROUP_MASK_REGIDS
	.align		4
.L_160:
        /*00c0*/ 	.byte	0x04, 0x29
        /*00c2*/ 	.short	(.L_162 - .L_161)


	//   ....[0]....
.L_161:
        /*00c4*/ 	.word	0x05000006


	//   ....[1]....
        /*00c8*/ 	.word	0x05000006


	//   ....[2]....
        /*00cc*/ 	.word	0x05000006


	//   ....[3]....
        /*00d0*/ 	.word	0x05000006


	//   ....[4]....
        /*00d4*/ 	.word	0x05000006


	//   ....[5]....
        /*00d8*/ 	.word	0xffffffff


	//   ....[6]....
        /*00dc*/ 	.word	0xffffffff


	//   ....[7]....
        /*00e0*/ 	.word	0xffffffff


	//   ....[8]....
        /*00e4*/ 	.word	0xffffffff


	//   ....[9]....
        /*00e8*/ 	.word	0xffffffff


	//   ....[10]....
        /*00ec*/ 	.word	0xffffffff


	//   ....[11]....
        /*00f0*/ 	.word	0xffffffff


	//   ....[12]....
        /*00f4*/ 	.word	0xffffffff


	//   ....[13]....
        /*00f8*/ 	.word	0xffffffff


	//   ....[14]....
        /*00fc*/ 	.word	0xffffffff


	//   ....[15]....
        /*0100*/ 	.word	0xffffffff


	//   ....[16]....
        /*0104*/ 	.word	0xffffffff


	//   ....[17]....
        /*0108*/ 	.word	0xffffffff


	//   ....[18]....
        /*010c*/ 	.word	0xffffffff


	//   ....[19]....
        /*0110*/ 	.word	0xffffffff


	//   ....[20]....
        /*0114*/ 	.word	0xffffffff


	//   ....[21]....
        /*0118*/ 	.word	0xffffffff


	//   ....[22]....
        /*011c*/ 	.word	0xffffffff


	//   ....[23]....
        /*0120*/ 	.word	0xffffffff


	//   ....[24]....
        /*0124*/ 	.word	0xffffffff


	//   ....[25]....
        /*0128*/ 	.word	0xffffffff


	//   ....[26]....
        /*012c*/ 	.word	0xffffffff


	//   ....[27]....
        /*0130*/ 	.word	0xffffffff


	//   ....[28]....
        /*0134*/ 	.word	0xffffffff


	//   ....[29]....
        /*0138*/ 	.word	0xffffffff


	//   ....[30]....
        /*013c*/ 	.word	0xffffffff


	//   ....[31]....
        /*0140*/ 	.word	0xffffffff


	//   ....[32]....
        /*0144*/ 	.word	0xffffffff


	//   ....[33]....
        /*0148*/ 	.word	0xffffffff


	//   ....[34]....
        /*014c*/ 	.word	0xffffffff


	//   ....[35]....
        /*0150*/ 	.word	0xffffffff


	//   ....[36]....
        /*0154*/ 	.word	0xffffffff


	//   ....[37]....
        /*0158*/ 	.word	0xffffffff


	//   ....[38]....
        /*015c*/ 	.word	0xffffffff


	//   ....[39]....
        /*0160*/ 	.word	0xffffffff


	//   ....[40]....
        /*0164*/ 	.word	0xffffffff


	//   ....[41]....
        /*0168*/ 	.word	0xffffffff


	//   ....[42]....
        /*016c*/ 	.word	0xffffffff


	//   ....[43]....
        /*0170*/ 	.word	0xffffffff


	//   ....[44]....
        /*0174*/ 	.word	0xffffffff


	//   ....[45]....
        /*0178*/ 	.word	0xffffffff


	//   ....[46]....
        /*017c*/ 	.word	0xffffffff


	//   ....[47]....
        /*0180*/ 	.word	0xffffffff


	//   ....[48]....
        /*0184*/ 	.word	0xffffffff


	//   ....[49]....
        /*0188*/ 	.word	0xffffffff


	//   ....[50]....
        /*018c*/ 	.word	0xffffffff


	//   ....[51]....
        /*0190*/ 	.word	0xffffffff


	//   ....[52]....
        /*0194*/ 	.word	0x05000051


	//   ....[53]....
        /*0198*/ 	.word	0x05000051


	//   ....[54]....
        /*019c*/ 	.word	0x05000051


	//   ....[55]....
        /*01a0*/ 	.word	0x05000051


	//   ....[56]....
        /*01a4*/ 	.word	0x05000051


	//   ....[57]....
        /*01a8*/ 	.word	0x05000051


	//   ....[58]....
        /*01ac*/ 	.word	0x05000051


	//   ....[59]....
        /*01b0*/ 	.word	0x05000051


	//   ....[60]....
        /*01b4*/ 	.word	0x05000051


	//   ....[61]....
        /*01b8*/ 	.word	0x05000051


	//   ....[62]....
        /*01bc*/ 	.word	0x05000051


	//   ....[63]....
        /*01c0*/ 	.word	0x05000051


	//   ....[64]....
        /*01c4*/ 	.word	0x05000051


	//   ....[65]....
        /*01c8*/ 	.word	0x05000051


	//   ....[66]....
        /*01cc*/ 	.word	0x05000051


	//   ....[67]....
        /*01d0*/ 	.word	0x05000051


	//   ....[68]....
        /*01d4*/ 	.word	0x05000051


	//   ....[69]....
        /*01d8*/ 	.word	0x05000051


	//   ....[70]....
        /*01dc*/ 	.word	0x05000051


	//   ....[71]....
        /*01e0*/ 	.word	0x05000051


	//   ....[72]....
        /*01e4*/ 	.word	0x05000051


	//   ....[73]....
        /*01e8*/ 	.word	0x05000051


	//   ....[74]....
        /*01ec*/ 	.word	0x05000051


	//   ....[75]....
        /*01f0*/ 	.word	0x05000051


	//   ....[76]....
        /*01f4*/ 	.word	0x05000051


	//   ....[77]....
        /*01f8*/ 	.word	0x05000051


	//   ....[78]....
        /*01fc*/ 	.word	0x05000051


	//   ....[79]....
        /*0200*/ 	.word	0x05000051


	//----- nvinfo : EIATTR_COOP_GROUP_INSTR_OFFSETS
	.align		4
.L_162:
        /*0204*/ 	.byte	0x04, 0x28
        /*0206*/ 	.short	(.L_164 - .L_163)


	//   ....[0]....
.L_163:
        /*0208*/ 	.word	0x00000640


	//   ....[1]....
        /*020c*/ 	.word	0x00000750


	//   ....[2]....
        /*0210*/ 	.word	0x00000ba0


	//   ....[3]....
        /*0214*/ 	.word	0x00000c40


	//   ....[4]....
        /*0218*/ 	.word	0x00001480


	//   ....[5]....
        /*021c*/ 	.word	0x00003510


	//   ....[6]....
        /*0220*/ 	.word	0x00003530


	//   ....[7]....
        /*0224*/ 	.word	0x00003550


	//   ....[8]....
        /*0228*/ 	.word	0x00003570


	//   ....[9]....
        /*022c*/ 	.word	0x00003590


	//   ....[10]....
        /*0230*/ 	.word	0x00009690


	//   ....[11]....
        /*0234*/ 	.word	0x000096b0


	//   ....[12]....
        /*0238*/ 	.word	0x00009700


	//   ....[13]....
        /*023c*/ 	.word	0x00009720


	//   ....[14]....
        /*0240*/ 	.word	0x00009770


	//   ....[15]....
        /*0244*/ 	.word	0x00009790


	//   ....[16]....
        /*0248*/ 	.word	0x000097d0


	//   ....[17]....
        /*024c*/ 	.word	0x00009800


	//   ....[18]....
        /*0250*/ 	.word	0x00009840


	//   ....[19]....
        /*0254*/ 	.word	0x00009860


	//   ....[20]....
        /*0258*/ 	.word	0x0000b400


	//   ....[21]....
        /*025c*/ 	.word	0x0000b430


	//   ....[22]....
        /*0260*/ 	.word	0x0000b490


	//   ....[23]....
        /*0264*/ 	.word	0x0000b4c0


	//   ....[24]....
        /*0268*/ 	.word	0x0000b4e0


	//   ....[25]....
        /*026c*/ 	.word	0x0000d0b0


	//   ....[26]....
        /*0270*/ 	.word	0x0000ee00


	//   ....[27]....
        /*0274*/ 	.word	0x0000ee20


	//   ....[28]....
        /*0278*/ 	.word	0x0000ee40


	//   ....[29]....
        /*027c*/ 	.word	0x0000ee60


	//   ....[30]....
        /*0280*/ 	.word	0x0000ee80


	//   ....[31]....
        /*0284*/ 	.word	0x00016d90


	//   ....[32]....
        /*0288*/ 	.word	0x00016da0


	//   ....[33]....
        /*028c*/ 	.word	0x00016df0


	//   ....[34]....
        /*0290*/ 	.word	0x00016e00


	//   ....[35]....
        /*0294*/ 	.word	0x00016e40


	//   ....[36]....
        /*0298*/ 	.word	0x00016e60


	//   ....[37]....
        /*029c*/ 	.word	0x00016ea0


	//   ....[38]....
        /*02a0*/ 	.word	0x00016ec0


	//   ....[39]....
        /*02a4*/ 	.word	0x00016f00


	//   ....[40]....
        /*02a8*/ 	.word	0x00016f20


	//   ....[41]....
        /*02ac*/ 	.word	0x00018ca0


	//   ....[42]....
        /*02b0*/ 	.word	0x00018cc0


	//   ....[43]....
        /*02b4*/ 	.word	0x00018ce0


	//   ....[44]....
        /*02b8*/ 	.word	0x00018d00


	//   ....[45]....
        /*02bc*/ 	.word	0x00018d20


	//   ....[46]....
        /*02c0*/ 	.word	0x0001aa30


	//   ....[47]....
        /*02c4*/ 	.word	0x0001c8c0


	//   ....[48]....
        /*02c8*/ 	.word	0x0001c8e0


	//   ....[49]....
        /*02cc*/ 	.word	0x0001c900


	//   ....[50]....
        /*02d0*/ 	.word	0x0001c920


	//   ....[51]....
        /*02d4*/ 	.word	0x0001c940


	//   ....[52]....
        /*02d8*/ 	.word	0x0001fbf0


	//   ....[53]....
        /*02dc*/ 	.word	0x0001fc60


	//   ....[54]....
        /*02e0*/ 	.word	0x0001fd50


	//   ....[55]....
        /*02e4*/ 	.word	0x0001fdc0


	//   ....[56]....
        /*02e8*/ 	.word	0x0001fe60


	//   ....[57]....
        /*02ec*/ 	.word	0x0001feb0


	//   ....[58]....
        /*02f0*/ 	.word	0x0001ff60


	//   ....[59]....
        /*02f4*/ 	.word	0x0001ffb0


	//   ....[60]....
        /*02f8*/ 	.word	0x00020060


	//   ....[61]....
        /*02fc*/ 	.word	0x000200b0


	//   ....[62]....
        /*0300*/ 	.word	0x00020160


	//   ....[63]....
        /*0304*/ 	.word	0x000201b0


	//   ....[64]....
        /*0308*/ 	.word	0x00020250


	//   ....[65]....
        /*030c*/ 	.word	0x000202a0


	//   ....[66]....
        /*0310*/ 	.word	0x00020330


	//   ....[67]....
        /*0314*/ 	.word	0x000203d0


	//   ....[68]....
        /*0318*/ 	.word	0x00020460


	//   ....[69]....
        /*031c*/ 	.word	0x000204b0


	//   ....[70]....
        /*0320*/ 	.word	0x00020540


	//   ....[71]....
        /*0324*/ 	.word	0x00020590


	//   ....[72]....
        /*0328*/ 	.word	0x00020620


	//   ....[73]....
        /*032c*/ 	.word	0x00020670


	//   ....[74]....
        /*0330*/ 	.word	0x00020700


	//   ....[75]....
        /*0334*/ 	.word	0x00020750


	//   ....[76]....
        /*0338*/ 	.word	0x000207e0


	//   ....[77]....
        /*033c*/ 	.word	0x00020830


	//   ....[78]....
        /*0340*/ 	.word	0x000208b0


	//   ....[79]....
        /*0344*/ 	.word	0x00020950


	//----- nvinfo : EIATTR_VRC_CTA_INIT_COUNT
	.align		4
.L_164:
        /*0348*/ 	.byte	0x02, 0x4a
	.zero		1
	.zero		1


	//----- nvinfo : EIATTR_EXIT_INSTR_OFFSETS
	.align		4
        /*034c*/ 	.byte	0x04, 0x1c
        /*034e*/ 	.short	(.L_166 - .L_165)


	//   ....[0]....
.L_165:
        /*0350*/ 	.word	0x000000d0


	//   ....[1]....
        /*0354*/ 	.word	0x00000180


	//   ....[2]....
        /*0358*/ 	.word	0x000002a0


	//   ....[3]....
        /*035c*/ 	.word	0x000002d0


	//   ....[4]....
        /*0360*/ 	.word	0x000002f0


	//   ....[5]....
        /*0364*/ 	.word	0x00000350


	//   ....[6]....
        /*0368*/ 	.word	0x00000380


	//   ....[7]....
        /*036c*/ 	.word	0x00001570


	//   ....[8]....
        /*0370*/ 	.word	0x00001590


	//   ....[9]....
        /*0374*/ 	.word	0x00004c90


	//   ....[10]....
        /*0378*/ 	.word	0x00004cc0


	//   ....[11]....
        /*037c*/ 	.word	0x0001fbb0


	//----- nvinfo : EIATTR_MAX_THREADS
	.align		4
.L_166:
        /*0380*/ 	.byte	0x04, 0x05
        /*0382*/ 	.short	(.L_168 - .L_167)
.L_167:
        /*0384*/ 	.word	0x00000100
        /*0388*/ 	.word	0x00000001
        /*038c*/ 	.word	0x00000001


	//----- nvinfo : EIATTR_CRS_STACK_SIZE
	.align		4
.L_168:
        /*0390*/ 	.byte	0x04, 0x1e
        /*0392*/ 	.short	(.L_170 - .L_169)
.L_169:
        /*0394*/ 	.word	0x00000000


	//----- nvinfo : EIATTR_CBANK_PARAM_SIZE
	.align		4
.L_170:
        /*0398*/ 	.byte	0x03, 0x19
        /*039a*/ 	.short	0x0050


	//----- nvinfo : EIATTR_PARAM_CBANK
	.align		4
        /*039c*/ 	.byte	0x04, 0x0a
        /*039e*/ 	.short	(.L_172 - .L_171)
	.align		4
.L_171:
        /*03a0*/ 	.word	index@(.nv.constant0._ZN3cub18CUB_300001_SM_10006detail14segmented_sort33DeviceSegmentedSortFallbackKernelILNS0_9SortOrderE0ENS2_10policy_hubIjNS0_8NullTypeEE9Policy860EjS6_PmS9_lEEvPKT1_PSA_NS1_20device_double_bufferISA_EEPKT2_PSG_NSE_ISG_EET3_T4_)
        /*03a4*/ 	.short	0x0380
        /*03a6*/ 	.short	0x0050


	//----- nvinfo : EIATTR_SW_WAR
	.align		4
.L_172:
        /*03a8*/ 	.byte	0x04, 0x36
        /*03aa*/ 	.short	(.L_174 - .L_173)
.L_173:
        /*03ac*/ 	.word	0x00000008
.L_174:


//--------------------- .nv.info._ZN3cub18CUB_300001_SM_10006detail14segmented_sort30DeviceSegmentedSortKernelSmallILNS0_9SortOrderE0ENS2_10policy_hubIjNS0_8NullTypeEE9Policy860EjS6_PmS9_lEEvjjjPKjSB_PKT1_PSC_PKT2_PSG_T3_T4_ --------------------------
	.section	.nv.info._ZN3cub18CUB_300001_SM_10006detail14segmented_sort30DeviceSegmentedSortKernelSmallILNS0_9SortOrderE0ENS2_10policy_hubIjNS0_8NullTypeEE9Policy860EjS6_PmS9_lEEvjjjPKjSB_PKT1_PSC_PKT2_PSG_T3_T4_,"",@"SHT_CUDA_INFO"
	.sectionflags	@""
	.align	4


	//----- nvinfo : EIATTR_CUDA_API_VERSION
	.align		4
        /*0000*/ 	.byte	0x04, 0x37
        /*0002*/ 	.short	(.L_176 - .L_175)
.L_175:
        /*0004*/ 	.word	0x00000082


	//----- nvinfo : EIATTR_KPARAM_INFO
	.align		4
.L_176:
        /*0008*/ 	.byte	0x04, 0x17
        /*000a*/ 	.short	(.L_178 - .L_177)
.L_177:
        /*000c*/ 	.word	0x00000000
        /*0010*/ 	.short	0x000a
        /*0012*/ 	.short	0x0048
        /*0014*/ 	.byte	0x00, 0xf5, 0x21, 0x00


	//----- nvinfo : EIATTR_KPARAM_INFO
	.align		4
.L_178:
        /*0018*/ 	.byte	0x04, 0x17
        /*001a*/ 	.short	(.L_180 - .L_179)
.L_179:
        /*001c*/ 	.word	0x00000000
        /*0020*/ 	.short	0x0009
        /*0022*/ 	.short	0x0040
        /*0024*/ 	.byte	0x00, 0xf5, 0x21, 0x00


	//----- nvinfo : EIATTR_KPARAM_INFO
	.align		4
.L_180:
        /*0028*/ 	.byte	0x04, 0x17
        /*002a*/ 	.short	(.L_182 - .L_181)
.L_181:
        /*002c*/ 	.word	0x00000000
        /*0030*/ 	.short	0x0008
        /*0032*/ 	.short	0x0038
        /*0034*/ 	.byte	0x00, 0xf5, 0x21, 0x00


	//----- nvinfo : EIATTR_KPARAM_INFO
	.align		4
.L_182:
        /*0038*/ 	.byte	0x04, 0x17
        /*003a*/ 	.short	(.L_184 - .L_183)
.L_183:
        /*003c*/ 	.word	0x00000000
        /*0040*/ 	.short	0x0007
        /*0042*/ 	.short	0x0030
        /*0044*/ 	.byte	0x00, 0xf5, 0x21, 0x00


	//----- nvinfo : EIATTR_KPARAM_INFO
	.align		4
.L_184:
        /*0048*/ 	.byte	0x04, 0x17
        /*004a*/ 	.short	(.L_186 - .L_185)
.L_185:
        /*004c*/ 	.word	0x00000000
        /*0050*/ 	.short	0x0006
        /*0052*/ 	.short	0x0028
        /*0054*/ 	.byte	0x00, 0xf5, 0x21, 0x00


	//----- nvinfo : EIATTR_KPARAM_INFO
	.align		4
.L_186:
        /*0058*/ 	.byte	0x04, 0x17
        /*005a*/ 	.short	(.L_188 - .L_187)
.L_187:
        /*005c*/ 	.word	0x00000000
        /*0060*/ 	.short	0x0005
        /*0062*/ 	.short	0x0020
        /*0064*/ 	.byte	0x00, 0xf5, 0x21, 0x00


	//----- nvinfo : EIATTR_KPARAM_INFO
	.align		4
.L_188:
        /*0068*/ 	.byte	0x04, 0x17
        /*006a*/ 	.short	(.L_190 - .L_189)
.L_189:
        /*006c*/ 	.word	0x00000000
        /*0070*/ 	.short	0x0004
        /*0072*/ 	.short	0x0018
        /*0074*/ 	.byte	0x00, 0xf5, 0x21, 0x00


	//----- nvinfo : EIATTR_KPARAM_INFO
	.align		4
.L_190:
        /*0078*/ 	.byte	0x04, 0x17
        /*007a*/ 	.short	(.L_192 - .L_191)
.L_191:
        /*007c*/ 	.word	0x00000000
        /*0080*/ 	.short	0x0003
        /*0082*/ 	.short	0x0010
        /*0084*/ 	.byte	0x00, 0xf5, 0x21, 0x00


	//----- nvinfo : EIATTR_KPARAM_INFO
	.align		4
.L_192:
        /*0088*/ 	.byte	0x04, 0x17
        /*008a*/ 	.short	(.L_194 - .L_193)
.L_193:
        /*008c*/ 	.word	0x00000000
        /*0090*/ 	.short	0x0002
        /*0092*/ 	.short	0x0008
        /*0094*/ 	.byte	0x00, 0xf0, 0x11, 0x00


	//----- nvinfo : EIATTR_KPARAM_INFO
	.align		4
.L_194:
        /*0098*/ 	.byte	0x04, 0x17
        /*009a*/ 	.short	(.L_196 - .L_195)
.L_195:
        /*009c*/ 	.word	0x00000000
        /*00a0*/ 	.short	0x0001
        /*00a2*/ 	.short	0x0004
        /*00a4*/ 	.byte	0x00, 0xf0, 0x11, 0x00


	//----- nvinfo : EIATTR_KPARAM_INFO
	.align		4
.L_196:
        /*00a8*/ 	.byte	0x04, 0x17
        /*00aa*/ 	.short	(.L_198 - .L_197)
.L_197:
        /*00ac*/ 	.word	0x00000000
        /*00b0*/ 	.short	0x0000
        /*00b2*/ 	.short	0x0000
        /*00b4*/ 	.byte	0x00, 0xf0, 0x11, 0x00


	//----- nvinfo : EIATTR_SPARSE_MMA_MASK
	.align		4
.L_198:
        /*00b8*/ 	.byte	0x03, 0x50
        /*00ba*/ 	.short	0x0000


	//----- nvinfo : EIATTR_MAXREG_COUNT
	.align		4
        /*00bc*/ 	.byte	0x03, 0x1b
        /*00be*/ 	.short	0x00ff


	//----- nvinfo : EIATTR_MERCURY_ISA_VERSION
	.align		4
        /*00c0*/ 	.byte	0x03, 0x5f
        /*00c2*/ 	.short	0x0101


	//----- nvinfo : EIATTR_INT_WARP_WIDE_INSTR_OFFSETS
	.align		4
        /*00c4*/ 	.byte	0x04, 0x31
        /*00c6*/ 	.short	(.L_200 - .L_199)


	//   ....[0]....
.L_199:
        /*00c8*/ 	.word	0x000005c0


	//   ....[1]....
        /*00cc*/ 	.word	0x000005d0


	//   ....[2]....
        /*00d0*/ 	.word	0x00000600


	//   ....[3]....
        /*00d4*/ 	.word	0x00000ba0


	//   ....[4]....
        /*00d8*/ 	.word	0x00000bb0


	//   ....[5]....
        /*00dc*/ 	.word	0x00000bc0


	//   ....[6]....
        /*00e0*/ 	.word	0x00001470


	//   ....[7]....
        /*00e4*/ 	.word	0x00001480


	//   ....[8]....
        /*00e8*/ 	.word	0x00001490


	//   ....[9]....
        /*00ec*/ 	.word	0x00001b90


	//   ....[10]....
        /*00f0*/ 	.word	0x00001bb0


	//   ....[11]....
        /*00f4*/ 	.word	0x00001bc0


	//   ....[12]....
        /*00f8*/ 	.word	0x00002410


	//   ....[13]....
        /*00fc*/ 	.word	0x00002420


	//   ....[14]....
        /*0100*/ 	.word	0x00002430


	//   ....[15]....
        /*0104*/ 	.word	0x00002740


	//   ....[16]....
        /*0108*/ 	.word	0x00002e00


	//   ....[17]....
        /*010c*/ 	.word	0x00002e10


	//----- nvinfo : EIATTR_COOP_GROUP_MASK_REGIDS
	.align		4
.L_200:
        /*0110*/ 	.byte	0x04, 0x29
        /*0112*/ 	.short	(.L_202 - .L_201)


	//   ....[0]....
.L_201:
        /*0114*/ 	.word	0x05000004


	//   ....[1]....
        /*0118*/ 	.word	0x05000004


	//   ....[2]....
        /*011c*/ 	.word	0x05000004


	//   ....[3]....
        /*0120*/ 	.word	0x05000004


	//   ....[4]....
        /*0124*/ 	.word	0x05000004


	//   ....[5]....
        /*0128*/ 	.word	0x05000004


	//   ....[6]....
        /*012c*/ 	.word	0x05000004


	//   ....[7]....
        /*0130*/ 	.word	0x05000004


	//   ....[8]....
        /*0134*/ 	.word	0x05000004


	//   ....[9]....
        /*0138*/ 	.word	0x0500000c


	//   ....[10]....
        /*013c*/ 	.word	0x05000004


	//   ....[11]....
        /*0140*/ 	.word	0x05000004


	//   ....[12]....
        /*0144*/ 	.word	0x05000004


	//   ....[13]....
        /*0148*/ 	.word	0x05000004


	//   ....[14]....
        /*014c*/ 	.word	0x05000004


	//   ....[15]....
        /*0150*/ 	.word	0x05000004


	//   ....[16]....
        /*0154*/ 	.word	0x05000004


	//   ....[17]....
        /*0158*/ 	.word	0x05000004


	//   ....[18]....
        /*015c*/ 	.word	0x05000004


	//   ....[19]....
        /*0160*/ 	.word	0x05000004


	//----- nvinfo : EIATTR_COOP_GROUP_INSTR_OFFSETS
	.align		4
.L_202:
        /*0164*/ 	.byte	0x04, 0x28
        /*0166*/ 	.short	(.L_204 - .L_203)


	//   ....[0]....
.L_203:
        /*0168*/ 	.word	0x000006c0


	//   ....[1]....
        /*016c*/ 	.word	0x000007b0


	//   ....[2]....
        /*0170*/ 	.word	0x00000bf0


	//   ....[3]....
        /*0174*/ 	.word	0x00000c90


	//   ....[4]....
        /*0178*/ 	.word	0x000014c0


	//   ....[5]....
        /*017c*/ 	.word	0x00001cc0


	//   ....[6]....
        /*0180*/ 	.word	0x00001e00


	//   ....[7]....
        /*0184*/ 	.word	0x00002460


	//   ....[8]....
        /*0188*/ 	.word	0x00002500


	//   ....[9]....
        /*018c*/ 	.word	0x00002e60


	//   ....[10]....
        /*0190*/ 	.word	0x00002fe0


	//   ....[11]....
        /*0194*/ 	.word	0x000030d0


	//   ....[12]....
        /*0198*/ 	.word	0x00003170


	//   ....[13]....
        /*019c*/ 	.word	0x00003250


	//   ....[14]....
        /*01a0*/ 	.word	0x000032b0


	//   ....[15]....
        /*01a4*/ 	.word	0x00003320


	//   ....[16]....
        /*01a8*/ 	.word	0x00003460


	//   ....[17]....
        /*01ac*/ 	.word	0x00003500


	//   ....[18]....
        /*01b0*/ 	.word	0x000035e0


	//   ....[19]....
        /*01b4*/ 	.word	0x00003650


	//----- nvinfo : EIATTR_VRC_CTA_INIT_COUNT
	.align		4
.L_204:
        /*01b8*/ 	.byte	0x02, 0x4a
	.zero		1
	.zero		1


	//----- nvinfo : EIATTR_EXIT_INSTR_OFFSETS
	.align		4
        /*01bc*/ 	.byte	0x04, 0x1c
        /*01be*/ 	.short	(.L_206 - .L_205)


	//   ....[0]....
.L_205:
        /*01c0*/ 	.word	0x000000c0


	//   ....[1]....
        /*01c4*/ 	.word	0x000002b0


	//   ....[2]....
        /*01c8*/ 	.word	0x000002f0


	//   ....[3]....
        /*01cc*/ 	.word	0x00000320


	//   ....[4]....
        /*01d0*/ 	.word	0x00000340


	//   ....[5]....
        /*01d4*/ 	.word	0x000003a0


	//   ....[6]....
        /*01d8*/ 	.word	0x000003d0


	//   ....[7]....
        /*01dc*/ 	.word	0x000015b0


	//   ....[8]....
        /*01e0*/ 	.word	0x000015d0


	//   ....[9]....
        /*01e4*/ 	.word	0x00001640


	//   ....[10]....
        /*01e8*/ 	.word	0x00001830


	//   ....[11]....
        /*01ec*/ 	.word	0x00001870


	//   ....[12]....
        /*01f0*/ 	.word	0x000018a0


	//   ....[13]....
        /*01f4*/ 	.word	0x000018c0


	//   ....[14]....
        /*01f8*/ 	.word	0x00001920


	//   ....[15]....
        /*01fc*/ 	.word	0x00001950


	//   ....[16]....
        /*0200*/ 	.word	0x00002f80


	//   ....[17]....
        /*0204*/ 	.word	0x00002fa0


	//----- nvinfo : EIATTR_MAX_THREADS
	.align		4
.L_206:
        /*0208*/ 	.byte	0x04, 0x05
        /*020a*/ 	.short	(.L_208 - .L_207)
.L_207:
        /*020c*/ 	.word	0x00000100
        /*0210*/ 	.word	0x00000001
        /*0214*/ 	.word	0x00000001


	//----- nvinfo : EIATTR_CRS_STACK_SIZE
	.align		4
.L_208:
        /*0218*/ 	.byte	0x04, 0x1e
        /*021a*/ 	.short	(.L_210 - .L_209)
.L_209:
        /*021c*/ 	.word	0x00000000


	//----- nvinfo : EIATTR_CBANK_PARAM_SIZE
	.align		4
.L_210:
        /*0220*/ 	.byte	0x03, 0x19
        /*0222*/ 	.short	0x0050


	//----- nvinfo : EIATTR_PARAM_CBANK
	.align		4
        /*0224*/ 	.byte	0x04, 0x0a
        /*0226*/ 	.short	(.L_212 - .L_211)
	.align		4
.L_211:
        /*0228*/ 	.word	index@(.nv.constant0._ZN3cub18CUB_300001_SM_10006detail14segmented_sort30DeviceSegmentedSortKernelSmallILNS0_9SortOrderE0ENS2_10policy_hubIjNS0_8NullTypeEE9Policy860EjS6_PmS9_lEEvjjjPKjSB_PKT1_PSC_PKT2_PSG_T3_T4_)
        /*022c*/ 	.short	0x0380
        /*022e*/ 	.short	0x0050


	//----- nvinfo : EIATTR_SW_WAR
	.align		4
.L_212:
        /*0230*/ 	.byte	0x04, 0x36
        /*0232*/ 	.short	(.L_214 - .L_213)
.L_213:
        /*0234*/ 	.word	0x00000008
.L_214:


//--------------------- .nv.info._ZN3cub18CUB_300001_SM_10006detail14segmented_sort30DeviceSegmentedSortKernelLargeILNS0_9SortOrderE0ENS2_10policy_hubIjNS0_8NullTypeEE9Policy860EjS6_PmS9_lEEvPKjPKT1_PSC_NS1_20device_double_bufferISC_EEPKT2_PSI_NSG_ISI_EET3_T4_ --------------------------
	.section	.nv.info._ZN3cub18CUB_300001_SM_10006detail14segmented_sort30DeviceSegmentedSortKernelLargeILNS0_9SortOrderE0ENS2_10policy_hubIjNS0_8NullTypeEE9Policy860EjS6_PmS9_lEEvPKjPKT1_PSC_NS1_20device_double_bufferISC_EEPKT2_PSI_NSG_ISI_EET3_T4_,"",@"SHT_CUDA_INFO"
	.sectionflags	@""
	.align	4


	//----- nvinfo : EIATTR_CUDA_API_VERSION
	.align		4
        /*0000*/ 	.byte	0x04, 0x37
        /*0002*/ 	.short	(.L_216 - .L_215)
.L_215:
        /*0004*/ 	.word	0x00000082


	//----- nvinfo : EIATTR_KPARAM_INFO
	.align		4
.L_216:
        /*0008*/ 	.byte	0x04, 0x17
        /*000a*/ 	.short	(.L_218 - .L_217)
.L_217:
        /*000c*/ 	.word	0x00000000
        /*0010*/ 	.short	0x0008
        /*0012*/ 	.short	0x0050
        /*0014*/ 	.byte	0x00, 0xf5, 0x21, 0x00


	//----- nvinfo : EIATTR_KPARAM_INFO
	.align		4
.L_218:
        /*0018*/ 	.byte	0x04, 0x17
        /*001a*/ 	.short	(.L_220 - .L_219)
.L_219:
        /*001c*/ 	.word	0x00000000
        /*0020*/ 	.short	0x0007
        /*0022*/ 	.short	0x0048
        /*0024*/ 	.byte	0x00, 0xf5, 0x21, 0x00


	//----- nvinfo : EIATTR_KPARAM_INFO
	.align		4
.L_220:
        /*0028*/ 	.byte	0x04, 0x17
        /*002a*/ 	.short	(.L_222 - .L_221)
.L_221:
        /*002c*/ 	.word	0x00000000
        /*0030*/ 	.short	0x0006
        /*0032*/ 	.short	0x0038
        /*0034*/ 	.byte	0x00, 0xf0, 0x41, 0x00


	//----- nvinfo : EIATTR_KPARAM_INFO
	.align		4
.L_222:
        /*0038*/ 	.byte	0x04, 0x17
        /*003a*/ 	.short	(.L_224 - .L_223)
.L_223:
        /*003c*/ 	.word	0x00000000
        /*0040*/ 	.short	0x0005
        /*0042*/ 	.short	0x0030
        /*0044*/ 	.byte	0x00, 0xf5, 0x21, 0x00


	//----- nvinfo : EIATTR_KPARAM_INFO
	.align		4
.L_224:
        /*0048*/ 	.byte	0x04, 0x17
        /*004a*/ 	.short	(.L_226 - .L_225)
.L_225:
        /*004c*/ 	.word	0x00000000
        /*0050*/ 	.short	0x0004
        /*0052*/ 	.short	0x0028
        /*0054*/ 	.byte	0x00, 0xf5, 0x21, 0x00


	//----- nvinfo : EIATTR_KPARAM_INFO
	.align		4
.L_226:
        /*0058*/ 	.byte	0x04, 0x17
        /*005a*/ 	.short	(.L_228 - .L_227)
.L_227:
        /*005c*/ 	.word	0x00000000
        /*0060*/ 	.short	0x0003
        /*0062*/ 	.short	0x0018
        /*0064*/ 	.byte	0x00, 0xf0, 0x41, 0x00


	//----- nvinfo : EIATTR_KPARAM_INFO
	.align		4
.L_228:
        /*0068*/ 	.byte	0x04, 0x17
        /*006a*/ 	.short	(.L_230 - .L_229)
.L_229:
        /*006c*/ 	.word	0x00000000
        /*0070*/ 	.short	0x0002
        /*0072*/ 	.short	0x0010
        /*0074*/ 	.byte	0x00, 0xf5, 0x21, 0x00


	//----- nvinfo : EIATTR_KPARAM_INFO
	.align		4
.L_230:
        /*0078*/ 	.byte	0x04, 0x17
        /*007a*/ 	.short	(.L_232 - .L_231)
.L_231:
        /*007c*/ 	.word	0x00000000
        /*0080*/ 	.short	0x0001
        /*0082*/ 	.short	0x0008
        /*0084*/ 	.byte	0x00, 0xf5, 0x21, 0x00


	//----- nvinfo : EIATTR_KPARAM_INFO
	.align		4
.L_232:
        /*0088*/ 	.byte	0x04, 0x17
        /*008a*/ 	.short	(.L_234 - .L_233)
.L_233:
        /*008c*/ 	.word	0x00000000
        /*0090*/ 	.short	0x0000
        /*0092*/ 	.short	0x0000
        /*0094*/ 	.byte	0x00, 0xf5, 0x21, 0x00


	//----- nvinfo : EIATTR_SPARSE_MMA_MASK
	.align		4
.L_234:
        /*0098*/ 	.byte	0x03, 0x50
        /*009a*/ 	.short	0x0000


	//----- nvinfo : EIATTR_MAXREG_COUNT
	.align		4
        /*009c*/ 	.byte	0x03, 0x1b
        /*009e*/ 	.short	0x00ff


	//----- nvinfo : EIATTR_NUM_BARRIERS
	.align		4
        /*00a0*/ 	.byte	0x02, 0x4c
        /*00a2*/ 	.byte	0x01
	.zero		1


	//----- nvinfo : EIATTR_MERCURY_ISA_VERSION
	.align		4
        /*00a4*/ 	.byte	0x03, 0x5f
        /*00a6*/ 	.short	0x0101


	//----- nvinfo : EIATTR_COOP_GROUP_MASK_REGIDS
	.align		4
        /*00a8*/ 	.byte	0x04, 0x29
        /*00aa*/ 	.short	(.L_236 - .L_235)


	//   ....[0]....
.L_235:
        /*00ac*/ 	.word	0xffffffff


	//   ....[1]....
        /*00b0*/ 	.word	0xffffffff


	//   ....[2]....
        /*00b4*/ 	.word	0xffffffff


	//   ....[3]....
        /*00b8*/ 	.word	0xffffffff


	//   ....[4]....
        /*00bc*/ 	.word	0xffffffff


	//   ....[5]....
        /*00c0*/ 	.word	0xffffffff


	//   ....[6]....
        /*00c4*/ 	.word	0xffffffff


	//   ....[7]....
        /*00c8*/ 	.word	0xffffffff


	//   ....[8]....
        /*00cc*/ 	.word	0xffffffff


	//   ....[9]....
        /*00d0*/ 	.word	0xffffffff


	//   ....[10]....
        /*00d4*/ 	.word	0xffffffff


	//   ....[11]....
        /*00d8*/ 	.word	0xffffffff


	//   ....[12]....
        /*00dc*/ 	.word	0xffffffff


	//   ....[13]....
        /*00e0*/ 	.word	0xffffffff


	//   ....[14]....
        /*00e4*/ 	.word	0xffffffff


	//   ....[15]....
        /*00e8*/ 	.word	0xffffffff


	//   ....[16]....
        /*00ec*/ 	.word	0xffffffff


	//   ....[17]....
        /*00f0*/ 	.word	0xffffffff


	//   ....[18]....
        /*00f4*/ 	.word	0xffffffff


	//   ....[19]....
        /*00f8*/ 	.word	0xffffffff


	//   ....[20]....
        /*00fc*/ 	.word	0xffffffff


	//   ....[21]....
        /*0100*/ 	.word	0xffffffff


	//   ....[22]....
        /*0104*/ 	.word	0xffffffff


	//   ....[23]....
        /*0108*/ 	.word	0xffffffff


	//   ....[24]....
        /*010c*/ 	.word	0xffffffff


	//   ....[25]....
        /*0110*/ 	.word	0xffffffff


	//   ....[26]....
        /*0114*/ 	.word	0xffffffff


	//   ....[27]....
        /*0118*/ 	.word	0xffffffff


	//   ....[28]....
        /*011c*/ 	.word	0xffffffff


	//   ....[29]....
        /*0120*/ 	.word	0xffffffff


	//   ....[30]....
        /*0124*/ 	.word	0xffffffff


	//   ....[31]....
        /*0128*/ 	.word	0xffffffff


	//   ....[32]....
        /*012c*/ 	.word	0xffffffff


	//   ....[33]....
        /*0130*/ 	.word	0xffffffff


	//   ....[34]....
        /*0134*/ 	.word	0xffffffff


	//   ....[35]....
        /*0138*/ 	.word	0xffffffff


	//   ....[36]....
        /*013c*/ 	.word	0xffffffff


	//   ....[37]....
        /*0140*/ 	.word	0xffffffff


	//   ....[38]....
        /*0144*/ 	.word	0xffffffff


	//   ....[39]....
        /*0148*/ 	.word	0xffffffff


	//   ....[40]....
        /*014c*/ 	.word	0xffffffff


	//   ....[41]....
        /*0150*/ 	.word	0xffffffff


	//   ....[42]....
        /*0154*/ 	.word	0xffffffff


	//   ....[43]....
        /*0158*/ 	.word	0xffffffff


	//   ....[44]....
        /*015c*/ 	.word	0xffffffff


	//   ....[45]....
        /*0160*/ 	.word	0xffffffff


	//   ....[46]....
        /*0164*/ 	.word	0xffffffff


	//   ....[47]....
        /*0168*/ 	.word	0x05000055


	//   ....[48]....
        /*016c*/ 	.word	0x05000055


	//   ....[49]....
        /*0170*/ 	.word	0x05000055


	//   ....[50]....
        /*0174*/ 	.word	0x05000055


	//   ....[51]....
        /*0178*/ 	.word	0x05000055


	//   ....[52]....
        /*017c*/ 	.word	0x05000055


	//   ....[53]....
        /*0180*/ 	.word	0x05000055


	//   ....[54]....
        /*0184*/ 	.word	0x05000055


	//   ....[55]....
        /*0188*/ 	.word	0x05000055


	//   ....[56]....
        /*018c*/ 	.word	0x05000055


	//   ....[57]....
        /*0190*/ 	.word	0x05000055


	//   ....[58]....
        /*0194*/ 	.word	0x05000055


	//   ....[59]....
        /*0198*/ 	.word	0x05000055


	//   ....[60]....
        /*019c*/ 	.word	0x05000055


	//   ....[61]....
        /*01a0*/ 	.word	0x05000055


	//   ....[62]....
        /*01a4*/ 	.word	0x05000055


	//   ....[63]....
        /*01a8*/ 	.word	0x05000055


	//   ....[64]....
        /*01ac*/ 	.word	0x05000055


	//   ....[65]....
        /*01b0*/ 	.word	0x05000055


	//   ....[66]....
        /*01b4*/ 	.word	0x05000055


	//   ....[67]....
        /*01b8*/ 	.word	0x05000055


	//   ....[68]....
        /*01bc*/ 	.word	0x05000055


	//   ....[69]....
        /*01c0*/ 	.word	0x05000055


	//   ....[70]....
        /*01c4*/ 	.word	0x05000055


	//----- nvinfo : EIATTR_COOP_GROUP_INSTR_OFFSETS
	.align		4
.L_236:
        /*01c8*/ 	.byte	0x04, 0x28
        /*01ca*/ 	.short	(.L_238 - .L_237)


	//   ....[0]....
.L_237:
        /*01cc*/ 	.word	0x00002070


	//   ....[1]....
        /*01d0*/ 	.word	0x00002090


	//   ....[2]....
        /*01d4*/ 	.word	0x000020b0


	//   ....[3]....
        /*01d8*/ 	.word	0x000020d0


	//   ....[4]....
        /*01dc*/ 	.word	0x000020f0


	//   ....[5]....
        /*01e0*/ 	.word	0x00008270


	//   ....[6]....
        /*01e4*/ 	.word	0x00008290


	//   ....[7]....
        /*01e8*/ 	.word	0x000082e0


	//   ....[8]....
        /*01ec*/ 	.word	0x00008300


	//   ....[9]....
        /*01f0*/ 	.word	0x00008350


	//   ....[10]....
        /*01f4*/ 	.word	0x00008370


	//   ....[11]....
        /*01f8*/ 	.word	0x000083b0


	//   ....[12]....
        /*01fc*/ 	.word	0x000083e0


	//   ....[13]....
        /*0200*/ 	.word	0x00008420


	//   ....[14]....
        /*0204*/ 	.word	0x00008440


	//   ....[15]....
        /*0208*/ 	.word	0x00009fc0


	//   ....[16]....
        /*020c*/ 	.word	0x0000a020


	//   ....[17]....
        /*0210*/ 	.word	0x0000a090


	//   ....[18]....
        /*0214*/ 	.word	0x0000a0b0


	//   ....[19]....
        /*0218*/ 	.word	0x0000a0d0


	//   ....[20]....
        /*021c*/ 	.word	0x0000bc80


	//   ....[21]....
        /*0220*/ 	.word	0x0000d8b0


	//   ....[22]....
        /*0224*/ 	.word	0x0000d8d0


	//   ....[23]....
        /*0228*/ 	.word	0x0000d8f0


	//   ....[24]....
        /*022c*/ 	.word	0x0000d910


	//   ....[25]....
        /*0230*/ 	.word	0x0000d930


	//   ....[26]....
        /*0234*/ 	.word	0x000157d0


	//   ....[27]....
        /*0238*/ 	.word	0x000157e0


	//   ....[28]....
        /*023c*/ 	.word	0x00015830


	//   ....[29]....
        /*0240*/ 	.word	0x00015840


	//   ....[30]....
        /*0244*/ 	.word	0x00015880


	//   ....[31]....
        /*0248*/ 	.word	0x000158a0


	//   ....[32]....
        /*024c*/ 	.word	0x000158e0


	//   ....[33]....
        /*0250*/ 	.word	0x00015900


	//   ....[34]....
        /*0254*/ 	.word	0x00015940


	//   ....[35]....
        /*0258*/ 	.word	0x00015960


	//   ....[36]....
        /*025c*/ 	.word	0x00018500


	//   ....[37]....
        /*0260*/ 	.word	0x00018540


	//   ....[38]....
        /*0264*/ 	.word	0x00018560


	//   ....[39]....
        /*0268*/ 	.word	0x00018580


	//   ....[40]....
        /*026c*/ 	.word	0x000185a0


	//   ....[41]....
        /*0270*/ 	.word	0x0001a2c0


	//   ....[42]....
        /*0274*/ 	.word	0x0001c050


	//   ....[43]....
        /*0278*/ 	.word	0x0001c070


	//   ....[44]....
        /*027c*/ 	.word	0x0001c090


	//   ....[45]....
        /*0280*/ 	.word	0x0001c0b0


	//   ....[46]....
        /*0284*/ 	.word	0x0001c0d0


	//   ....[47]....
        /*0288*/ 	.word	0x0001e470


	//   ....[48]....
        /*028c*/ 	.word	0x0001e4c0


	//   ....[49]....
        /*0290*/ 	.word	0x0001e570


	//   ....[50]....
        /*0294*/ 	.word	0x0001e5c0


	//   ....[51]....
        /*0298*/ 	.word	0x0001e640


	//   ....[52]....
        /*029c*/ 	.word	0x0001e6c0


	//   ....[53]....
        /*02a0*/ 	.word	0x0001e740


	//   ....[54]....
        /*02a4*/ 	.word	0x0001e7c0


	//   ....[55]....
        /*02a8*/ 	.word	0x0001e840


	//   ....[56]....
        /*02ac*/ 	.word	0x0001e8b0


	//   ....[57]....
        /*02b0*/ 	.word	0x0001e940


	//   ....[58]....
        /*02b4*/ 	.word	0x0001e9d0


	//   ....[59]....
        /*02b8*/ 	.word	0x0001ea60


	//   ....[60]....
        /*02bc*/ 	.word	0x0001eab0


	//   ....[61]....
        /*02c0*/ 	.word	0x0001eb40


	//   ....[62]....
        /*02c4*/ 	.word	0x0001eb90


	//   ....[63]....
        /*02c8*/ 	.word	0x0001ec20


	//   ....[64]....
        /*02cc*/ 	.word	0x0001ec70


	//   ....[65]....
        /*02d0*/ 	.word	0x0001ed00


	//   ....[66]....
        /*02d4*/ 	.word	0x0001ed50


	//   ....[67]....
        /*02d8*/ 	.word	0x0001ede0


	//   ....[68]....
        /*02dc*/ 	.word	0x0001ee30


	//   ....[69]....
        /*02e0*/ 	.word	0x0001eeb0


	//   ....[70]....
        /*02e4*/ 	.word	0x0001ef40


	//----- nvinfo : EIATTR_VRC_CTA_INIT_COUNT
	.align		4
.L_238:
        /*02e8*/ 	.byte	0x02, 0x4a
	.zero		1
	.zero		1


	//----- nvinfo : EIATTR_EXIT_INSTR_OFFSETS
	.align		4
        /*02ec*/ 	.byte	0x04, 0x1c
        /*02ee*/ 	.short	(.L_240 - .L_239)


	//   ....[0]....
.L_239:
        /*02f0*/ 	.word	0x00003830


	//   ....[1]....
        /*02f4*/ 	.word	0x00003860


	//   ....[2]....
        /*02f8*/ 	.word	0x0001e400


	//----- nvinfo : EIATTR_MAX_THREADS
	.align		4
.L_240:
        /*02fc*/ 	.byte	0x04, 0x05
        /*02fe*/ 	.short	(.L_242 - .L_241)
.L_241:
        /*0300*/ 	.word	0x00000100
        /*0304*/ 	.word	0x00000001
        /*0308*/ 	.word	0x00000001


	//----- nvinfo : EIATTR_CRS_STACK_SIZE
	.align		4
.L_242:
        /*030c*/ 	.byte	0x04, 0x1e
        /*030e*/ 	.short	(.L_244 - .L_243)
.L_243:
        /*0310*/ 	.word	0x00000000


	//----- nvinfo : EIATTR_CBANK_PARAM_SIZE
	.align		4
.L_244:
        /*0314*/ 	.byte	0x03, 0x19
        /*0316*/ 	.short	0x0058


	//----- nvinfo : EIATTR_PARAM_CBANK
	.align		4
        /*0318*/ 	.byte	0x04, 0x0a
        /*031a*/ 	.short	(.L_246 - .L_245)
	.align		4
.L_245:
        /*031c*/ 	.word	index@(.nv.constant0._ZN3cub18CUB_300001_SM_10006detail14segmented_sort30DeviceSegmentedSortKernelLargeILNS0_9SortOrderE0ENS2_10policy_hubIjNS0_8NullTypeEE9Policy860EjS6_PmS9_lEEvPKjPKT1_PSC_NS1_20device_double_bufferISC_EEPKT2_PSI_NSG_ISI_EET3_T4_)
        /*0320*/ 	.short	0x0380
        /*0322*/ 	.short	0x0058


	//----- nvinfo : EIATTR_SW_WAR
	.align		4
.L_246:
        /*0324*/ 	.byte	0x04, 0x36
        /*0326*/ 	.short	(.L_248 - .L_247)
.L_247:
        /*0328*/ 	.word	0x00000008
.L_248:


//--------------------- .nv.info._ZN3cub18CUB_300001_SM_10006detail19three_way_partition29DeviceThreeWayPartitionKernelINS2_10policy_hubIjiE10Policy1000EN6thrust24THRUST_300001_SM_1000_NS17counting_iteratorIjNS8_11use_defaultESA_SA_EEPjSC_NS8_16reverse_iteratorISC_EESC_NS0_13ScanTileStateImLb1EEENS0_21DispatchSegmentedSortILNS0_9SortOrderE0EjNS0_8NullTypeElPmSK_NS1_14segmented_sort10policy_hubIjSJ_EEE22LargeSegmentsSelectorTENSO_22SmallSegmentsSelectorTEiNS2_19streaming_context_tIlEEEEvT0_T1_T2_T3_T4_T5_T6_T7_T8_iT9_ --------------------------
	.section	.nv.info._ZN3cub18CUB_300001_SM_10006detail19three_way_partition29DeviceThreeWayPartitionKernelINS2_10policy_hubIjiE10Policy1000EN6thrust24THRUST_300001_SM_1000_NS17counting_iteratorIjNS8_11use_defaultESA_SA_EEPjSC_NS8_16reverse_iteratorISC_EESC_NS0_13ScanTileStateImLb1EEENS0_21DispatchSegmentedSortILNS0_9SortOrderE0EjNS0_8NullTypeElPmSK_NS1_14segmented_sort10policy_hubIjSJ_EEE22LargeSegmentsSelectorTENSO_22SmallSegmentsSelectorTEiNS2_19streaming_context_tIlEEEEvT0_T1_T2_T3_T4_T5_T6_T7_T8_iT9_,"",@"SHT_CUDA_INFO"
	.sectionflags	@""
	.align	4


	//----- nvinfo : EIATTR_CUDA_API_VERSION
	.align		4
        /*0000*/ 	.byte	0x04, 0x37
        /*0002*/ 	.short	(.L_250 - .L_249)
.L_249:
        /*0004*/ 	.word	0x00000082


	//----- nvinfo : EIATTR_KPARAM_INFO
	.align		4
.L_250:
        /*0008*/ 	.byte	0x04, 0x17
        /*000a*/ 	.short	(.L_252 - .L_251)
.L_251:
        /*000c*/ 	.word	0x00000000
        /*0010*/ 	.short	0x000a
        /*0012*/ 	.short	0x0078
        /*0014*/ 	.byte	0x00, 0xf0, 0x81, 0x00


	//----- nvinfo : EIATTR_KPARAM_INFO
	.align		4
.L_252:
        /*0018*/ 	.byte	0x04, 0x17
        /*001a*/ 	.short	(.L_254 - .L_253)
.L_253:
        /*001c*/ 	.word	0x00000000
        /*0020*/ 	.short	0x0009
        /*0022*/ 	.short	0x0074
        /*0024*/ 	.byte	0x00, 0xf0, 0x11, 0x00


	//----- nvinfo : EIATTR_KPARAM_INFO
	.align		4
.L_254:
        /*0028*/ 	.byte	0x04, 0x17
        /*002a*/ 	.short	(.L_256 - .L_255)
.L_255:
        /*002c*/ 	.word	0x00000000
        /*0030*/ 	.short	0x0008
        /*0032*/ 	.short	0x0070
        /*0034*/ 	.byte	0x00, 0xf0, 0x11, 0x00


	//----- nvinfo : EIATTR_KPARAM_INFO
	.align		4
.L_256:
        /*0038*/ 	.byte	0x04, 0x17
        /*003a*/ 	.short	(.L_258 - .L_257)
.L_257:
        /*003c*/ 	.word	0x00000000
        /*0040*/ 	.short	0x0007
        /*0042*/ 	.short	0x0050
        /*0044*/ 	.byte	0x00, 0xf0, 0x81, 0x00


	//----- nvinfo : EIATTR_KPARAM_INFO
	.align		4
.L_258:
        /*0048*/ 	.byte	0x04, 0x17
        /*004a*/ 	.short	(.L_260 - .L_259)
.L_259:
        /*004c*/ 	.word	0x00000000
        /*0050*/ 	.short	0x0006
        /*0052*/ 	.short	0x0030
        /*0054*/ 	.byte	0x00, 0xf0, 0x81, 0x00


	//----- nvinfo : EIATTR_KPARAM_INFO
	.align		4
.L_260:
        /*0058*/ 	.byte	0x04, 0x17
        /*005a*/ 	.short	(.L_262 - .L_261)
.L_261:
        /*005c*/ 	.word	0x00000000
        /*0060*/ 	.short	0x0005
        /*0062*/ 	.short	0x0028
        /*0064*/ 	.byte	0x00, 0xf0, 0x21, 0x00


	//----- nvinfo : EIATTR_KPARAM_INFO
	.align		4
.L_262:
        /*0068*/ 	.byte	0x04, 0x17
        /*006a*/ 	.short	(.L_264 - .L_263)
.L_263:
        /*006c*/ 	.word	0x00000000
        /*0070*/ 	.short	0x0004
        /*0072*/ 	.short	0x0020
        /*0074*/ 	.byte	0x00, 0xf5, 0x21, 0x00


	//----- nvinfo : EIATTR_KPARAM_INFO
	.align		4
.L_264:
        /*0078*/ 	.byte	0x04, 0x17
        /*007a*/ 	.short	(.L_266 - .L_265)
.L_265:
        /*007c*/ 	.word	0x00000000
        /*0080*/ 	.short	0x0003
        /*0082*/ 	.short	0x0018
        /*0084*/ 	.byte	0x00, 0xf0, 0x21, 0x00


	//----- nvinfo : EIATTR_KPARAM_INFO
	.align		4
.L_266:
        /*0088*/ 	.byte	0x04, 0x17
        /*008a*/ 	.short	(.L_268 - .L_267)
.L_267:
        /*008c*/ 	.word	0x00000000
        /*0090*/ 	.short	0x0002
        /*0092*/ 	.short	0x0010
        /*0094*/ 	.byte	0x00, 0xf5, 0x21, 0x00


	//----- nvinfo : EIATTR_KPARAM_INFO
	.align		4
.L_268:
        /*0098*/ 	.byte	0x04, 0x17
        /*009a*/ 	.short	(.L_270 - .L_269)
.L_269:
        /*009c*/ 	.word	0x00000000
        /*00a0*/ 	.short	0x0001
        /*00a2*/ 	.short	0x0008
        /*00a4*/ 	.byte	0x00, 0xf5, 0x21, 0x00


	//----- nvinfo : EIATTR_KPARAM_INFO
	.align		4
.L_270:
        /*00a8*/ 	.byte	0x04, 0x17
        /*00aa*/ 	.short	(.L_272 - .L_271)
.L_271:
        /*00ac*/ 	.word	0x00000000
        /*00b0*/ 	.short	0x0000
        /*00b2*/ 	.short	0x0000
        /*00b4*/ 	.byte	0x00, 0xf0, 0x11, 0x00


	//----- nvinfo : EIATTR_SPARSE_MMA_MASK
	.align		4
.L_272:
        /*00b8*/ 	.byte	0x03, 0x50
        /*00ba*/ 	.short	0x0000


	//----- nvinfo : EIATTR_MAXREG_COUNT
	.align		4
        /*00bc*/ 	.byte	0x03, 0x1b
        /*00be*/ 	.short	0x0080


	//----- nvinfo : EIATTR_NUM_BARRIERS
	.align		4
        /*00c0*/ 	.byte	0x02, 0x4c
        /*00c2*/ 	.byte	0x01
	.zero		1


	//----- nvinfo : EIATTR_MERCURY_ISA_VERSION
	.align		4
        /*00c4*/ 	.byte	0x03, 0x5f
        /*00c6*/ 	.short	0x0101


	//----- nvinfo : EIATTR_COOP_GROUP_MASK_REGIDS
	.align		4
        /*00c8*/ 	.byte	0x04, 0x29
        /*00ca*/ 	.short	(.L_274 - .L_273)


	//   ....[0]....
.L_273:
        /*00cc*/ 	.word	0xffffffff


	//   ....[1]....
        /*00d0*/ 	.word	0xffffffff


	//   ....[2]....
        /*00d4*/ 	.word	0xffffffff


	//   ....[3]....
        /*00d8*/ 	.word	0xffffffff


	//   ....[4]....
        /*00dc*/ 	.word	0xffffffff


	//   ....[5]....
        /*00e0*/ 	.word	0xffffffff


	//   ....[6]....
        /*00e4*/ 	.word	0xffffffff


	//   ....[7]....
        /*00e8*/ 	.word	0xffffffff


	//   ....[8]....
        /*00ec*/ 	.word	0xffffffff


	//   ....[9]....
        /*00f0*/ 	.word	0xffffffff


	//   ....[10]....
        /*00f4*/ 	.word	0xffffffff


	//   ....[11]....
        /*00f8*/ 	.word	0xffffffff


	//   ....[12]....
        /*00fc*/ 	.word	0xffffffff


	//   ....[13]....
        /*0100*/ 	.word	0xffffffff


	//   ....[14]....
        /*0104*/ 	.word	0xffffffff


	//   ....[15]....
        /*0108*/ 	.word	0xffffffff


	//   ....[16]....
        /*010c*/ 	.word	0xffffffff


	//   ....[17]....
        /*0110*/ 	.word	0xffffffff


	//   ....[18]....
        /*0114*/ 	.word	0xffffffff


	//   ....[19]....
        /*0118*/ 	.word	0xffffffff


	//   ....[20]....
        /*011c*/ 	.word	0xffffffff


	//   ....[21]....
        /*0120*/ 	.word	0xffffffff


	//   ....[22]....
        /*0124*/ 	.word	0xffffffff


	//   ....[23]....
        /*0128*/ 	.word	0xffffffff


	//   ....[24]....
        /*012c*/ 	.word	0xffffffff


	//   ....[25]....
        /*0130*/ 	.word	0xffffffff


	//   ....[26]....
        /*0134*/ 	.word	0xffffffff


	//   ....[27]....
        /*0138*/ 	.word	0xffffffff


	//   ....[28]....
        /*013c*/ 	.word	0xffffffff


	//   ....[29]....
        /*0140*/ 	.word	0xffffffff


	//   ....[30]....
        /*0144*/ 	.word	0xffffffff


	//   ....[31]....
        /*0148*/ 	.word	0xffffffff


	//   ....[32]....
        /*014c*/ 	.word	0xffffffff


	//   ....[33]....
        /*0150*/ 	.word	0xffffffff


	//   ....[34]....
        /*0154*/ 	.word	0xffffffff


	//   ....[35]....
        /*0158*/ 	.word	0xffffffff


	//   ....[36]....
        /*015c*/ 	.word	0xffffffff


	//   ....[37]....
        /*0160*/ 	.word	0xffffffff


	//   ....[38]....
        /*0164*/ 	.word	0xffffffff


	//   ....[39]....
        /*0168*/ 	.word	0xffffffff


	//   ....[40]....
        /*016c*/ 	.word	0xffffffff


	//   ....[41]....
        /*0170*/ 	.word	0xffffffff


	//   ....[42]....
        /*0174*/ 	.word	0xffffffff


	//   ....[43]....
        /*0178*/ 	.word	0xffffffff


	//   ....[44]....
        /*017c*/ 	.word	0xffffffff


	//   ....[45]....
        /*0180*/ 	.word	0xffffffff


	//   ....[46]....
        /*0184*/ 	.word	0xffffffff


	//   ....[47]....
        /*0188*/ 	.word	0xffffffff


	//   ....[48]....
        /*018c*/ 	.word	0xffffffff


	//   ....[49]....
        /*0190*/ 	.word	0xffffffff


	//   ....[50]....
        /*0194*/ 	.word	0xffffffff


	//   ....[51]....
        /*0198*/ 	.word	0xffffffff


	//   ....[52]....
        /*019c*/ 	.word	0xffffffff


	//   ....[53]....
        /*01a0*/ 	.word	0xffffffff


	//   ....[54]....
        /*01a4*/ 	.word	0xffffffff


	//   ....[55]....
        /*01a8*/ 	.word	0xffffffff


	//   ....[56]....
        /*01ac*/ 	.word	0xffffffff


	//   ....[57]....
        /*01b0*/ 	.word	0xffffffff


	//   ....[58]....
        /*01b4*/ 	.word	0xffffffff


	//   ....[59]....
        /*01b8*/ 	.word	0xffffffff


	//   ....[60]....
        /*01bc*/ 	.word	0xffffffff


	//   ....[61]....
        /*01c0*/ 	.word	0xffffffff


	//   ....[62]....
        /*01c4*/ 	.word	0xffffffff


	//   ....[63]....
        /*01c8*/ 	.word	0xffffffff


	//   ....[64]....
        /*01cc*/ 	.word	0xffffffff


	//   ....[65]....
        /*01d0*/ 	.word	0xffffffff


	//   ....[66]....
        /*01d4*/ 	.word	0xffffffff


	//   ....[67]....
        /*01d8*/ 	.word	0xffffffff


	//   ....[68]....
        /*01dc*/ 	.word	0xffffffff


	//   ....[69]....
        /*01e0*/ 	.word	0xffffffff


	//   ....[70]....
        /*01e4*/ 	.word	0xffffffff


	//   ....[71]....
        /*01e8*/ 	.word	0xffffffff


	//   ....[72]....
        /*01ec*/ 	.word	0xffffffff


	//   ....[73]....
        /*01f0*/ 	.word	0xffffffff


	//   ....[74]....
        /*01f4*/ 	.word	0xffffffff


	//   ....[75]....
        /*01f8*/ 	.word	0xffffffff


	//   ....[76]....
        /*01fc*/ 	.word	0xffffffff


	//   ....[77]....
        /*0200*/ 	.word	0xffffffff


	//   ....[78]....
        /*0204*/ 	.word	0xffffffff


	//   ....[79]....
        /*0208*/ 	.word	0xffffffff


	//   ....[80]....
        /*020c*/ 	.word	0xffffffff


	//   ....[81]....
        /*0210*/ 	.word	0xffffffff


	//   ....[82]....
        /*0214*/ 	.word	0xffffffff


	//   ....[83]....
        /*0218*/ 	.word	0xffffffff


	//   ....[84]....
        /*021c*/ 	.word	0xffffffff


	//   ....[85]....
        /*0220*/ 	.word	0xffffffff


	//   ....[86]....
        /*0224*/ 	.word	0xffffffff


	//   ....[87]....
        /*0228*/ 	.word	0xffffffff


	//   ....[88]....
        /*022c*/ 	.word	0xffffffff


	//   ....[89]....
        /*0230*/ 	.word	0xffffffff


	//   ....[90]....
        /*0234*/ 	.word	0xffffffff


	//   ....[91]....
        /*0238*/ 	.word	0xffffffff


	//   ....[92]....
        /*023c*/ 	.word	0xffffffff


	//   ....[93]....
        /*0240*/ 	.word	0xffffffff


	//   ....[94]....
        /*0244*/ 	.word	0xffffffff


	//   ....[95]....
        /*0248*/ 	.word	0xffffffff


	//   ....[96]....
        /*024c*/ 	.word	0x05000008


	//   ....[97]....
        /*0250*/ 	.word	0x05000008


	//   ....[98]....
        /*0254*/ 	.word	0x05000008


	//   ....[99]....
        /*0258*/ 	.word	0x05000008


	//   ....[100]....
        /*025c*/ 	.word	0x05000008


	//   ....[101]....
        /*0260*/ 	.word	0x05000008


	//   ....[102]....
        /*0264*/ 	.word	0x05000008


	//   ....[103]....
        /*0268*/ 	.word	0x05000008


	//   ....[104]....
        /*026c*/ 	.word	0x05000008


	//   ....[105]....
        /*0270*/ 	.word	0x05000008


	//   ....[106]....
        /*0274*/ 	.word	0x05000008


	//   ....[107]....
        /*0278*/ 	.word	0x05000008


	//   ....[108]....
        /*027c*/ 	.word	0x05000008


	//   ....[109]....
        /*0280*/ 	.word	0x05000008


	//   ....[110]....
        /*0284*/ 	.word	0x05000008


	//   ....[111]....
        /*0288*/ 	.word	0x05000008


	//   ....[112]....
        /*028c*/ 	.word	0x05000008


	//   ....[113]....
        /*0290*/ 	.word	0x05000008


	//   ....[114]....
        /*0294*/ 	.word	0x05000008


	//   ....[115]....
        /*0298*/ 	.word	0x05000008


	//   ....[116]....
        /*029c*/ 	.word	0x05000008


	//   ....[117]....
        /*02a0*/ 	.word	0x05000008


	//   ....[118]....
        /*02a4*/ 	.word	0x05000008


	//   ....[119]....
        /*02a8*/ 	.word	0x05000008


	//   ....[120]....
        /*02ac*/ 	.word	0x05000008


	//   ....[121]....
        /*02b0*/ 	.word	0x05000008


	//   ....[122]....
        /*02b4*/ 	.word	0x05000008


	//   ....[123]....
        /*02b8*/ 	.word	0x05000008


	//   ....[124]....
        /*02bc*/ 	.word	0x05000008


	//   ....[125]....
        /*02c0*/ 	.word	0x05000008


	//   ....[126]....
        /*02c4*/ 	.word	0x05000008


	//   ....[127]....
        /*02c8*/ 	.word	0x05000008


	//   ....[128]....
        /*02cc*/ 	.word	0x05000008


	//   ....[129]....
        /*02d0*/ 	.word	0x05000008


	//   ....[130]....
        /*02d4*/ 	.word	0x05000008


	//   ....[131]....
        /*02d8*/ 	.word	0x05000008


	//   ....[132]....
        /*02dc*/ 	.word	0x05000008


	//   ....[133]....
        /*02e0*/ 	.word	0x05000008


	//   ....[134]....
        /*02e4*/ 	.word	0x05000008


	//   ....[135]....
        /*02e8*/ 	.word	0x05000008


	//   ....[136]....
        /*02ec*/ 	.word	0x05000008


	//   ....[137]....
        /*02f0*/ 	.word	0x05000008


	//   ....[138]....
        /*02f4*/ 	.word	0x05000008


	//   ....[139]....
        /*02f8*/ 	.word	0x05000008


	//   ....[140]....
        /*02fc*/ 	.word	0x05000008


	//   ....[141]....
        /*0300*/ 	.word	0x05000008


	//   ....[142]....
        /*0304*/ 	.word	0x05000008


	//   ....[143]....
        /*0308*/ 	.word	0x05000008


	//   ....[144]....
        /*030c*/ 	.word	0x05000008


	//   ....[145]....
        /*0310*/ 	.word	0x05000008


	//   ....[146]....
        /*0314*/ 	.word	0x05000008


	//   ....[147]....
        /*0318*/ 	.word	0x05000008


	//   ....[148]....
        /*031c*/ 	.word	0x05000008


	//   ....[149]....
        /*0320*/ 	.word	0x05000008


	//   ....[150]....
        /*0324*/ 	.word	0x05000008


	//   ....[151]....
        /*0328*/ 	.word	0x05000008


	//----- nvinfo : EIATTR_COOP_GROUP_INSTR_OFFSETS
	.align		4
.L_274:
        /*032c*/ 	.byte	0x04, 0x28
        /*032e*/ 	.short	(.L_276 - .L_275)


	//   ....[0]....
.L_275:
        /*0330*/ 	.word	0x00001d50


	//   ....[1]....
        /*0334*/ 	.word	0x00001d70


	//   ....[2]....
        /*0338*/ 	.word	0x00001dc0


	//   ....[3]....
        /*033c*/ 	.word	0x00001de0


	//   ....[4]....
        /*0340*/ 	.word	0x00001e30


	//   ....[5]....
        /*0344*/ 	.word	0x00001e50


	//   ....[6]....
        /*0348*/ 	.word	0x00001ea0


	//   ....[7]....
        /*034c*/ 	.word	0x00001ec0


	//   ....[8]....
        /*0350*/ 	.word	0x00001f10


	//   ....[9]....
        /*0354*/ 	.word	0x00001f30


	//   ....[10]....
        /*0358*/ 	.word	0x000055e0


	//   ....[11]....
        /*035c*/ 	.word	0x000055f0


	//   ....[12]....
        /*0360*/ 	.word	0x00005640


	//   ....[13]....
        /*0364*/ 	.word	0x00005660


	//   ....[14]....
        /*0368*/ 	.word	0x000056b0


	//   ....[15]....
        /*036c*/ 	.word	0x000056d0


	//   ....[16]....
        /*0370*/ 	.word	0x00005720


	//   ....[17]....
        /*0374*/ 	.word	0x00005740


	//   ....[18]....
        /*0378*/ 	.word	0x00005790


	//   ....[19]....
        /*037c*/ 	.word	0x000057b0


	//   ....[20]....
        /*0380*/ 	.word	0x00005f80


	//   ....[21]....
        /*0384*/ 	.word	0x00006160


	//   ....[22]....
        /*0388*/ 	.word	0x000061d0


	//   ....[23]....
        /*038c*/ 	.word	0x00006260


	//   ....[24]....
        /*0390*/ 	.word	0x00006280


	//   ....[25]....
        /*0394*/ 	.word	0x000062d0


	//   ....[26]....
        /*0398*/ 	.word	0x00006300


	//   ....[27]....
        /*039c*/ 	.word	0x00006340


	//   ....[28]....
        /*03a0*/ 	.word	0x00006380


	//   ....[29]....
        /*03a4*/ 	.word	0x000063c0


	//   ....[30]....
        /*03a8*/ 	.word	0x000063f0


	//   ....[31]....
        /*03ac*/ 	.word	0x00006440


	//   ....[32]....
        /*03b0*/ 	.word	0x000064b0


	//   ....[33]....
        /*03b4*/ 	.word	0x000064e0


	//   ....[34]....
        /*03b8*/ 	.word	0x000065d0


	//   ....[35]....
        /*03bc*/ 	.word	0x000067b0


	//   ....[36]....
        /*03c0*/ 	.word	0x00006810


	//   ....[37]....
        /*03c4*/ 	.word	0x00006880


	//   ....[38]....
        /*03c8*/ 	.word	0x000068a0


	//   ....[39]....
        /*03cc*/ 	.word	0x000068f0


	//   ....[40]....
        /*03d0*/ 	.word	0x00006920


	//   ....[41]....
        /*03d4*/ 	.word	0x00006970


	//   ....[42]....
        /*03d8*/ 	.word	0x000069a0


	//   ....[43]....
        /*03dc*/ 	.word	0x00006a00


	//   ....[44]....
        /*03e0*/ 	.word	0x00006a10


	//   ....[45]....
        /*03e4*/ 	.word	0x00006a60


	//   ....[46]....
        /*03e8*/ 	.word	0x00006ab0


	//   ....[47]....
        /*03ec*/ 	.word	0x00006ac0


	//   ....[48]....
        /*03f0*/ 	.word	0x0000a3f0


	//   ....[49]....
        /*03f4*/ 	.word	0x0000a410


	//   ....[50]....
        /*03f8*/ 	.word	0x0000a460


	//   ....[51]....
        /*03fc*/ 	.word	0x0000a480


	//   ....[52]....
        /*0400*/ 	.word	0x0000a4c0


	//   ....[53]....
        /*0404*/ 	.word	0x0000a4f0


	//   ....[54]....
        /*0408*/ 	.word	0x0000a530


	//   ....[55]....
        /*040c*/ 	.word	0x0000a560


	//   ....[56]....
        /*0410*/ 	.word	0x0000a5a0


	//   ....[57]....
        /*0414*/ 	.word	0x0000a5d0


	//   ....[58]....
        /*0418*/ 	.word	0x0000e760


	//   ....[59]....
        /*041c*/ 	.word	0x0000e780


	//   ....[60]....
        /*0420*/ 	.word	0x0000e7d0


	//   ....[61]....
        /*0424*/ 	.word	0x0000e7f0


	//   ....[62]....
        /*0428*/ 	.word	0x0000e830


	//   ....[63]....
        /*042c*/ 	.word	0x0000e860


	//   ....[64]....
        /*0430*/ 	.word	0x0000e8a0


	//   ....[65]....
        /*0434*/ 	.word	0x0000e8d0


	//   ....[66]....
        /*0438*/ 	.word	0x0000e910


	//   ....[67]....
        /*043c*/ 	.word	0x0000e950


	//   ....[68]....
        /*0440*/ 	.word	0x0000f0d0


	//   ....[69]....
        /*0444*/ 	.word	0x0000f2b0


	//   ....[70]....
        /*0448*/ 	.word	0x0000f320


	//   ....[71]....
        /*044c*/ 	.word	0x0000f3b0


	//   ....[72]....
        /*0450*/ 	.word	0x0000f3d0


	//   ....[73]....
        /*0454*/ 	.word	0x0000f420


	//   ....[74]....
        /*0458*/ 	.word	0x0000f450


	//   ....[75]....
        /*045c*/ 	.word	0x0000f490


	//   ....[76]....
        /*0460*/ 	.word	0x0000f4d0


	//   ....[77]....
        /*0464*/ 	.word	0x0000f510


	//   ....[78]....
        /*0468*/ 	.word	0x0000f540


	//   ....[79]....
        /*046c*/ 	.word	0x0000f590


	//   ....[80]....
        /*0470*/ 	.word	0x0000f600


	//   ....[81]....
        /*0474*/ 	.word	0x0000f630


	//   ....[82]....
        /*0478*/ 	.word	0x0000f720


	//   ....[83]....
        /*047c*/ 	.word	0x0000f900


	//   ....[84]....
        /*0480*/ 	.word	0x0000f960


	//   ....[85]....
        /*0484*/ 	.word	0x0000f9d0


	//   ....[86]....
        /*0488*/ 	.word	0x0000f9f0


	//   ....[87]....
        /*048c*/ 	.word	0x0000fa40


	//   ....[88]....
        /*0490*/ 	.word	0x0000fa70


	//   ....[89]....
        /*0494*/ 	.word	0x0000fac0


	//   ....[90]....
        /*0498*/ 	.word	0x0000faf0


	//   ....[91]....
        /*049c*/ 	.word	0x0000fb50


	//   ....[92]....
        /*04a0*/ 	.word	0x0000fb60


	//   ....[93]....
        /*04a4*/ 	.word	0x0000fbb0


	//   ....[94]....
        /*04a8*/ 	.word	0x0000fc00


	//   ....[95]....
        /*04ac*/ 	.word	0x0000fc10


	//   ....[96]....
        /*04b0*/ 	.word	0x00011d40


	//   ....[97]....
        /*04b4*/ 	.word	0x00011dc0


	//   ....[98]....
        /*04b8*/ 	.word	0x00011e50


	//   ....[99]....
        /*04bc*/ 	.word	0x00011f20


	//   ....[100]....
        /*04c0*/ 	.word	0x00011f70


	//   ....[101]....
        /*04c4*/ 	.word	0x00012040


	//   ....[102]....
        /*04c8*/ 	.word	0x000120a0


	//   ....[103]....
        /*04cc*/ 	.word	0x00012100


	//   ....[104]....
        /*04d0*/ 	.word	0x00012190


	//   ....[105]....
        /*04d4*/ 	.word	0x000121f0


	//   ....[106]....
        /*04d8*/ 	.word	0x00012280


	//   ....[107]....
        /*04dc*/ 	.word	0x00012320


	//   ....[108]....
        /*04e0*/ 	.word	0x00012370


	//   ....[109]....
        /*04e4*/ 	.word	0x00012460


	//   ....[110]....
        /*04e8*/ 	.word	0x000124d0


	//   ....[111]....
        /*04ec*/ 	.word	0x00012550


	//   ....[112]....
        /*04f0*/ 	.word	0x000125d0


	//   ....[113]....
        /*04f4*/ 	.word	0x00012690


	//   ....[114]....
        /*04f8*/ 	.word	0x000126e0


	//   ....[115]....
        /*04fc*/ 	.word	0x000127b0


	//   ....[116]....
        /*0500*/ 	.word	0x00012800


	//   ....[117]....
        /*0504*/ 	.word	0x00012870


	//   ....[118]....
        /*0508*/ 	.word	0x00012900


	//   ....[119]....
        /*050c*/ 	.word	0x00012960


	//   ....[120]....
        /*0510*/ 	.word	0x000129f0


	//   ....[121]....
        /*0514*/ 	.word	0x00012a90


	//   ....[122]....
        /*0518*/ 	.word	0x00012ae0


	//   ....[123]....
        /*051c*/ 	.word	0x00012b80


	//   ....[124]....
        /*0520*/ 	.word	0x00012bf0


	//   ....[125]....
        /*0524*/ 	.word	0x00012c70


	//   ....[126]....
        /*0528*/ 	.word	0x00012d00


	//   ....[127]....
        /*052c*/ 	.word	0x00012db0


	//   ....[128]....
        /*0530*/ 	.word	0x00012e00


	//   ....[129]....
        /*0534*/ 	.word	0x00012ed0


	//   ....[130]....
        /*0538*/ 	.word	0x00012f30


	//   ....[131]....
        /*053c*/ 	.word	0x00012f90


	//   ....[132]....
        /*0540*/ 	.word	0x00013040


	//   ....[133]....
        /*0544*/ 	.word	0x000130a0


	//   ....[134]....
        /*0548*/ 	.word	0x00013130


	//   ....[135]....
        /*054c*/ 	.word	0x000131d0


	//   ....[136]....
        /*0550*/ 	.word	0x00013220


	//   ....[137]....
        /*0554*/ 	.word	0x00013310


	//   ....[138]....
        /*0558*/ 	.word	0x00013380


	//   ....[139]....
        /*055c*/ 	.word	0x00013400


	//   ....[140]....
        /*0560*/ 	.word	0x00013480


	//   ....[141]....
        /*0564*/ 	.word	0x00013540


	//   ....[142]....
        /*0568*/ 	.word	0x00013590


	//   ....[143]....
        /*056c*/ 	.word	0x00013660


	//   ....[144]....
        /*0570*/ 	.word	0x000136b0


	//   ....[145]....
        /*0574*/ 	.word	0x00013720


	//   ....[146]....
        /*0578*/ 	.word	0x000137b0


	//   ....[147]....
        /*057c*/ 	.word	0x00013810


	//   ....[148]....
        /*0580*/ 	.word	0x000138a0


	//   ....[149]....
        /*0584*/ 	.word	0x00013940


	//   ....[150]....
        /*0588*/ 	.word	0x00013990


	//   ....[151]....
        /*058c*/ 	.word	0x00013a30


	//----- nvinfo : EIATTR_VRC_CTA_INIT_COUNT
	.align		4
.L_276:
        /*0590*/ 	.byte	0x02, 0x4a
	.zero		1
	.zero		1


	//----- nvinfo : EIATTR_EXIT_INSTR_OFFSETS
	.align		4
        /*0594*/ 	.byte	0x04, 0x1c
        /*0596*/ 	.short	(.L_278 - .L_277)


	//   ....[0]....
.L_277:
        /*0598*/ 	.word	0x000038a0


	//   ....[1]....
        /*059c*/ 	.word	0x000038c0


	//   ....[2]....
        /*05a0*/ 	.word	0x000038e0


	//   ....[3]....
        /*05a4*/ 	.word	0x000081f0


	//   ....[4]....
        /*05a8*/ 	.word	0x00008210


	//   ....[5]....
        /*05ac*/ 	.word	0x00008230


	//   ....[6]....
        /*05b0*/ 	.word	0x00011a20


	//   ....[7]....
        /*05b4*/ 	.word	0x00011b50


	//   ....[8]....
        /*05b8*/ 	.word	0x00011cf0


	//----- nvinfo : EIATTR_MAX_THREADS
	.align		4
.L_278:
        /*05bc*/ 	.byte	0x04, 0x05
        /*05be*/ 	.short	(.L_280 - .L_279)
.L_279:
        /*05c0*/ 	.word	0x00000200
        /*05c4*/ 	.word	0x00000001
        /*05c8*/ 	.word	0x00000001


	//----- nvinfo : EIATTR_CRS_STACK_SIZE
	.align		4
.L_280:
        /*05cc*/ 	.byte	0x04, 0x1e
        /*05ce*/ 	.short	(.L_282 - .L_281)
.L_281:
        /*05d0*/ 	.word	0x00000000


	//----- nvinfo : EIATTR_CBANK_PARAM_SIZE
	.align		4
.L_282:
        /*05d4*/ 	.byte	0x03, 0x19
        /*05d6*/ 	.short	0x0098


	//----- nvinfo : EIATTR_PARAM_CBANK
	.align		4
        /*05d8*/ 	.byte	0x04, 0x0a
        /*05da*/ 	.short	(.L_284 - .L_283)
	.align		4
.L_283:
        /*05dc*/ 	.word	index@(.nv.constant0._ZN3cub18CUB_300001_SM_10006detail19three_way_partition29DeviceThreeWayPartitionKernelINS2_10policy_hubIjiE10Policy1000EN6thrust24THRUST_300001_SM_1000_NS17counting_iteratorIjNS8_11use_defaultESA_SA_EEPjSC_NS8_16reverse_iteratorISC_EESC_NS0_13ScanTileStateImLb1EEENS0_21DispatchSegmentedSortILNS0_9SortOrderE0EjNS0_8NullTypeElPmSK_NS1_14segmented_sort10policy_hubIjSJ_EEE22LargeSegmentsSelectorTENSO_22SmallSegmentsSelectorTEiNS2_19streaming_context_tIlEEEEvT0_T1_T2_T3_T4_T5_T6_T7_T8_iT9_)
        /*05e0*/ 	.short	0x0380
        /*05e2*/ 	.short	0x0098


	//----- nvinfo : EIATTR_SW_WAR
	.align		4
.L_284:
        /*05e4*/ 	.byte	0x04, 0x36
        /*05e6*/ 	.short	(.L_286 - .L_285)
.L_285:
        /*05e8*/ 	.word	0x00000008
.L_286:


//--------------------- .nv.info._ZN3cub18CUB_300001_SM_10006detail19three_way_partition33DeviceThreeWayPartitionInitKernelINS0_13ScanTileStateImLb1EEEPjEEvT_iT0_ --------------------------
	.section	.nv.info._ZN3cub18CUB_300001_SM_10006detail19three_way_partition33DeviceThreeWayPartitionInitKernelINS0_13ScanTileStateImLb1EEEPjEEvT_iT0_,"",@"SHT_CUDA_INFO"
	.sectionflags	@""
	.align	4


	//----- nvinfo : EIATTR_CUDA_API_VERSION
	.align		4
        /*0000*/ 	.byte	0x04, 0x37
        /*0002*/ 	.short	(.L_288 - .L_287)
.L_287:
        /*0004*/ 	.word	0x00000082


	//----- nvinfo : EIATTR_KPARAM_INFO
	.align		4
.L_288:
        /*0008*/ 	.byte	0x04, 0x17
        /*000a*/ 	.short	(.L_290 - .L_289)
.L_289:
        /*000c*/ 	.word	0x00000000
        /*0010*/ 	.short	0x0002
        /*0012*/ 	.short	0x0010
        /*0014*/ 	.byte	0x00, 0xf5, 0x21, 0x00


	//----- nvinfo : EIATTR_KPARAM_INFO
	.align		4
.L_290:
        /*0018*/ 	.byte	0x04, 0x17
        /*001a*/ 	.short	(.L_292 - .L_291)
.L_291:
        /*001c*/ 	.word	0x00000000
        /*0020*/ 	.short	0x0001
        /*0022*/ 	.short	0x0008
        /*0024*/ 	.byte	0x00, 0xf0, 0x11, 0x00


	//----- nvinfo : EIATTR_KPARAM_INFO
	.align		4
.L_292:
        /*0028*/ 	.byte	0x04, 0x17
        /*002a*/ 	.short	(.L_294 - .L_293)
.L_293:
        /*002c*/ 	.word	0x00000000
        /*0030*/ 	.short	0x0000
        /*0032*/ 	.short	0x0000
        /*0034*/ 	.byte	0x00, 0xf0, 0x21, 0x00


	//----- nvinfo : EIATTR_SPARSE_MMA_MASK
	.align		4
.L_294:
        /*0038*/ 	.byte	0x03, 0x50
        /*003a*/ 	.short	0x0000


	//----- nvinfo : EIATTR_MAXREG_COUNT
	.align		4
        /*003c*/ 	.byte	0x03, 0x1b
        /*003e*/ 	.short	0x00ff


	//----- nvinfo : EIATTR_MERCURY_ISA_VERSION
	.align		4
        /*0040*/ 	.byte	0x03, 0x5f
        /*0042*/ 	.short	0x0101


	//----- nvinfo : EIATTR_VRC_CTA_INIT_COUNT
	.align		4
        /*0044*/ 	.byte	0x02, 0x4a
	.zero		1
	.zero		1


	//----- nvinfo : EIATTR_EXIT_INSTR_OFFSETS
	.align		4
        /*0048*/ 	.byte	0x04, 0x1c
        /*004a*/ 	.short	(.L_296 - .L_295)


	//   ....[0]....
.L_295:
        /*004c*/ 	.word	0x00000150


	//   ....[1]....
        /*0050*/ 	.word	0x00000190


	//----- nvinfo : EIATTR_CBANK_PARAM_SIZE
	.align		4
.L_296:
        /*0054*/ 	.byte	0x03, 0x19
        /*0056*/ 	.short	0x0018


	//----- nvinfo : EIATTR_PARAM_CBANK
	.align		4
        /*0058*/ 	.byte	0x04, 0x0a
        /*005a*/ 	.short	(.L_298 - .L_297)
	.align		4
.L_297:
        /*005c*/ 	.word	index@(.nv.constant0._ZN3cub18CUB_300001_SM_10006detail19three_way_partition33DeviceThreeWayPartitionInitKernelINS0_13ScanTileStateImLb1EEEPjEEvT_iT0_)
        /*0060*/ 	.short	0x0380
        /*0062*/ 	.short	0x0018


	//----- nvinfo : EIATTR_SW_WAR
	.align		4
.L_298:
        /*0064*/ 	.byte	0x04, 0x36
        /*0066*/ 	.short	(.L_300 - .L_299)
.L_299:
        /*0068*/ 	.word	0x00000008
.L_300:


//--------------------- .nv.info._ZN3cub18CUB_300001_SM_10006detail10radix_sort29DeviceRadixSortOnesweepKernelINS1_5radix10policy_hubI19preprocess_vertex_tNS0_8NullTypeEjE10Policy1000ELNS0_9SortOrderE0ES6_S7_jii30preprocess_vertex_decomposer_tEEvPT5_SD_PT3_PKSE_PT1_PKSI_PT2_PKSM_T4_iiT6_ --------------------------
	.section	.nv.info._ZN3cub18CUB_300001_SM_10006detail10radix_sort29DeviceRadixSortOnesweepKernelINS1_5radix10policy_hubI19preprocess_vertex_tNS0_8NullTypeEjE10Policy1000ELNS0_9SortOrderE0ES6_S7_jii30preprocess_vertex_decomposer_tEEvPT5_SD_PT3_PKSE_PT1_PKSI_PT2_PKSM_T4_iiT6_,"",@"SHT_CUDA_INFO"
	.sectionflags	@""
	.align	4


	//----- nvinfo : EIATTR_CUDA_API_VERSION
	.align		4
        /*0000*/ 	.byte	0x04, 0x37
        /*0002*/ 	.short	(.L_302 - .L_301)
.L_301:
        /*0004*/ 	.word	0x00000082


	//----- nvinfo : EIATTR_KPARAM_INFO
	.align		4
.L_302:
        /*0008*/ 	.byte	0x04, 0x17
        /*000a*/ 	.short	(.L_304 - .L_303)
.L_303:
        /*000c*/ 	.word	0x00000000
        /*0010*/ 	.short	0x000b
        /*0012*/ 	.short	0x004c
        /*0014*/ 	.byte	0x00, 0xf0, 0x05, 0x00


	//----- nvinfo : EIATTR_KPARAM_INFO
	.align		4
.L_304:
        /*0018*/ 	.byte	0x04, 0x17
        /*001a*/ 	.short	(.L_306 - .L_305)
.L_305:
        /*001c*/ 	.word	0x00000000
        /*0020*/ 	.short	0x000a
        /*0022*/ 	.short	0x0048
        /*0024*/ 	.byte	0x00, 0xf0, 0x11, 0x00


	//----- nvinfo : EIATTR_KPARAM_INFO
	.align		4
.L_306:
        /*0028*/ 	.byte	0x04, 0x17
        /*002a*/ 	.short	(.L_308 - .L_307)
.L_307:
        /*002c*/ 	.word	0x00000000
        /*0030*/ 	.short	0x0009
        /*0032*/ 	.short	0x0044
        /*0034*/ 	.byte	0x00, 0xf0, 0x11, 0x00


	//----- nvinfo : EIATTR_KPARAM_INFO
	.align		4
.L_308:
        /*0038*/ 	.byte	0x04, 0x17
        /*003a*/ 	.short	(.L_310 - .L_309)
.L_309:
        /*003c*/ 	.word	0x00000000
        /*0040*/ 	.short	0x0008
        /*0042*/ 	.short	0x0040
        /*0044*/ 	.byte	0x00, 0xf0, 0x11, 0x00


	//----- nvinfo : EIATTR_KPARAM_INFO
	.align		4
.L_310:
        /*0048*/ 	.byte	0x04, 0x17
        /*004a*/ 	.short	(.L_312 - .L_311)
.L_311:
        /*004c*/ 	.word	0x00000000
        /*0050*/ 	.short	0x0007
        /*0052*/ 	.short	0x0038
        /*0054*/ 	.byte	0x00, 0xf5, 0x21, 0x00


	//----- nvinfo : EIATTR_KPARAM_INFO
	.align		4
.L_312:
        /*0058*/ 	.byte	0x04, 0x17
        /*005a*/ 	.short	(.L_314 - .L_313)
.L_313:
        /*005c*/ 	.word	0x00000000
        /*0060*/ 	.short	0x0006
        /*0062*/ 	.short	0x0030
        /*0064*/ 	.byte	0x00, 0xf5, 0x21, 0x00


	//----- nvinfo : EIATTR_KPARAM_INFO
	.align		4
.L_314:
        /*0068*/ 	.byte	0x04, 0x17
        /*006a*/ 	.short	(.L_316 - .L_315)
.L_315:
        /*006c*/ 	.word	0x00000000
        /*0070*/ 	.short	0x0005
        /*0072*/ 	.short	0x0028
        /*0074*/ 	.byte	0x00, 0xf5, 0x21, 0x00


	//----- nvinfo : EIATTR_KPARAM_INFO
	.align		4
.L_316:
        /*0078*/ 	.byte	0x04, 0x17
        /*007a*/ 	.short	(.L_318 - .L_317)
.L_317:
        /*007c*/ 	.word	0x00000000
        /*0080*/ 	.short	0x0004
        /*0082*/ 	.short	0x0020
        /*0084*/ 	.byte	0x00, 0xf5, 0x21, 0x00


	//----- nvinfo : EIATTR_KPARAM_INFO
	.align		4
.L_318:
        /*0088*/ 	.byte	0x04, 0x17
        /*008a*/ 	.short	(.L_320 - .L_319)
.L_319:
        /*008c*/ 	.word	0x00000000
        /*0090*/ 	.short	0x0003
        /*0092*/ 	.short	0x0018
        /*0094*/ 	.byte	0x00, 0xf5, 0x21, 0x00


	//----- nvinfo : EIATTR_KPARAM_INFO
	.align		4
.L_320:
        /*0098*/ 	.byte	0x04, 0x17
        /*009a*/ 	.short	(.L_322 - .L_321)
.L_321:
        /*009c*/ 	.word	0x00000000
        /*00a0*/ 	.short	0x0002
        /*00a2*/ 	.short	0x0010
        /*00a4*/ 	.byte	0x00, 0xf5, 0x21, 0x00


	//----- nvinfo : EIATTR_KPARAM_INFO
	.align		4
.L_322:
        /*00a8*/ 	.byte	0x04, 0x17
        /*00aa*/ 	.short	(.L_324 - .L_323)
.L_323:
        /*00ac*/ 	.word	0x00000000
        /*00b0*/ 	.short	0x0001
        /*00b2*/ 	.short	0x0008
        /*00b4*/ 	.byte	0x00, 0xf5, 0x21, 0x00


	//----- nvinfo : EIATTR_KPARAM_INFO
	.align		4
.L_324:
        /*00b8*/ 	.byte	0x04, 0x17
        /*00ba*/ 	.short	(.L_326 - .L_325)
.L_325:
        /*00bc*/ 	.word	0x00000000
        /*00c0*/ 	.short	0x0000
        /*00c2*/ 	.short	0x0000
        /*00c4*/ 	.byte	0x00, 0xf5, 0x21, 0x00


	//----- nvinfo : EIATTR_SPARSE_MMA_MASK
	.align		4
.L_326:
        /*00c8*/ 	.byte	0x03, 0x50
        /*00ca*/ 	.short	0x0000


	//----- nvinfo : EIATTR_MAXREG_COUNT
	.align		4
        /*00cc*/ 	.byte	0x03, 0x1b
        /*00ce*/ 	.short	0x00a8


	//----- nvinfo : EIATTR_NUM_BARRIERS
	.align		4
        /*00d0*/ 	.byte	0x02, 0x4c
        /*00d2*/ 	.byte	0x01
	.zero		1


	//----- nvinfo : EIATTR_MERCURY_ISA_VERSION
	.align		4
        /*00d4*/ 	.byte	0x03, 0x5f
        /*00d6*/ 	.short	0x0101


	//----- nvinfo : EIATTR_COOP_GROUP_MASK_REGIDS
	.align		4
        /*00d8*/ 	.byte	0x04, 0x29
        /*00da*/ 	.short	(.L_328 - .L_327)


	//   ....[0]....
.L_327:
        /*00dc*/ 	.word	0xffffffff


	//   ....[1]....
        /*00e0*/ 	.word	0x05000034


	//   ....[2]....
        /*00e4*/ 	.word	0xffffffff


	//   ....[3]....
        /*00e8*/ 	.word	0xffffffff


	//   ....[4]....
        /*00ec*/ 	.word	0xffffffff


	//   ....[5]....
        /*00f0*/ 	.word	0xffffffff


	//   ....[6]....
        /*00f4*/ 	.word	0xffffffff


	//   ....[7]....
        /*00f8*/ 	.word	0xffffffff


	//   ....[8]....
        /*00fc*/ 	.word	0xffffffff


	//   ....[9]....
        /*0100*/ 	.word	0xffffffff


	//   ....[10]....
        /*0104*/ 	.word	0xffffffff


	//   ....[11]....
        /*0108*/ 	.word	0xffffffff


	//   ....[12]....
        /*010c*/ 	.word	0xffffffff


	//   ....[13]....
        /*0110*/ 	.word	0xffffffff


	//   ....[14]....
        /*0114*/ 	.word	0xffffffff


	//   ....[15]....
        /*0118*/ 	.word	0xffffffff


	//   ....[16]....
        /*011c*/ 	.word	0xffffffff


	//   ....[17]....
        /*0120*/ 	.word	0xffffffff


	//   ....[18]....
        /*0124*/ 	.word	0xffffffff


	//   ....[19]....
        /*0128*/ 	.word	0xffffffff


	//   ....[20]....
        /*012c*/ 	.word	0xffffffff


	//   ....[21]....
        /*0130*/ 	.word	0xffffffff


	//   ....[22]....
        /*0134*/ 	.word	0xffffffff


	//   ....[23]....
        /*0138*/ 	.word	0xffffffff


	//   ....[24]....
        /*013c*/ 	.word	0xffffffff


	//   ....[25]....
        /*0140*/ 	.word	0xffffffff


	//   ....[26]....
        /*0144*/ 	.word	0xffffffff


	//   ....[27]....
        /*0148*/ 	.word	0xffffffff


	//   ....[28]....
        /*014c*/ 	.word	0xffffffff


	//   ....[29]....
        /*0150*/ 	.word	0xffffffff


	//   ....[30]....
        /*0154*/ 	.word	0xffffffff


	//   ....[31]....
        /*0158*/ 	.word	0xffffffff


	//   ....[32]....
        /*015c*/ 	.word	0xffffffff


	//   ....[33]....
        /*0160*/ 	.word	0xffffffff


	//   ....[34]....
        /*0164*/ 	.word	0xffffffff


	//   ....[35]....
        /*0168*/ 	.word	0xffffffff


	//   ....[36]....
        /*016c*/ 	.word	0xffffffff


	//   ....[37]....
        /*0170*/ 	.word	0xffffffff


	//   ....[38]....
        /*0174*/ 	.word	0xffffffff


	//   ....[39]....
        /*0178*/ 	.word	0xffffffff


	//   ....[40]....
        /*017c*/ 	.word	0xffffffff


	//   ....[41]....
        /*0180*/ 	.word	0xffffffff


	//   ....[42]....
        /*0184*/ 	.word	0xffffffff


	//   ....[43]....
        /*0188*/ 	.word	0xffffffff


	//   ....[44]....
        /*018c*/ 	.word	0xffffffff


	//   ....[45]....
        /*0190*/ 	.word	0xffffffff


	//   ....[46]....
        /*0194*/ 	.word	0xffffffff


	//   ....[47]....
        /*0198*/ 	.word	0xffffffff


	//   ....[48]....
        /*019c*/ 	.word	0xffffffff


	//   ....[49]....
        /*01a0*/ 	.word	0xffffffff


	//   ....[50]....
        /*01a4*/ 	.word	0xffffffff


	//   ....[51]....
        /*01a8*/ 	.word	0xffffffff


	//   ....[52]....
        /*01ac*/ 	.word	0x05000000


	//   ....[53]....
        /*01b0*/ 	.word	0xffffffff


	//   ....[54]....
        /*01b4*/ 	.word	0xffffffff


	//   ....[55]....
        /*01b8*/ 	.word	0xffffffff


	//   ....[56]....
        /*01bc*/ 	.word	0xffffffff


	//   ....[57]....
        /*01c0*/ 	.word	0xffffffff


	//   ....[58]....
        /*01c4*/ 	.word	0xffffffff


	//   ....[59]....
        /*01c8*/ 	.word	0xffffffff


	//   ....[60]....
        /*01cc*/ 	.word	0xffffffff


	//   ....[61]....
        /*01d0*/ 	.word	0xffffffff


	//   ....[62]....
        /*01d4*/ 	.word	0xffffffff


	//   ....[63]....
        /*01d8*/ 	.word	0x05000049


	//   ....[64]....
        /*01dc*/ 	.word	0x05000049


	//   ....[65]....
        /*01e0*/ 	.word	0x05000049


	//   ....[66]....
        /*01e4*/ 	.word	0x05000049


	//   ....[67]....
        /*01e8*/ 	.word	0x05000049


	//----- nvinfo : EIATTR_COOP_GROUP_INSTR_OFFSETS
	.align		4
.L_328:
        /*01ec*/ 	.byte	0x04, 0x28
        /*01ee*/ 	.short	(.L_330 - .L_329)


	//   ....[0]....
.L_329:
        /*01f0*/ 	.word	0x00001120


	//   ....[1]....
        /*01f4*/ 	.word	0x00001930


	//   ....[2]....
        /*01f8*/ 	.word	0x00002630


	//   ....[3]....
        /*01fc*/ 	.word	0x00002650


	//   ....[4]....
        /*0200*/ 	.word	0x00002670


	//   ....[5]....
        /*0204*/ 	.word	0x00002690


	//   ....[6]....
        /*0208*/ 	.word	0x000026b0


	//   ....[7]....
        /*020c*/ 	.word	0x00002bd0


	//   ....[8]....
        /*0210*/ 	.word	0x00002be0


	//   ....[9]....
        /*0214*/ 	.word	0x00002c10


	//   ....[10]....
        /*0218*/ 	.word	0x00002c20


	//   ....[11]....
        /*021c*/ 	.word	0x00002c50


	//   ....[12]....
        /*0220*/ 	.word	0x00002cb0


	//   ....[13]....
        /*0224*/ 	.word	0x00002cf0


	//   ....[14]....
        /*0228*/ 	.word	0x00002d10


	//   ....[15]....
        /*022c*/ 	.word	0x00002e40


	//   ....[16]....
        /*0230*/ 	.word	0x00002e60


	//   ....[17]....
        /*0234*/ 	.word	0x00002e70


	//   ....[18]....
        /*0238*/ 	.word	0x00002ea0


	//   ....[19]....
        /*023c*/ 	.word	0x00002ec0


	//   ....[20]....
        /*0240*/ 	.word	0x00002f10


	//   ....[21]....
        /*0244*/ 	.word	0x00002f30


	//   ....[22]....
        /*0248*/ 	.word	0x00002f70


	//   ....[23]....
        /*024c*/ 	.word	0x00002f90


	//   ....[24]....
        /*0250*/ 	.word	0x000030c0


	//   ....[25]....
        /*0254*/ 	.word	0x000030e0


	//   ....[26]....
        /*0258*/ 	.word	0x000030f0


	//   ....[27]....
        /*025c*/ 	.word	0x00003140


	//   ....[28]....
        /*0260*/ 	.word	0x00003180


	//   ....[29]....
        /*0264*/ 	.word	0x000031b0


	//   ....[30]....
        /*0268*/ 	.word	0x000031e0


	//   ....[31]....
        /*026c*/ 	.word	0x00003210


	//   ....[32]....
        /*0270*/ 	.word	0x00003240


	//   ....[33]....
        /*0274*/ 	.word	0x00003340


	//   ....[34]....
        /*0278*/ 	.word	0x00003380


	//   ....[35]....
        /*027c*/ 	.word	0x00003390


	//   ....[36]....
        /*0280*/ 	.word	0x000033e0


	//   ....[37]....
        /*0284*/ 	.word	0x00003430


	//   ....[38]....
        /*0288*/ 	.word	0x00003460


	//   ....[39]....
        /*028c*/ 	.word	0x00003490


	//   ....[40]....
        /*0290*/ 	.word	0x000034c0


	//   ....[41]....
        /*0294*/ 	.word	0x000034f0


	//   ....[42]....
        /*0298*/ 	.word	0x000035c0


	//   ....[43]....
        /*029c*/ 	.word	0x00003640


	//   ....[44]....
        /*02a0*/ 	.word	0x00003650


	//   ....[45]....
        /*02a4*/ 	.word	0x000036a0


	//   ....[46]....
        /*02a8*/ 	.word	0x000036f0


	//   ....[47]....
        /*02ac*/ 	.word	0x00003740


	//   ....[48]....
        /*02b0*/ 	.word	0x000037a0


	//   ....[49]....
        /*02b4*/ 	.word	0x000037d0


	//   ....[50]....
        /*02b8*/ 	.word	0x00003800


	//   ....[51]....
        /*02bc*/ 	.word	0x000038b0


	//   ....[52]....
        /*02c0*/ 	.word	0x00003df0


	//   ....[53]....
        /*02c4*/ 	.word	0x00004100


	//   ....[54]....
        /*02c8*/ 	.word	0x000041e0


	//   ....[55]....
        /*02cc*/ 	.word	0x000042c0


	//   ....[56]....
        /*02d0*/ 	.word	0x000043a0


	//   ....[57]....
        /*02d4*/ 	.word	0x00004480


	//   ....[58]....
        /*02d8*/ 	.word	0x00004660


	//   ....[59]....
        /*02dc*/ 	.word	0x000047a0


	//   ....[60]....
        /*02e0*/ 	.word	0x000048e0


	//   ....[61]....
        /*02e4*/ 	.word	0x00004a20


	//   ....[62]....
        /*02e8*/ 	.word	0x00004b50


	//   ....[63]....
        /*02ec*/ 	.word	0x00004bc0


	//   ....[64]....
        /*02f0*/ 	.word	0x00004c30


	//   ....[65]....
        /*02f4*/ 	.word	0x00004ca0


	//   ....[66]....
        /*02f8*/ 	.word	0x00004d10


	//   ....[67]....
        /*02fc*/ 	.word	0x00004d80


	//----- nvinfo : EIATTR_VRC_CTA_INIT_COUNT
	.align		4
.L_330:
        /*0300*/ 	.byte	0x02, 0x4a
	.zero		1
	.zero		1


	//----- nvinfo : EIATTR_EXIT_INSTR_OFFSETS
	.align		4
        /*0304*/ 	.byte	0x04, 0x1c
        /*0306*/ 	.short	(.L_332 - .L_331)


	//   ....[0]....
.L_331:
        /*0308*/ 	.word	0x00001ed0


	//   ....[1]....
        /*030c*/ 	.word	0x00002390


	//   ....[2]....
        /*0310*/ 	.word	0x00002450


	//   ....[3]....
        /*0314*/ 	.word	0x00004490


	//   ....[4]....
        /*0318*/ 	.word	0x00004b60


	//----- nvinfo : EIATTR_MAX_THREADS
	.align		4
.L_332:
        /*031c*/ 	.byte	0x04, 0x05
        /*031e*/ 	.short	(.L_334 - .L_333)
.L_333:
        /*0320*/ 	.word	0x00000180
        /*0324*/ 	.word	0x00000001
        /*0328*/ 	.word	0x00000001


	//----- nvinfo : EIATTR_CRS_STACK_SIZE
	.align		4
.L_334:
        /*032c*/ 	.byte	0x04, 0x1e
        /*032e*/ 	.short	(.L_336 - .L_335)
.L_335:
        /*0330*/ 	.word	0x00000000


	//----- nvinfo : EIATTR_CBANK_PARAM_SIZE
	.align		4
.L_336:
        /*0334*/ 	.byte	0x03, 0x19
        /*0336*/ 	.short	0x004d


	//----- nvinfo : EIATTR_PARAM_CBANK
	.align		4
        /*0338*/ 	.byte	0x04, 0x0a
        /*033a*/ 	.short	(.L_338 - .L_337)
	.align		4
.L_337:
        /*033c*/ 	.word	index@(.nv.constant0._ZN3cub18CUB_300001_SM_10006detail10radix_sort29DeviceRadixSortOnesweepKernelINS1_5radix10policy_hubI19preprocess_vertex_tNS0_8NullTypeEjE10Policy1000ELNS0_9SortOrderE0ES6_S7_jii30preprocess_vertex_decomposer_tEEvPT5_SD_PT3_PKSE_PT1_PKSI_PT2_PKSM_T4_iiT6_)
        /*0340*/ 	.short	0x0380
        /*0342*/ 	.short	0x004d


	//----- nvinfo : EIATTR_SW_WAR
	.align		4
.L_338:
        /*0344*/ 	.byte	0x04, 0x36
        /*0346*/ 	.short	(.L_340 - .L_339)
.L_339:
        /*0348*/ 	.word	0x00000008
.L_340:


//--------------------- .nv.info._ZN3cub18CUB_300001_SM_10006detail10radix_sort33DeviceRadixSortExclusiveSumKernelINS1_5radix10policy_hubI19preprocess_vertex_tNS0_8NullTypeEjE10Policy1000EjEEvPT0_ --------------------------
	.section	.nv.info._ZN3cub18CUB_300001_SM_10006detail10radix_sort33DeviceRadixSortExclusiveSumKernelINS1_5radix10policy_hubI19preprocess_vertex_tNS0_8NullTypeEjE10Policy1000EjEEvPT0_,"",@"SHT_CUDA_INFO"
	.sectionflags	@""
	.align	4


	//----- nvinfo : EIATTR_CUDA_API_VERSION
	.align		4
        /*0000*/ 	.byte	0x04, 0x37
        /*0002*/ 	.short	(.L_342 - .L_341)
.L_341:
        /*0004*/ 	.word	0x00000082


	//----- nvinfo : EIATTR_KPARAM_INFO
	.align		4
.L_342:
        /*0008*/ 	.byte	0x04, 0x17
        /*000a*/ 	.short	(.L_344 - .L_343)
.L_343:
        /*000c*/ 	.word	0x00000000
        /*0010*/ 	.short	0x0000
        /*0012*/ 	.short	0x0000
        /*0014*/ 	.byte	0x00, 0xf5, 0x21, 0x00


	//----- nvinfo : EIATTR_SPARSE_MMA_MASK
	.align		4
.L_344:
        /*0018*/ 	.byte	0x03, 0x50
        /*001a*/ 	.short	0x0000


	//----- nvinfo : EIATTR_MAXREG_COUNT
	.align		4
        /*001c*/ 	.byte	0x03, 0x1b
        /*001e*/ 	.short	0x00ff


	//----- nvinfo : EIATTR_NUM_BARRIERS
	.align		4
        /*0020*/ 	.byte	0x02, 0x4c
        /*0022*/ 	.byte	0x01
	.zero		1


	//----- nvinfo : EIATTR_MERCURY_ISA_VERSION
	.align		4
        /*0024*/ 	.byte	0x03, 0x5f
        /*0026*/ 	.short	0x0101


	//----- nvinfo : EIATTR_COOP_GROUP_MASK_REGIDS
	.align		4
        /*0028*/ 	.byte	0x04, 0x29
        /*002a*/ 	.short	(.L_346 - .L_345)


	//   ....[0]....
.L_345:
        /*002c*/ 	.word	0xffffffff


	//   ....[1]....
        /*0030*/ 	.word	0xffffffff


	//   ....[2]....
        /*0034*/ 	.word	0xffffffff


	//   ....[3]....
        /*0038*/ 	.word	0xffffffff


	//   ....[4]....
        /*003c*/ 	.word	0xffffffff


	//   ....[5]....
        /*0040*/ 	.word	0x05000012


	//   ....[6]....
        /*0044*/ 	.word	0x05000012


	//   ....[7]....
        /*0048*/ 	.word	0x05000012


	//   ....[8]....
        /*004c*/ 	.word	0x05000012


	//   ....[9]....
        /*0050*/ 	.word	0x05000012


	//----- nvinfo : EIATTR_COOP_GROUP_INSTR_OFFSETS
	.align		4
.L_346:
        /*0054*/ 	.byte	0x04, 0x28
        /*0056*/ 	.short	(.L_348 - .L_347)


	//   ....[0]....
.L_347:
        /*0058*/ 	.word	0x00000210


	//   ....[1]....
        /*005c*/ 	.word	0x00000230


	//   ....[2]....
        /*0060*/ 	.word	0x00000250


	//   ....[3]....
        /*0064*/ 	.word	0x00000270


	//   ....[4]....
        /*0068*/ 	.word	0x00000290


	//   ....[5]....
        /*006c*/ 	.word	0x00000460


	//   ....[6]....
        /*0070*/ 	.word	0x000004d0


	//   ....[7]....
        /*0074*/ 	.word	0x00000540


	//   ....[8]....
        /*0078*/ 	.word	0x000005b0


	//   ....[9]....
        /*007c*/ 	.word	0x00000620


	//----- nvinfo : EIATTR_VRC_CTA_INIT_COUNT
	.align		4
.L_348:
        /*0080*/ 	.byte	0x02, 0x4a
	.zero		1
	.zero		1


	//----- nvinfo : EIATTR_EXIT_INSTR_OFFSETS
	.align		4
        /*0084*/ 	.byte	0x04, 0x1c
        /*0086*/ 	.short	(.L_350 - .L_349)


	//   ....[0]....
.L_349:
        /*0088*/ 	.word	0x000003d0


	//   ....[1]....
        /*008c*/ 	.word	0x00000400


	//----- nvinfo : EIATTR_CRS_STACK_SIZE
	.align		4
.L_350:
        /*0090*/ 	.byte	0x04, 0x1e
        /*0092*/ 	.short	(.L_352 - .L_351)
.L_351:
        /*0094*/ 	.word	0x00000000


	//----- nvinfo : EIATTR_CBANK_PARAM_SIZE
	.align		4
.L_352:
        /*0098*/ 	.byte	0x03, 0x19
        /*009a*/ 	.short	0x0008


	//----- nvinfo : EIATTR_PARAM_CBANK
	.align		4
        /*009c*/ 	.byte	0x04, 0x0a
        /*009e*/ 	.short	(.L_354 - .L_353)
	.align		4
.L_353:
        /*00a0*/ 	.word	index@(.nv.constant0._ZN3cub18CUB_300001_SM_10006detail10radix_sort33DeviceRadixSortExclusiveSumKernelINS1_5radix10policy_hubI19preprocess_vertex_tNS0_8NullTypeEjE10Policy1000EjEEvPT0_)
        /*00a4*/ 	.short	0x0380
        /*00a6*/ 	.short	0x0008


	//----- nvinfo : EIATTR_SW_WAR
	.align		4
.L_354:
        /*00a8*/ 	.byte	0x04, 0x36
        /*00aa*/ 	.short	(.L_356 - .L_355)
.L_355:
        /*00ac*/ 	.word	0x00000008
.L_356:


//--------------------- .nv.info._ZN3cub18CUB_300001_SM_10006detail10radix_sort30DeviceRadixSortHistogramKernelINS1_5radix10policy_hubI19preprocess_vertex_tNS0_8NullTypeEjE10Policy1000ELNS0_9SortOrderE0ES6_j30preprocess_vertex_decomposer_tEEvPT2_PKT1_SC_iiT3_ --------------------------
	.section	.nv.info._ZN3cub18CUB_300001_SM_10006detail10radix_sort30DeviceRadixSortHistogramKernelINS1_5radix10policy_hubI19preprocess_vertex_tNS0_8NullTypeEjE10Policy1000ELNS0_9SortOrderE0ES6_j30preprocess_vertex_decomposer_tEEvPT2_PKT1_SC_iiT3_,"",@"SHT_CUDA_INFO"
	.sectionflags	@""
	.align	4


	//----- nvinfo : EIATTR_CUDA_API_VERSION
	.align		4
        /*0000*/ 	.byte	0x04, 0x37
        /*0002*/ 	.short	(.L_358 - .L_357)
.L_357:
        /*0004*/ 	.word	0x00000082


	//----- nvinfo : EIATTR_KPARAM_INFO
	.align		4
.L_358:
        /*0008*/ 	.byte	0x04, 0x17
        /*000a*/ 	.short	(.L_360 - .L_359)
.L_359:
        /*000c*/ 	.word	0x00000000
        /*0010*/ 	.short	0x0005
        /*0012*/ 	.short	0x001c
        /*0014*/ 	.byte	0x00, 0xf0, 0x05, 0x00


	//----- nvinfo : EIATTR_KPARAM_INFO
	.align		4
.L_360:
        /*0018*/ 	.byte	0x04, 0x17
        /*001a*/ 	.short	(.L_362 - .L_361)
.L_361:
        /*001c*/ 	.word	0x00000000
        /*0020*/ 	.short	0x0004
        /*0022*/ 	.short	0x0018
        /*0024*/ 	.byte	0x00, 0xf0, 0x11, 0x00


	//----- nvinfo : EIATTR_KPARAM_INFO
	.align		4
.L_362:
        /*0028*/ 	.byte	0x04, 0x17
        /*002a*/ 	.short	(.L_364 - .L_363)
.L_363:
        /*002c*/ 	.word	0x00000000
        /*0030*/ 	.short	0x0003
        /*0032*/ 	.short	0x0014
        /*0034*/ 	.byte	0x00, 0xf0, 0x11, 0x00


	//----- nvinfo : EIATTR_KPARAM_INFO
	.align		4
.L_364:
        /*0038*/ 	.byte	0x04, 0x17
        /*003a*/ 	.short	(.L_366 - .L_365)
.L_365:
        /*003c*/ 	.word	0x00000000
        /*0040*/ 	.short	0x0002
        /*0042*/ 	.short	0x0010
        /*0044*/ 	.byte	0x00, 0xf0, 0x11, 0x00


	//----- nvinfo : EIATTR_KPARAM_INFO
	.align		4
.L_366:
        /*0048*/ 	.byte	0x04, 0x17
        /*004a*/ 	.short	(.L_368 - .L_367)
.L_367:
        /*004c*/ 	.word	0x00000000
        /*0050*/ 	.short	0x0001
        /*0052*/ 	.short	0x0008
        /*0054*/ 	.byte	0x00, 0xf5, 0x21, 0x00


	//----- nvinfo : EIATTR_KPARAM_INFO
	.align		4
.L_368:
        /*0058*/ 	.byte	0x04, 0x17
        /*005a*/ 	.short	(.L_370 - .L_369)
.L_369:
        /*005c*/ 	.word	0x00000000
        /*0060*/ 	.short	0x0000
        /*0062*/ 	.short	0x0000
        /*0064*/ 	.byte	0x00, 0xf5, 0x21, 0x00


	//----- nvinfo : EIATTR_SPARSE_MMA_MASK
	.align		4
.L_370:
        /*0068*/ 	.byte	0x03, 0x50
        /*006a*/ 	.short	0x0000


	//----- nvinfo : EIATTR_MAXREG_COUNT
	.align		4
        /*006c*/ 	.byte	0x03, 0x1b
        /*006e*/ 	.short	0x00ff


	//----- nvinfo : EIATTR_NUM_BARRIERS
	.align		4
        /*0070*/ 	.byte	0x02, 0x4c
        /*0072*/ 	.byte	0x01
	.zero		1


	//----- nvinfo : EIATTR_MERCURY_ISA_VERSION
	.align		4
        /*0074*/ 	.byte	0x03, 0x5f
        /*0076*/ 	.short	0x0101


	//----- nvinfo : EIATTR_VRC_CTA_INIT_COUNT
	.align		4
        /*0078*/ 	.byte	0x02, 0x4a
	.zero		1
	.zero		1


	//----- nvinfo : EIATTR_EXIT_INSTR_OFFSETS
	.align		4
        /*007c*/ 	.byte	0x04, 0x1c
        /*007e*/ 	.short	(.L_372 - .L_371)


	//   ....[0]....
.L_371:
        /*0080*/ 	.word	0x00000030


	//   ....[1]....
        /*0084*/ 	.word	0x00002ba0


	//----- nvinfo : EIATTR_MAX_THREADS
	.align		4
.L_372:
        /*0088*/ 	.byte	0x04, 0x05
        /*008a*/ 	.short	(.L_374 - .L_373)
.L_373:
        /*008c*/ 	.word	0x00000080
        /*0090*/ 	.word	0x00000001
        /*0094*/ 	.word	0x00000001


	//----- nvinfo : EIATTR_CRS_STACK_SIZE
	.align		4
.L_374:
        /*0098*/ 	.byte	0x04, 0x1e
        /*009a*/ 	.short	(.L_376 - .L_375)
.L_375:
        /*009c*/ 	.word	0x00000000


	//----- nvinfo : EIATTR_CBANK_PARAM_SIZE
	.align		4
.L_376:
        /*00a0*/ 	.byte	0x03, 0x19
        /*00a2*/ 	.short	0x001d


	//----- nvinfo : EIATTR_PARAM_CBANK
	.align		4
        /*00a4*/ 	.byte	0x04, 0x0a
        /*00a6*/ 	.short	(.L_378 - .L_377)
	.align		4
.L_377:
        /*00a8*/ 	.word	index@(.nv.constant0._ZN3cub18CUB_300001_SM_10006detail10radix_sort30DeviceRadixSortHistogramKernelINS1_5radix10policy_hubI19preprocess_vertex_tNS0_8NullTypeEjE10Policy1000ELNS0_9SortOrderE0ES6_j30preprocess_vertex_decomposer_tEEvPT2_PKT1_SC_iiT3_)
        /*00ac*/ 	.short	0x0380
        /*00ae*/ 	.short	0x001d


	//----- nvinfo : EIATTR_SW_WAR
	.align		4
.L_378:
        /*00b0*/ 	.byte	0x04, 0x36
        /*00b2*/ 	.short	(.L_380 - .L_379)
.L_379:
        /*00b4*/ 	.word	0x00000008
.L_380:


//--------------------- .nv.info._ZN3cub18CUB_300001_SM_10006detail10radix_sort31DeviceRadixSortSingleTileKernelINS1_5radix10policy_hubI19preprocess_vertex_tNS0_8NullTypeEjE10Policy1000ELNS0_9SortOrderE0ES6_S7_j30preprocess_vertex_decomposer_tEEvPKT1_PSC_PKT2_PSG_T3_iiT4_ --------------------------
	.section	.nv.info._ZN3cub18CUB_300001_SM_10006detail10radix_sort31DeviceRadixSortSingleTileKernelINS1_5radix10policy_hubI19preprocess_vertex_tNS0_8NullTypeEjE10Policy1000ELNS0_9SortOrderE0ES6_S7_j30preprocess_vertex_decomposer_tEEvPKT1_PSC_PKT2_PSG_T3_iiT4_,"",@"SHT_CUDA_INFO"
	.sectionflags	@""
	.align	4


	//----- nvinfo : EIATTR_CUDA_API_VERSION
	.align		4
        /*0000*/ 	.byte	0x04, 0x37
        /*0002*/ 	.short	(.L_382 - .L_381)
.L_381:
        /*0004*/ 	.word	0x00000082


	//----- nvinfo : EIATTR_KPARAM_INFO
	.align		4
.L_382:
        /*0008*/ 	.byte	0x04, 0x17
        /*000a*/ 	.short	(.L_384 - .L_383)
.L_383:
        /*000c*/ 	.word	0x00000000
        /*0010*/ 	.short	0x0007
        /*0012*/ 	.short	0x002c
        /*0014*/ 	.byte	0x00, 0xf0, 0x05, 0x00


	//----- nvinfo : EIATTR_KPARAM_INFO
	.align		4
.L_384:
        /*0018*/ 	.byte	0x04, 0x17
        /*001a*/ 	.short	(.L_386 - .L_385)
.L_385:
        /*001c*/ 	.word	0x00000000
        /*0020*/ 	.short	0x0006
        /*0022*/ 	.short	0x0028
        /*0024*/ 	.byte	0x00, 0xf0, 0x11, 0x00


	//----- nvinfo : EIATTR_KPARAM_INFO
	.align		4
.L_386:
        /*0028*/ 	.byte	0x04, 0x17
        /*002a*/ 	.short	(.L_388 - .L_387)
.L_387:
        /*002c*/ 	.word	0x00000000
        /*0030*/ 	.short	0x0005
        /*0032*/ 	.short	0x0024
        /*0034*/ 	.byte	0x00, 0xf0, 0x11, 0x00


	//----- nvinfo : EIATTR_KPARAM_INFO
	.align		4
.L_388:
        /*0038*/ 	.byte	0x04, 0x17
        /*003a*/ 	.short	(.L_390 - .L_389)
.L_389:
        /*003c*/ 	.word	0x00000000
        /*0040*/ 	.short	0x0004
        /*0042*/ 	.short	0x0020
        /*0044*/ 	.byte	0x00, 0xf0, 0x11, 0x00


	//----- nvinfo : EIATTR_KPARAM_INFO
	.align		4
.L_390:
        /*0048*/ 	.byte	0x04, 0x17
        /*004a*/ 	.short	(.L_392 - .L_391)
.L_391:
        /*004c*/ 	.word	0x00000000
        /*0050*/ 	.short	0x0003
        /*0052*/ 	.short	0x0018
        /*0054*/ 	.byte	0x00, 0xf5, 0x21, 0x00


	//----- nvinfo : EIATTR_KPARAM_INFO
	.align		4
.L_392:
        /*0058*/ 	.byte	0x04, 0x17
        /*005a*/ 	.short	(.L_394 - .L_393)
.L_393:
        /*005c*/ 	.word	0x00000000
        /*0060*/ 	.short	0x0002
        /*0062*/ 	.short	0x0010
        /*0064*/ 	.byte	0x00, 0xf5, 0x21, 0x00


	//----- nvinfo : EIATTR_KPARAM_INFO
	.align		4
.L_394:
        /*0068*/ 	.byte	0x04, 0x17
        /*006a*/ 	.short	(.L_396 - .L_395)
.L_395:
        /*006c*/ 	.word	0x00000000
        /*0070*/ 	.short	0x0001
        /*0072*/ 	.short	0x0008
        /*0074*/ 	.byte	0x00, 0xf5, 0x21, 0x00


	//----- nvinfo : EIATTR_KPARAM_INFO
	.align		4
.L_396:
        /*0078*/ 	.byte	0x04, 0x17
        /*007a*/ 	.short	(.L_398 - .L_397)
.L_397:
        /*007c*/ 	.word	0x00000000
        /*0080*/ 	.short	0x0000
        /*0082*/ 	.short	0x0000
        /*0084*/ 	.byte	0x00, 0xf5, 0x21, 0x00


	//----- nvinfo : EIATTR_SPARSE_MMA_MASK
	.align		4
.L_398:
        /*0088*/ 	.byte	0x03, 0x50
        /*008a*/ 	.short	0x0000


	//----- nvinfo : EIATTR_MAXREG_COUNT
	.align		4
        /*008c*/ 	.byte	0x03, 0x1b
        /*008e*/ 	.short	0x00ff


	//----- nvinfo : EIATTR_NUM_BARRIERS
	.align		4
        /*0090*/ 	.byte	0x02, 0x4c
        /*0092*/ 	.byte	0x01
	.zero		1


	//----- nvinfo : EIATTR_MERCURY_ISA_VERSION
	.align		4
        /*0094*/ 	.byte	0x03, 0x5f
        /*0096*/ 	.short	0x0101


	//----- nvinfo : EIATTR_COOP_GROUP_MASK_REGIDS
	.align		4
        /*0098*/ 	.byte	0x04, 0x29
        /*009a*/ 	.short	(.L_400 - .L_399)


	//   ....[0]....
.L_399:
        /*009c*/ 	.word	0xffffffff


	//   ....[1]....
        /*00a0*/ 	.word	0xffffffff


	//   ....[2]....
        /*00a4*/ 	.word	0xffffffff


	//   ....[3]....
        /*00a8*/ 	.word	0xffffffff


	//   ....[4]....
        /*00ac*/ 	.word	0xffffffff


	//----- nvinfo : EIATTR_COOP_GROUP_INSTR_OFFSETS
	.align		4
.L_400:
        /*00b0*/ 	.byte	0x04, 0x28
        /*00b2*/ 	.short	(.L_402 - .L_401)


	//   ....[0]....
.L_401:
        /*00b4*/ 	.word	0x00000f10


	//   ....[1]....
        /*00b8*/ 	.word	0x00000f30


	//   ....[2]....
        /*00bc*/ 	.word	0x00000f50


	//   ....[3]....
        /*00c0*/ 	.word	0x00000f70


	//   ....[4]....
        /*00c4*/ 	.word	0x00000f90


	//----- nvinfo : EIATTR_VRC_CTA_INIT_COUNT
	.align		4
.L_402:
        /*00c8*/ 	.byte	0x02, 0x4a
	.zero		1
	.zero		1


	//----- nvinfo : EIATTR_EXIT_INSTR_OFFSETS
	.align		4
        /*00cc*/ 	.byte	0x04, 0x1c
        /*00ce*/ 	.short	(.L_404 - .L_403)


	//   ....[0]....
.L_403:
        /*00d0*/ 	.word	0x00001e50


	//   ....[1]....
        /*00d4*/ 	.word	0x00001ed0


	//----- nvinfo : EIATTR_MAX_THREADS
	.align		4
.L_404:
        /*00d8*/ 	.byte	0x04, 0x05
        /*00da*/ 	.short	(.L_406 - .L_405)
.L_405:
        /*00dc*/ 	.word	0x00000100
        /*00e0*/ 	.word	0x00000001
        /*00e4*/ 	.word	0x00000001


	//----- nvinfo : EIATTR_CBANK_PARAM_SIZE
	.align		4
.L_406:
        /*00e8*/ 	.byte	0x03, 0x19
        /*00ea*/ 	.short	0x002d


	//----- nvinfo : EIATTR_PARAM_CBANK
	.align		4
        /*00ec*/ 	.byte	0x04, 0x0a
        /*00ee*/ 	.short	(.L_408 - .L_407)
	.align		4
.L_407:
        /*00f0*/ 	.word	index@(.nv.constant0._ZN3cub18CUB_300001_SM_10006detail10radix_sort31DeviceRadixSortSingleTileKernelINS1_5radix10policy_hubI19preprocess_vertex_tNS0_8NullTypeEjE10Policy1000ELNS0_9SortOrderE0ES6_S7_j30preprocess_vertex_decomposer_tEEvPKT1_PSC_PKT2_PSG_T3_iiT4_)
        /*00f4*/ 	.short	0x0380
        /*00f6*/ 	.short	0x002d


	//----- nvinfo : EIATTR_SW_WAR
	.align		4
.L_408:
        /*00f8*/ 	.byte	0x04, 0x36
        /*00fa*/ 	.short	(.L_410 - .L_409)
.L_409:
        /*00fc*/ 	.word	0x00000008
.L_410:


//--------------------- .nv.info._ZN3cub18CUB_300001_SM_10006detail10radix_sort29DeviceRadixSortOnesweepKernelINS1_5radix10policy_hubI6edge_tNS0_8NullTypeEjE10Policy1000ELNS0_9SortOrderE0ES6_S7_jii17edge_decomposer_tEEvPT5_SD_PT3_PKSE_PT1_PKSI_PT2_PKSM_T4_iiT6_ --------------------------
	.section	.nv.info._ZN3cub18CUB_300001_SM_10006detail10radix_sort29DeviceRadixSortOnesweepKernelINS1_5radix10policy_hubI6edge_tNS0_8NullTypeEjE10Policy1000ELNS0_9SortOrderE0ES6_S7_jii17edge_decomposer_tEEvPT5_SD_PT3_PKSE_PT1_PKSI_PT2_PKSM_T4_iiT6_,"",@"SHT_CUDA_INFO"
	.sectionflags	@""
	.align	4


	//----- nvinfo : EIATTR_CUDA_API_VERSION
	.align		4
        /*0000*/ 	.byte	0x04, 0x37
        /*0002*/ 	.short	(.L_412 - .L_411)
.L_411:
        /*0004*/ 	.word	0x00000082


	//----- nvinfo : EIATTR_KPARAM_INFO
	.align		4
.L_412:
        /*0008*/ 	.byte	0x04, 0x17
        /*000a*/ 	.short	(.L_414 - .L_413)
.L_413:
        /*000c*/ 	.word	0x00000000
        /*0010*/ 	.short	0x000b
        /*0012*/ 	.short	0x004c
        /*0014*/ 	.byte	0x00, 0xf0, 0x05, 0x00


	//----- nvinfo : EIATTR_KPARAM_INFO
	.align		4
.L_414:
        /*0018*/ 	.byte	0x04, 0x17
        /*001a*/ 	.short	(.L_416 - .L_415)
.L_415:
        /*001c*/ 	.word	0x00000000
        /*0020*/ 	.short	0x000a
        /*0022*/ 	.short	0x0048
        /*0024*/ 	.byte	0x00, 0xf0, 0x11, 0x00


	//----- nvinfo : EIATTR_KPARAM_INFO
	.align		4
.L_416:
        /*0028*/ 	.byte	0x04, 0x17
        /*002a*/ 	.short	(.L_418 - .L_417)
.L_417:
        /*002c*/ 	.word	0x00000000
        /*0030*/ 	.short	0x0009
        /*0032*/ 	.short	0x0044
        /*0034*/ 	.byte	0x00, 0xf0, 0x11, 0x00


	//----- nvinfo : EIATTR_KPARAM_INFO
	.align		4
.L_418:
        /*0038*/ 	.byte	0x04, 0x17
        /*003a*/ 	.short	(.L_420 - .L_419)
.L_419:
        /*003c*/ 	.word	0x00000000
        /*0040*/ 	.short	0x0008
        /*0042*/ 	.short	0x0040
        /*0044*/ 	.byte	0x00, 0xf0, 0x11, 0x00


	//----- nvinfo : EIATTR_KPARAM_INFO
	.align		4
.L_420:
        /*0048*/ 	.byte	0x04, 0x17
        /*004a*/ 	.short	(.L_422 - .L_421)
.L_421:
        /*004c*/ 	.word	0x00000000
        /*0050*/ 	.short	0x0007
        /*0052*/ 	.short	0x0038
        /*0054*/ 	.byte	0x00, 0xf5, 0x21, 0x00


	//----- nvinfo : EIATTR_KPARAM_INFO
	.align		4
.L_422:
        /*0058*/ 	.byte	0x04, 0x17
        /*005a*/ 	.short	(.L_424 - .L_423)
.L_423:
        /*005c*/ 	.word	0x00000000
        /*0060*/ 	.short	0x0006
        /*0062*/ 	.short	0x0030
        /*0064*/ 	.byte	0x00, 0xf5, 0x21, 0x00


	//----- nvinfo : EIATTR_KPARAM_INFO
	.align		4
.L_424:
        /*0068*/ 	.byte	0x04, 0x17
        /*006a*/ 	.short	(.L_426 - .L_425)
.L_425:
        /*006c*/ 	.word	0x00000000
        /*0070*/ 	.short	0x0005
        /*0072*/ 	.short	0x0028
        /*0074*/ 	.byte	0x00, 0xf5, 0x21, 0x00


	//----- nvinfo : EIATTR_KPARAM_INFO
	.align		4
.L_426:
        /*0078*/ 	.byte	0x04, 0x17
        /*007a*/ 	.short	(.L_428 - .L_427)
.L_427:
        /*007c*/ 	.word	0x00000000
        /*0080*/ 	.short	0x0004
        /*0082*/ 	.short	0x0020
        /*0084*/ 	.byte	0x00, 0xf5, 0x21, 0x00


	//----- nvinfo : EIATTR_KPARAM_INFO
	.align		4
.L_428:
        /*0088*/ 	.byte	0x04, 0x17
        /*008a*/ 	.short	(.L_430 - .L_429)
.L_429:
        /*008c*/ 	.word	0x00000000
        /*0090*/ 	.short	0x0003
        /*0092*/ 	.short	0x0018
        /*0094*/ 	.byte	0x00, 0xf5, 0x21, 0x00


	//----- nvinfo : EIATTR_KPARAM_INFO
	.align		4
.L_430:
        /*0098*/ 	.byte	0x04, 0x17
        /*009a*/ 	.short	(.L_432 - .L_431)
.L_431:
        /*009c*/ 	.word	0x00000000
        /*00a0*/ 	.short	0x0002
        /*00a2*/ 	.short	0x0010
        /*00a4*/ 	.byte	0x00, 0xf5, 0x21, 0x00


	//----- nvinfo : EIATTR_KPARAM_INFO
	.align		4
.L_432:
        /*00a8*/ 	.byte	0x04, 0x17
        /*00aa*/ 	.short	(.L_434 - .L_433)
.L_433:
        /*00ac*/ 	.word	0x00000000
        /*00b0*/ 	.short	0x0001
        /*00b2*/ 	.short	0x0008
        /*00b4*/ 	.byte	0x00, 0xf5, 0x21, 0x00


	//----- nvinfo : EIATTR_KPARAM_INFO
	.align		4
.L_434:
        /*00b8*/ 	.byte	0x04, 0x17
        /*00ba*/ 	.short	(.L_436 - .L_435)
.L_435:
        /*00bc*/ 	.word	0x00000000
        /*00c0*/ 	.short	0x0000
        /*00c2*/ 	.short	0x0000
        /*00c4*/ 	.byte	0x00, 0xf5, 0x21, 0x00


	//----- nvinfo : EIATTR_SPARSE_MMA_MASK
	.align		4
.L_436:
        /*00c8*/ 	.byte	0x03, 0x50
        /*00ca*/ 	.short	0x0000


	//----- nvinfo : EIATTR_MAXREG_COUNT
	.align		4
        /*00cc*/ 	.byte	0x03, 0x1b
        /*00ce*/ 	.short	0x00a8


	//----- nvinfo : EIATTR_NUM_BARRIERS
	.align		4
        /*00d0*/ 	.byte	0x02, 0x4c
        /*00d2*/ 	.byte	0x01
	.zero		1


	//----- nvinfo : EIATTR_MERCURY_ISA_VERSION
	.align		4
        /*00d4*/ 	.byte	0x03, 0x5f
        /*00d6*/ 	.short	0x0101


	//----- nvinfo : EIATTR_COOP_GROUP_MASK_REGIDS
	.align		4
        /*00d8*/ 	.byte	0x04, 0x29
        /*00da*/ 	.short	(.L_438 - .L_437)


	//   ....[0]....
.L_437:
        /*00dc*/ 	.word	0xffffffff


	//   ....[1]....
        /*00e0*/ 	.word	0x05000028


	//   ....[2]....
        /*00e4*/ 	.word	0xffffffff


	//   ....[3]....
        /*00e8*/ 	.word	0xffffffff


	//   ....[4]....
        /*00ec*/ 	.word	0xffffffff


	//   ....[5]....
        /*00f0*/ 	.word	0xffffffff


	//   ....[6]....
        /*00f4*/ 	.word	0xffffffff


	//   ....[7]....
        /*00f8*/ 	.word	0xffffffff


	//   ....[8]....
        /*00fc*/ 	.word	0xffffffff


	//   ....[9]....
        /*0100*/ 	.word	0xffffffff


	//   ....[10]....
        /*0104*/ 	.word	0xffffffff


	//   ....[11]....
        /*0108*/ 	.word	0xffffffff


	//   ....[12]....
        /*010c*/ 	.word	0xffffffff


	//   ....[13]....
        /*0110*/ 	.word	0xffffffff


	//   ....[14]....
        /*0114*/ 	.word	0xffffffff


	//   ....[15]....
        /*0118*/ 	.word	0xffffffff


	//   ....[16]....
        /*011c*/ 	.word	0xffffffff


	//   ....[17]....
        /*0120*/ 	.word	0xffffffff


	//   ....[18]....
        /*0124*/ 	.word	0xffffffff


	//   ....[19]....
        /*0128*/ 	.word	0xffffffff


	//   ....[20]....
        /*012c*/ 	.word	0xffffffff


	//   ....[21]....
        /*0130*/ 	.word	0xffffffff


	//   ....[22]....
        /*0134*/ 	.word	0xffffffff


	//   ....[23]....
        /*0138*/ 	.word	0xffffffff


	//   ....[24]....
        /*013c*/ 	.word	0xffffffff


	//   ....[25]....
        /*0140*/ 	.word	0xffffffff


	//   ....[26]....
        /*0144*/ 	.word	0xffffffff


	//   ....[27]....
        /*0148*/ 	.word	0xffffffff


	//   ....[28]....
        /*014c*/ 	.word	0xffffffff


	//   ....[29]....
        /*0150*/ 	.word	0xffffffff


	//   ....[30]....
        /*0154*/ 	.word	0xffffffff


	//   ....[31]....
        /*0158*/ 	.word	0xffffffff


	//   ....[32]....
        /*015c*/ 	.word	0xffffffff


	//   ....[33]....
        /*0160*/ 	.word	0xffffffff


	//   ....[34]....
        /*0164*/ 	.word	0xffffffff


	//   ....[35]....
        /*0168*/ 	.word	0xffffffff


	//   ....[36]....
        /*016c*/ 	.word	0xffffffff


	//   ....[37]....
        /*0170*/ 	.word	0xffffffff


	//   ....[38]....
        /*0174*/ 	.word	0xffffffff


	//   ....[39]....
        /*0178*/ 	.word	0xffffffff


	//   ....[40]....
        /*017c*/ 	.word	0xffffffff


	//   ....[41]....
        /*0180*/ 	.word	0xffffffff


	//   ....[42]....
        /*0184*/ 	.word	0xffffffff


	//   ....[43]....
        /*0188*/ 	.word	0xffffffff


	//   ....[44]....
        /*018c*/ 	.word	0xffffffff


	//   ....[45]....
        /*0190*/ 	.word	0xffffffff


	//   ....[46]....
        /*0194*/ 	.word	0xffffffff


	//   ....[47]....
        /*0198*/ 	.word	0xffffffff


	//   ....[48]....
        /*019c*/ 	.word	0xffffffff


	//   ....[49]....
        /*01a0*/ 	.word	0xffffffff


	//   ....[50]....
        /*01a4*/ 	.word	0xffffffff


	//   ....[51]....
        /*01a8*/ 	.word	0xffffffff


	//   ....[52]....
        /*01ac*/ 	.word	0xffffffff


	//   ....[53]....
        /*01b0*/ 	.word	0xffffffff


	//   ....[54]....
        /*01b4*/ 	.word	0xffffffff


	//   ....[55]....
        /*01b8*/ 	.word	0xffffffff


	//   ....[56]....
        /*01bc*/ 	.word	0xffffffff


	//   ....[57]....
        /*01c0*/ 	.word	0xffffffff


	//   ....[58]....
        /*01c4*/ 	.word	0xffffffff


	//   ....[59]....
        /*01c8*/ 	.word	0xffffffff


	//   ....[60]....
        /*01cc*/ 	.word	0xffffffff


	//   ....[61]....
        /*01d0*/ 	.word	0xffffffff


	//   ....[62]....
        /*01d4*/ 	.word	0xffffffff


	//   ....[63]....
        /*01d8*/ 	.word	0xffffffff


	//   ....[64]....
        /*01dc*/ 	.word	0xffffffff


	//   ....[65]....
        /*01e0*/ 	.word	0xffffffff


	//   ....[66]....
        /*01e4*/ 	.word	0xffffffff


	//   ....[67]....
        /*01e8*/ 	.word	0xffffffff


	//   ....[68]....
        /*01ec*/ 	.word	0xffffffff


	//   ....[69]....
        /*01f0*/ 	.word	0xffffffff


	//   ....[70]....
        /*01f4*/ 	.word	0xffffffff


	//   ....[71]....
        /*01f8*/ 	.word	0xffffffff


	//   ....[72]....
        /*01fc*/ 	.word	0xffffffff


	//   ....[73]....
        /*0200*/ 	.word	0xffffffff


	//   ....[74]....
        /*0204*/ 	.word	0xffffffff


	//   ....[75]....
        /*0208*/ 	.word	0xffffffff


	//   ....[76]....
        /*020c*/ 	.word	0xffffffff


	//   ....[77]....
        /*0210*/ 	.word	0xffffffff


	//   ....[78]....
        /*0214*/ 	.word	0xffffffff


	//   ....[79]....
        /*0218*/ 	.word	0xffffffff


	//   ....[80]....
        /*021c*/ 	.word	0xffffffff


	//   ....[81]....
        /*0220*/ 	.word	0xffffffff


	//   ....[82]....
        /*0224*/ 	.word	0xffffffff


	//   ....[83]....
        /*0228*/ 	.word	0xffffffff


	//   ....[84]....
        /*022c*/ 	.word	0xffffffff


	//   ....[85]....
        /*0230*/ 	.word	0xffffffff


	//   ....[86]....
        /*0234*/ 	.word	0xffffffff


	//   ....[87]....
        /*0238*/ 	.word	0xffffffff


	//   ....[88]....
        /*023c*/ 	.word	0xffffffff


	//   ....[89]....
        /*0240*/ 	.word	0xffffffff


	//   ....[90]....
        /*0244*/ 	.word	0xffffffff


	//   ....[91]....
        /*0248*/ 	.word	0xffffffff


	//   ....[92]....
        /*024c*/ 	.word	0xffffffff


	//   ....[93]....
        /*0250*/ 	.word	0xffffffff


	//   ....[94]....
        /*0254*/ 	.word	0xffffffff


	//   ....[95]....
        /*0258*/ 	.word	0xffffffff


	//   ....[96]....
        /*025c*/ 	.word	0xffffffff


	//   ....[97]....
        /*0260*/ 	.word	0xffffffff


	//   ....[98]....
        /*0264*/ 	.word	0xffffffff


	//   ....[99]....
        /*0268*/ 	.word	0xffffffff


	//   ....[100]....
        /*026c*/ 	.word	0xffffffff


	//   ....[101]....
        /*0270*/ 	.word	0xffffffff


	//   ....[102]....
        /*0274*/ 	.word	0xffffffff


	//   ....[103]....
        /*0278*/ 	.word	0xffffffff


	//   ....[104]....
        /*027c*/ 	.word	0xffffffff


	//   ....[105]....
        /*0280*/ 	.word	0xffffffff


	//   ....[106]....
        /*0284*/ 	.word	0xffffffff


	//   ....[107]....
        /*0288*/ 	.word	0xffffffff


	//   ....[108]....
        /*028c*/ 	.word	0xffffffff


	//   ....[109]....
        /*0290*/ 	.word	0xffffffff


	//   ....[110]....
        /*0294*/ 	.word	0xffffffff


	//   ....[111]....
        /*0298*/ 	.word	0xffffffff


	//   ....[112]....
        /*029c*/ 	.word	0xffffffff


	//   ....[113]....
        /*02a0*/ 	.word	0xffffffff


	//   ....[114]....
        /*02a4*/ 	.word	0xffffffff


	//   ....[115]....
        /*02a8*/ 	.word	0xffffffff


	//   ....[116]....
        /*02ac*/ 	.word	0xffffffff


	//   ....[117]....
        /*02b0*/ 	.word	0xffffffff


	//   ....[118]....
        /*02b4*/ 	.word	0xffffffff


	//   ....[119]....
        /*02b8*/ 	.word	0xffffffff


	//   ....[120]....
        /*02bc*/ 	.word	0xffffffff


	//   ....[121]....
        /*02c0*/ 	.word	0xffffffff


	//   ....[122]....
        /*02c4*/ 	.word	0xffffffff


	//   ....[123]....
        /*02c8*/ 	.word	0xffffffff


	//   ....[124]....
        /*02cc*/ 	.word	0xffffffff


	//   ....[125]....
        /*02d0*/ 	.word	0xffffffff


	//   ....[126]....
        /*02d4*/ 	.word	0xffffffff


	//   ....[127]....
        /*02d8*/ 	.word	0xffffffff


	//   ....[128]....
        /*02dc*/ 	.word	0xffffffff


	//   ....[129]....
        /*02e0*/ 	.word	0xffffffff


	//   ....[130]....
        /*02e4*/ 	.word	0xffffffff


	//   ....[131]....
        /*02e8*/ 	.word	0xffffffff


	//   ....[132]....
        /*02ec*/ 	.word	0xffffffff


	//   ....[133]....
        /*02f0*/ 	.word	0xffffffff


	//   ....[134]....
        /*02f4*/ 	.word	0xffffffff


	//   ....[135]....
        /*02f8*/ 	.word	0xffffffff


	//   ....[136]....
        /*02fc*/ 	.word	0xffffffff


	//   ....[137]....
        /*0300*/ 	.word	0xffffffff


	//   ....[138]....
        /*0304*/ 	.word	0xffffffff


	//   ....[139]....
        /*0308*/ 	.word	0xffffffff


	//   ....[140]....
        /*030c*/ 	.word	0xffffffff


	//   ....[141]....
        /*0310*/ 	.word	0xffffffff


	//   ....[142]....
        /*0314*/ 	.word	0x05000008


	//   ....[143]....
        /*0318*/ 	.word	0xffffffff


	//   ....[144]....
        /*031c*/ 	.word	0xffffffff


	//   ....[145]....
        /*0320*/ 	.word	0xffffffff


	//   ....[146]....
        /*0324*/ 	.word	0xffffffff


	//   ....[147]....
        /*0328*/ 	.word	0xffffffff


	//   ....[148]....
        /*032c*/ 	.word	0xffffffff


	//   ....[149]....
        /*0330*/ 	.word	0xffffffff


	//   ....[150]....
        /*0334*/ 	.word	0xffffffff


	//   ....[151]....
        /*0338*/ 	.word	0xffffffff


	//   ....[152]....
        /*033c*/ 	.word	0xffffffff


	//   ....[153]....
        /*0340*/ 	.word	0xffffffff


	//   ....[154]....
        /*0344*/ 	.word	0xffffffff


	//   ....[155]....
        /*0348*/ 	.word	0xffffffff


	//   ....[156]....
        /*034c*/ 	.word	0xffffffff


	//   ....[157]....
        /*0350*/ 	.word	0xffffffff


	//   ....[158]....
        /*0354*/ 	.word	0xffffffff


	//   ....[159]....
        /*0358*/ 	.word	0xffffffff


	//   ....[160]....
        /*035c*/ 	.word	0xffffffff


	//   ....[161]....
        /*0360*/ 	.word	0xffffffff


	//   ....[162]....
        /*0364*/ 	.word	0xffffffff


	//   ....[163]....
        /*0368*/ 	.word	0xffffffff


	//   ....[164]....
        /*036c*/ 	.word	0xffffffff


	//   ....[165]....
        /*0370*/ 	.word	0xffffffff


	//   ....[166]....
        /*0374*/ 	.word	0xffffffff


	//   ....[167]....
        /*0378*/ 	.word	0xffffffff


	//   ....[168]....
        /*037c*/ 	.word	0xffffffff


	//   ....[169]....
        /*0380*/ 	.word	0xffffffff


	//   ....[170]....
        /*0384*/ 	.word	0xffffffff


	//   ....[171]....
        /*0388*/ 	.word	0xffffffff


	//   ....[172]....
        /*038c*/ 	.word	0xffffffff


	//   ....[173]....
        /*0390*/ 	.word	0x0500003f


	//   ....[174]....
        /*0394*/ 	.word	0x0500003f


	//   ....[175]....
        /*0398*/ 	.word	0x0500003f


	//   ....[176]....
        /*039c*/ 	.word	0x0500003f


	//   ....[177]....
        /*03a0*/ 	.word	0x0500003f


	//----- nvinfo : EIATTR_COOP_GROUP_INSTR_OFFSETS
	.align		4
.L_438:
        /*03a4*/ 	.byte	0x04, 0x28
        /*03a6*/ 	.short	(.L_440 - .L_439)


	//   ....[0]....
.L_439:
        /*03a8*/ 	.word	0x00001020


	//   ....[1]....
        /*03ac*/ 	.word	0x00002fb0


	//   ....[2]....
        /*03b0*/ 	.word	0x00003a50


	//   ....[3]....
        /*03b4*/ 	.word	0x00003a70


	//   ....[4]....
        /*03b8*/ 	.word	0x00003a90


	//   ....[5]....
        /*03bc*/ 	.word	0x00003ab0


	//   ....[6]....
        /*03c0*/ 	.word	0x00003ad0


	//   ....[7]....
        /*03c4*/ 	.word	0x000040f0


	//   ....[8]....
        /*03c8*/ 	.word	0x00004100


	//   ....[9]....
        /*03cc*/ 	.word	0x00004120


	//   ....[10]....
        /*03d0*/ 	.word	0x00004140


	//   ....[11]....
        /*03d4*/ 	.word	0x00004190


	//   ....[12]....
        /*03d8*/ 	.word	0x000041d0


	//   ....[13]....
        /*03dc*/ 	.word	0x00004220


	//   ....[14]....
        /*03e0*/ 	.word	0x00004260


	//   ....[15]....
        /*03e4*/ 	.word	0x00004320


	//   ....[16]....
        /*03e8*/ 	.word	0x000044e0


	//   ....[17]....
        /*03ec*/ 	.word	0x000044f0


	//   ....[18]....
        /*03f0*/ 	.word	0x00004510


	//   ....[19]....
        /*03f4*/ 	.word	0x00004550


	//   ....[20]....
        /*03f8*/ 	.word	0x00004580


	//   ....[21]....
        /*03fc*/ 	.word	0x000045c0


	//   ....[22]....
        /*0400*/ 	.word	0x000045e0


	//   ....[23]....
        /*0404*/ 	.word	0x00004600


	//   ....[24]....
        /*0408*/ 	.word	0x000046e0


	//   ....[25]....
        /*040c*/ 	.word	0x00004890


	//   ....[26]....
        /*0410*/ 	.word	0x000048a0


	//   ....[27]....
        /*0414*/ 	.word	0x000048c0


	//   ....[28]....
        /*0418*/ 	.word	0x00004900


	//   ....[29]....
        /*041c*/ 	.word	0x00004930


	//   ....[30]....
        /*0420*/ 	.word	0x00004970


	//   ....[31]....
        /*0424*/ 	.word	0x00004990


	//   ....[32]....
        /*0428*/ 	.word	0x000049b0


	//   ....[33]....
        /*042c*/ 	.word	0x00004a90


	//   ....[34]....
        /*0430*/ 	.word	0x00004c40


	//   ....[35]....
        /*0434*/ 	.word	0x00004c50


	//   ....[36]....
        /*0438*/ 	.word	0x00004c70


	//   ....[37]....
        /*043c*/ 	.word	0x00004cb0


	//   ....[38]....
        /*0440*/ 	.word	0x00004ce0


	//   ....[39]....
        /*0444*/ 	.word	0x00004d20


	//   ....[40]....
        /*0448*/ 	.word	0x00004d40


	//   ....[41]....
        /*044c*/ 	.word	0x00004d60


	//   ....[42]....
        /*0450*/ 	.word	0x00004e40


	//   ....[43]....
        /*0454*/ 	.word	0x00004fd0


	//   ....[44]....
        /*0458*/ 	.word	0x00004fe0


	//   ....[45]....
        /*045c*/ 	.word	0x00005000


	//   ....[46]....
        /*0460*/ 	.word	0x00005040


	//   ....[47]....
        /*0464*/ 	.word	0x00005070


	//   ....[48]....
        /*0468*/ 	.word	0x000050b0


	//   ....[49]....
        /*046c*/ 	.word	0x000050d0


	//   ....[50]....
        /*0470*/ 	.word	0x000050f0


	//   ....[51]....
        /*0474*/ 	.word	0x000051f0


	//   ....[52]....
        /*0478*/ 	.word	0x000053a0


	//   ....[53]....
        /*047c*/ 	.word	0x000053b0


	//   ....[54]....
        /*0480*/ 	.word	0x000053d0


	//   ....[55]....
        /*0484*/ 	.word	0x00005410


	//   ....[56]....
        /*0488*/ 	.word	0x00005440


	//   ....[57]....
        /*048c*/ 	.word	0x00005480


	//   ....[58]....
        /*0490*/ 	.word	0x000054a0


	//   ....[59]....
        /*0494*/ 	.word	0x000054c0


	//   ....[60]....
        /*0498*/ 	.word	0x000055b0


	//   ....[61]....
        /*049c*/ 	.word	0x00005740


	//   ....[62]....
        /*04a0*/ 	.word	0x00005750


	//   ....[63]....
        /*04a4*/ 	.word	0x00005770


	//   ....[64]....
        /*04a8*/ 	.word	0x000057b0


	//   ....[65]....
        /*04ac*/ 	.word	0x000057e0


	//   ....[66]....
        /*04b0*/ 	.word	0x00005820


	//   ....[67]....
        /*04b4*/ 	.word	0x00005840


	//   ....[68]....
        /*04b8*/ 	.word	0x00005860


	//   ....[69]....
        /*04bc*/ 	.word	0x00005960


	//   ....[70]....
        /*04c0*/ 	.word	0x00005b10


	//   ....[71]....
        /*04c4*/ 	.word	0x00005b20


	//   ....[72]....
        /*04c8*/ 	.word	0x00005b50


	//   ....[73]....
        /*04cc*/ 	.word	0x00005b80


	//   ....[74]....
        /*04d0*/ 	.word	0x00005bd0


	//   ....[75]....
        /*04d4*/ 	.word	0x00005be0


	//   ....[76]....
        /*04d8*/ 	.word	0x00005c20


	//   ....[77]....
        /*04dc*/ 	.word	0x00005c50


	//   ....[78]....
        /*04e0*/ 	.word	0x00005d10


	//   ....[79]....
        /*04e4*/ 	.word	0x00005ee0


	//   ....[80]....
        /*04e8*/ 	.word	0x00005ef0


	//   ....[81]....
        /*04ec*/ 	.word	0x00005f40


	//   ....[82]....
        /*04f0*/ 	.word	0x00005f70


	//   ....[83]....
        /*04f4*/ 	.word	0x00005fa0


	//   ....[84]....
        /*04f8*/ 	.word	0x00005fd0


	//   ....[85]....
        /*04fc*/ 	.word	0x00006000


	//   ....[86]....
        /*0500*/ 	.word	0x00006030


	//   ....[87]....
        /*0504*/ 	.word	0x000060e0


	//   ....[88]....
        /*0508*/ 	.word	0x000062a0


	//   ....[89]....
        /*050c*/ 	.word	0x000062b0


	//   ....[90]....
        /*0510*/ 	.word	0x00006300


	//   ....[91]....
        /*0514*/ 	.word	0x00006330


	//   ....[92]....
        /*0518*/ 	.word	0x00006360


	//   ....[93]....
        /*051c*/ 	.word	0x00006390


	//   ....[94]....
        /*0520*/ 	.word	0x000063c0


	//   ....[95]....
        /*0524*/ 	.word	0x000063f0


	//   ....[96]....
        /*0528*/ 	.word	0x000064c0


	//   ....[97]....
        /*052c*/ 	.word	0x00006670


	//   ....[98]....
        /*0530*/ 	.word	0x00006680


	//   ....[99]....
        /*0534*/ 	.word	0x000066d0


	//   ....[100]....
        /*0538*/ 	.word	0x00006700


	//   ....[101]....
        /*053c*/ 	.word	0x00006730


	//   ....[102]....
        /*0540*/ 	.word	0x00006760


	//   ....[103]....
        /*0544*/ 	.word	0x00006790


	//   ....[104]....
        /*0548*/ 	.word	0x000067c0


	//   ....[105]....
        /*054c*/ 	.word	0x00006890


	//   ....[106]....
        /*0550*/ 	.word	0x00006a60


	//   ....[107]....
        /*0554*/ 	.word	0x00006a70


	//   ....[108]....
        /*0558*/ 	.word	0x00006ac0


	//   ....[109]....
        /*055c*/ 	.word	0x00006af0


	//   ....[110]....
        /*0560*/ 	.word	0x00006b20


	//   ....[111]....
        /*0564*/ 	.word	0x00006b50


	//   ....[112]....
        /*0568*/ 	.word	0x00006b80


	//   ....[113]....
        /*056c*/ 	.word	0x00006bb0


	//   ....[114]....
        /*0570*/ 	.word	0x00006c60


	//   ....[115]....
        /*0574*/ 	.word	0x00006e20


	//   ....[116]....
        /*0578*/ 	.word	0x00006e30


	//   ....[117]....
        /*057c*/ 	.word	0x00006e80


	//   ....[118]....
        /*0580*/ 	.word	0x00006eb0


	//   ....[119]....
        /*0584*/ 	.word	0x00006ee0


	//   ....[120]....
        /*0588*/ 	.word	0x00006f10


	//   ....[121]....
        /*058c*/ 	.word	0x00006f40


	//   ....[122]....
        /*0590*/ 	.word	0x00006f70


	//   ....[123]....
        /*0594*/ 	.word	0x00007040


	//   ....[124]....
        /*0598*/ 	.word	0x00007220


	//   ....[125]....
        /*059c*/ 	.word	0x00007230


	//   ....[126]....
        /*05a0*/ 	.word	0x00007280


	//   ....[127]....
        /*05a4*/ 	.word	0x000072b0


	//   ....[128]....
        /*05a8*/ 	.word	0x000072e0


	//   ....[129]....
        /*05ac*/ 	.word	0x00007310


	//   ....[130]....
        /*05b0*/ 	.word	0x00007340


	//   ....[131]....
        /*05b4*/ 	.word	0x00007370


	//   ....[132]....
        /*05b8*/ 	.word	0x00007420


	//   ....[133]....
        /*05bc*/ 	.word	0x00007610


	//   ....[134]....
        /*05c0*/ 	.word	0x00007620


	//   ....[135]....
        /*05c4*/ 	.word	0x00007670


	//   ....[136]....
        /*05c8*/ 	.word	0x000076a0


	//   ....[137]....
        /*05cc*/ 	.word	0x000076d0


	//   ....[138]....
        /*05d0*/ 	.word	0x00007700


	//   ....[139]....
        /*05d4*/ 	.word	0x00007730


	//   ....[140]....
        /*05d8*/ 	.word	0x00007760


	//   ....[141]....
        /*05dc*/ 	.word	0x000078a0


	//   ....[142]....
        /*05e0*/ 	.word	0x00007c40


	//   ....[143]....
        /*05e4*/ 	.word	0x00008080


	//   ....[144]....
        /*05e8*/ 	.word	0x00008280


	//   ....[145]....
        /*05ec*/ 	.word	0x00008490


	//   ....[146]....
        /*05f0*/ 	.word	0x000086a0


	//   ....[147]....
        /*05f4*/ 	.word	0x000088b0


	//   ....[148]....
        /*05f8*/ 	.word	0x00008ac0


	//   ....[149]....
        /*05fc*/ 	.word	0x00008cd0


	//   ....[150]....
        /*0600*/ 	.word	0x00008ee0


	//   ....[151]....
        /*0604*/ 	.word	0x000090f0


	//   ....[152]....
        /*0608*/ 	.word	0x00009300


	//   ....[153]....
        /*060c*/ 	.word	0x00009510


	//   ....[154]....
        /*0610*/ 	.word	0x00009720


	//   ....[155]....
        /*0614*/ 	.word	0x00009930


	//   ....[156]....
        /*0618*/ 	.word	0x00009b20


	//   ....[157]....
        /*061c*/ 	.word	0x00009d20


	//   ....[158]....
        /*0620*/ 	.word	0x0000a000


	//   ....[159]....
        /*0624*/ 	.word	0x0000a240


	//   ....[160]....
        /*0628*/ 	.word	0x0000a490


	//   ....[161]....
        /*062c*/ 	.word	0x0000a6e0


	//   ....[162]....
        /*0630*/ 	.word	0x0000a930


	//   ....[163]....
        /*0634*/ 	.word	0x0000ab80


	//   ....[164]....
        /*0638*/ 	.word	0x0000add0


	//   ....[165]....
        /*063c*/ 	.word	0x0000b020


	//   ....[166]....
        /*0640*/ 	.word	0x0000b270


	//   ....[167]....
        /*0644*/ 	.word	0x0000b4c0


	//   ....[168]....
        /*0648*/ 	.word	0x0000b710


	//   ....[169]....
        /*064c*/ 	.word	0x0000b960


	//   ....[170]....
        /*0650*/ 	.word	0x0000bbb0


	//   ....[171]....
        /*0654*/ 	.word	0x0000bde0


	//   ....[172]....
        /*0658*/ 	.word	0x0000c010


	//   ....[173]....
        /*065c*/ 	.word	0x0000c080


	//   ....[174]....
        /*0660*/ 	.word	0x0000c0f0


	//   ....[175]....
        /*0664*/ 	.word	0x0000c160


	//   ....[176]....
        /*0668*/ 	.word	0x0000c1d0


	//   ....[177]....
        /*066c*/ 	.word	0x0000c240


	//----- nvinfo : EIATTR_VRC_CTA_INIT_COUNT
	.align		4
.L_440:
        /*0670*/ 	.byte	0x02, 0x4a
	.zero		1
	.zero		1


	//----- nvinfo : EIATTR_EXIT_INSTR_OFFSETS
	.align		4
        /*0674*/ 	.byte	0x04, 0x1c
        /*0676*/ 	.short	(.L_442 - .L_441)


	//   ....[0]....
.L_441:
        /*0678*/ 	.word	0x000033f0


	//   ....[1]....
        /*067c*/ 	.word	0x00003830


	//   ....[2]....
        /*0680*/ 	.word	0x00003860


	//   ....[3]....
        /*0684*/ 	.word	0x00009d30


	//   ....[4]....
        /*0688*/ 	.word	0x0000c020


	//----- nvinfo : EIATTR_MAX_THREADS
	.align		4
.L_442:
        /*068c*/ 	.byte	0x04, 0x05
        /*068e*/ 	.short	(.L_444 - .L_443)
.L_443:
        /*0690*/ 	.word	0x00000180
        /*0694*/ 	.word	0x00000001
        /*0698*/ 	.word	0x00000001


	//----- nvinfo : EIATTR_CRS_STACK_SIZE
	.align		4
.L_444:
        /*069c*/ 	.byte	0x04, 0x1e
        /*069e*/ 	.short	(.L_446 - .L_445)
.L_445:
        /*06a0*/ 	.word	0x00000000


	//----- nvinfo : EIATTR_CBANK_PARAM_SIZE
	.align		4
.L_446:
        /*06a4*/ 	.byte	0x03, 0x19
        /*06a6*/ 	.short	0x004d


	//----- nvinfo : EIATTR_PARAM_CBANK
	.align		4
        /*06a8*/ 	.byte	0x04, 0x0a
        /*06aa*/ 	.short	(.L_448 - .L_447)
	.align		4
.L_447:
        /*06ac*/ 	.word	index@(.nv.constant0._ZN3cub18CUB_300001_SM_10006detail10radix_sort29DeviceRadixSortOnesweepKernelINS1_5radix10policy_hubI6edge_tNS0_8NullTypeEjE10Policy1000ELNS0_9SortOrderE0ES6_S7_jii17edge_decomposer_tEEvPT5_SD_PT3_PKSE_PT1_PKSI_PT2_PKSM_T4_iiT6_)
        /*06b0*/ 	.short	0x0380
        /*06b2*/ 	.short	0x004d


	//----- nvinfo : EIATTR_SW_WAR
	.align		4
.L_448:
        /*06b4*/ 	.byte	0x04, 0x36
        /*06b6*/ 	.short	(.L_450 - .L_449)
.L_449:
        /*06b8*/ 	.word	0x00000008
.L_450:


//--------------------- .nv.info._ZN3cub18CUB_300001_SM_10006detail10radix_sort33DeviceRadixSortExclusiveSumKernelINS1_5radix10policy_hubI6edge_tNS0_8NullTypeEjE10Policy1000EjEEvPT0_ --------------------------
	.section	.nv.info._ZN3cub18CUB_300001_SM_10006detail10radix_sort33DeviceRadixSortExclusiveSumKernelINS1_5radix10policy_hubI6edge_tNS0_8NullTypeEjE10Policy1000EjEEvPT0_,"",@"SHT_CUDA_INFO"
	.sectionflags	@""
	.align	4


	//----- nvinfo : EIATTR_CUDA_API_VERSION
	.align		4
        /*0000*/ 	.byte	0x04, 0x37
        /*0002*/ 	.short	(.L_452 - .L_451)
.L_451:
        /*0004*/ 	.word	0x00000082


	//----- nvinfo : EIATTR_KPARAM_INFO
	.align		4
.L_452:
        /*0008*/ 	.byte	0x04, 0x17
        /*000a*/ 	.short	(.L_454 - .L_453)
.L_453:
        /*000c*/ 	.word	0x00000000
        /*0010*/ 	.short	0x0000
        /*0012*/ 	.short	0x0000
        /*0014*/ 	.byte	0x00, 0xf5, 0x21, 0x00


	//----- nvinfo : EIATTR_SPARSE_MMA_MASK
	.align		4
.L_454:
        /*0018*/ 	.byte	0x03, 0x50
        /*001a*/ 	.short	0x0000


	//----- nvinfo : EIATTR_MAXREG_COUNT
	.align		4
        /*001c*/ 	.byte	0x03, 0x1b
        /*001e*/ 	.short	0x00ff


	//----- nvinfo : EIATTR_NUM_BARRIERS
	.align		4
        /*0020*/ 	.byte	0x02, 0x4c
        /*0022*/ 	.byte	0x01
	.zero		1


	//----- nvinfo : EIATTR_MERCURY_ISA_VERSION
	.align		4
        /*0024*/ 	.byte	0x03, 0x5f
        /*0026*/ 	.short	0x0101


	//----- nvinfo : EIATTR_COOP_GROUP_MASK_REGIDS
	.align		4
        /*0028*/ 	.byte	0x04, 0x29
        /*002a*/ 	.short	(.L_456 - .L_455)


	//   ....[0]....
.L_455:
        /*002c*/ 	.word	0xffffffff


	//   ....[1]....
        /*0030*/ 	.word	0xffffffff


	//   ....[2]....
        /*0034*/ 	.word	0xffffffff


	//   ....[3]....
        /*0038*/ 	.word	0xffffffff


	//   ....[4]....
        /*003c*/ 	.word	0xffffffff


	//   ....[5]....
        /*0040*/ 	.word	0x05000012


	//   ....[6]....
        /*0044*/ 	.word	0x05000012


	//   ....[7]....
        /*0048*/ 	.word	0x05000012


	//   ....[8]....
        /*004c*/ 	.word	0x05000012


	//   ....[9]....
        /*0050*/ 	.word	0x05000012


	//----- nvinfo : EIATTR_COOP_GROUP_INSTR_OFFSETS
	.align		4
.L_456:
        /*0054*/ 	.byte	0x04, 0x28
        /*0056*/ 	.short	(.L_458 - .L_457)


	//   ....[0]....
.L_457:
        /*0058*/ 	.word	0x00000210


	//   ....[1]....
        /*005c*/ 	.word	0x00000230


	//   ....[2]....
        /*0060*/ 	.word	0x00000250


	//   ....[3]....
        /*0064*/ 	.word	0x00000270


	//   ....[4]....
        /*0068*/ 	.word	0x00000290


	//   ....[5]....
        /*006c*/ 	.word	0x00000460


	//   ....[6]....
        /*0070*/ 	.word	0x000004d0


	//   ....[7]....
        /*0074*/ 	.word	0x00000540


	//   ....[8]....
        /*0078*/ 	.word	0x000005b0


	//   ....[9]....
        /*007c*/ 	.word	0x00000620


	//----- nvinfo : EIATTR_VRC_CTA_INIT_COUNT
	.align		4
.L_458:
        /*0080*/ 	.byte	0x02, 0x4a
	.zero		1
	.zero		1


	//----- nvinfo : EIATTR_EXIT_INSTR_OFFSETS
	.align		4
        /*0084*/ 	.byte	0x04, 0x1c
        /*0086*/ 	.short	(.L_460 - .L_459)


	//   ....[0]....
.L_459:
        /*0088*/ 	.word	0x000003d0


	//   ....[1]....
        /*008c*/ 	.word	0x00000400


	//----- nvinfo : EIATTR_CRS_STACK_SIZE
	.align		4
.L_460:
        /*0090*/ 	.byte	0x04, 0x1e
        /*0092*/ 	.short	(.L_462 - .L_461)
.L_461:
        /*0094*/ 	.word	0x00000000


	//----- nvinfo : EIATTR_CBANK_PARAM_SIZE
	.align		4
.L_462:
        /*0098*/ 	.byte	0x03, 0x19
        /*009a*/ 	.short	0x0008


	//----- nvinfo : EIATTR_PARAM_CBANK
	.align		4
        /*009c*/ 	.byte	0x04, 0x0a
        /*009e*/ 	.short	(.L_464 - .L_463)
	.align		4
.L_463:
        /*00a0*/ 	.word	index@(.nv.constant0._ZN3cub18CUB_300001_SM_10006detail10radix_sort33DeviceRadixSortExclusiveSumKernelINS1_5radix10policy_hubI6edge_tNS0_8NullTypeEjE10Policy1000EjEEvPT0_)
        /*00a4*/ 	.short	0x0380
        /*00a6*/ 	.short	0x0008


	//----- nvinfo : EIATTR_SW_WAR
	.align		4
.L_464:
        /*00a8*/ 	.byte	0x04, 0x36
        /*00aa*/ 	.short	(.L_466 - .L_465)
.L_465:
        /*00ac*/ 	.word	0x00000008
.L_466:


//--------------------- .nv.info._ZN3cub18CUB_300001_SM_10006detail10radix_sort30DeviceRadixSortHistogramKernelINS1_5radix10policy_hubI6edge_tNS0_8NullTypeEjE10Policy1000ELNS0_9SortOrderE0ES6_j17edge_decomposer_tEEvPT2_PKT1_SC_iiT3_ --------------------------
	.section	.nv.info._ZN3cub18CUB_300001_SM_10006detail10radix_sort30DeviceRadixSortHistogramKernelINS1_5radix10policy_hubI6edge_tNS0_8NullTypeEjE10Policy1000ELNS0_9SortOrderE0ES6_j17edge_decomposer_tEEvPT2_PKT1_SC_iiT3_,"",@"SHT_CUDA_INFO"
	.sectionflags	@""
	.align	4


	//----- nvinfo : EIATTR_CUDA_API_VERSION
	.align		4
        /*0000*/ 	.byte	0x04, 0x37
        /*0002*/ 	.short	(.L_468 - .L_467)
.L_467:
        /*0004*/ 	.word	0x00000082


	//----- nvinfo : EIATTR_KPARAM_INFO
	.align		4
.L_468:
        /*0008*/ 	.byte	0x04, 0x17
        /*000a*/ 	.short	(.L_470 - .L_469)
.L_469:
        /*000c*/ 	.word	0x00000000
        /*0010*/ 	.short	0x0005
        /*0012*/ 	.short	0x001c
        /*0014*/ 	.byte	0x00, 0xf0, 0x05, 0x00


	//----- nvinfo : EIATTR_KPARAM_INFO
	.align		4
.L_470:
        /*0018*/ 	.byte	0x04, 0x17
        /*001a*/ 	.short	(.L_472 - .L_471)
.L_471:
        /*001c*/ 	.word	0x00000000
        /*0020*/ 	.short	0x0004
        /*0022*/ 	.short	0x0018
        /*0024*/ 	.byte	0x00, 0xf0, 0x11, 0x00


	//----- nvinfo : EIATTR_KPARAM_INFO
	.align		4
.L_472:
        /*0028*/ 	.byte	0x04, 0x17
        /*002a*/ 	.short	(.L_474 - .L_473)
.L_473:
        /*002c*/ 	.word	0x00000000
        /*0030*/ 	.short	0x0003
        /*0032*/ 	.short	0x0014
        /*0034*/ 	.byte	0x00, 0xf0, 0x11, 0x00


	//----- nvinfo : EIATTR_KPARAM_INFO
	.align		4
.L_474:
        /*0038*/ 	.byte	0x04, 0x17
        /*003a*/ 	.short	(.L_476 - .L_475)
.L_475:
        /*003c*/ 	.word	0x00000000
        /*0040*/ 	.short	0x0002
        /*0042*/ 	.short	0x0010
        /*0044*/ 	.byte	0x00, 0xf0, 0x11, 0x00


	//----- nvinfo : EIATTR_KPARAM_INFO
	.align		4
.L_476:
        /*0048*/ 	.byte	0x04, 0x17
        /*004a*/ 	.short	(.L_478 - .L_477)
.L_477:
        /*004c*/ 	.word	0x00000000
        /*0050*/ 	.short	0x0001
        /*0052*/ 	.short	0x0008
        /*0054*/ 	.byte	0x00, 0xf5, 0x21, 0x00


	//----- nvinfo : EIATTR_KPARAM_INFO
	.align		4
.L_478:
        /*0058*/ 	.byte	0x04, 0x17
        /*005a*/ 	.short	(.L_480 - .L_479)
.L_479:
        /*005c*/ 	.word	0x00000000
        /*0060*/ 	.short	0x0000
        /*0062*/ 	.short	0x0000
        /*0064*/ 	.byte	0x00, 0xf5, 0x21, 0x00


	//----- nvinfo : EIATTR_SPARSE_MMA_MASK
	.align		4
.L_480:
        /*0068*/ 	.byte	0x03, 0x50
        /*006a*/ 	.short	0x0000


	//----- nvinfo : EIATTR_MAXREG_COUNT
	.align		4
        /*006c*/ 	.byte	0x03, 0x1b
        /*006e*/ 	.short	0x00ff


	//----- nvinfo : EIATTR_NUM_BARRIERS
	.align		4
        /*0070*/ 	.byte	0x02, 0x4c
        /*0072*/ 	.byte	0x01
	.zero		1


	//----- nvinfo : EIATTR_MERCURY_ISA_VERSION
	.align		4
        /*0074*/ 	.byte	0x03, 0x5f
        /*0076*/ 	.short	0x0101


	//----- nvinfo : EIATTR_VRC_CTA_INIT_COUNT
	.align		4
        /*0078*/ 	.byte	0x02, 0x4a
	.zero		1
	.zero		1


	//----- nvinfo : EIATTR_EXIT_INSTR_OFFSETS
	.align		4
        /*007c*/ 	.byte	0x04, 0x1c
        /*007e*/ 	.short	(.L_482 - .L_481)


	//   ....[0]....
.L_481:
        /*0080*/ 	.word	0x00000030


	//   ....[1]....
        /*0084*/ 	.word	0x00003de0


	//----- nvinfo : EIATTR_MAX_THREADS
	.align		4
.L_482:
        /*0088*/ 	.byte	0x04, 0x05
        /*008a*/ 	.short	(.L_484 - .L_483)
.L_483:
        /*008c*/ 	.word	0x00000080
        /*0090*/ 	.word	0x00000001
        /*0094*/ 	.word	0x00000001


	//----- nvinfo : EIATTR_CRS_STACK_SIZE
	.align		4
.L_484:
        /*0098*/ 	.byte	0x04, 0x1e
        /*009a*/ 	.short	(.L_486 - .L_485)
.L_485:
        /*009c*/ 	.word	0x00000000


	//----- nvinfo : EIATTR_CBANK_PARAM_SIZE
	.align		4
.L_486:
        /*00a0*/ 	.byte	0x03, 0x19
        /*00a2*/ 	.short	0x001d


	//----- nvinfo : EIATTR_PARAM_CBANK
	.align		4
        /*00a4*/ 	.byte	0x04, 0x0a
        /*00a6*/ 	.short	(.L_488 - .L_487)
	.align		4
.L_487:
        /*00a8*/ 	.word	index@(.nv.constant0._ZN3cub18CUB_300001_SM_10006detail10radix_sort30DeviceRadixSortHistogramKernelINS1_5radix10policy_hubI6edge_tNS0_8NullTypeEjE10Policy1000ELNS0_9SortOrderE0ES6_j17edge_decomposer_tEEvPT2_PKT1_SC_iiT3_)
        /*00ac*/ 	.short	0x0380
        /*00ae*/ 	.short	0x001d


	//----- nvinfo : EIATTR_SW_WAR
	.align		4
.L_488:
        /*00b0*/ 	.byte	0x04, 0x36
        /*00b2*/ 	.short	(.L_490 - .L_489)
.L_489:
        /*00b4*/ 	.word	0x00000008
.L_490:


//--------------------- .nv.info._ZN3cub18CUB_300001_SM_10006detail10radix_sort31DeviceRadixSortSingleTileKernelINS1_5radix10policy_hubI6edge_tNS0_8NullTypeEjE10Policy1000ELNS0_9SortOrderE0ES6_S7_j17edge_decomposer_tEEvPKT1_PSC_PKT2_PSG_T3_iiT4_ --------------------------
	.section	.nv.info._ZN3cub18CUB_300001_SM_10006detail10radix_sort31DeviceRadixSortSingleTileKernelINS1_5radix10policy_hubI6edge_tNS0_8NullTypeEjE10Policy1000ELNS0_9SortOrderE0ES6_S7_j17edge_decomposer_tEEvPKT1_PSC_PKT2_PSG_T3_iiT4_,"",@"SHT_CUDA_INFO"
	.sectionflags	@""
	.align	4


	//----- nvinfo : EIATTR_CUDA_API_VERSION
	.align		4
        /*0000*/ 	.byte	0x04, 0x37
        /*0002*/ 	.short	(.L_492 - .L_491)
.L_491:
        /*0004*/ 	.word	0x00000082


	//----- nvinfo : EIATTR_KPARAM_INFO
	.align		4
.L_492:
        /*0008*/ 	.byte	0x04, 0x17
        /*000a*/ 	.short	(.L_494 - .L_493)
.L_493:
        /*000c*/ 	.word	0x00000000
        /*0010*/ 	.short	0x0007
        /*0012*/ 	.short	0x002c
        /*0014*/ 	.byte	0x00, 0xf0, 0x05, 0x00


	//----- nvinfo : EIATTR_KPARAM_INFO
	.align		4
.L_494:
        /*0018*/ 	.byte	0x04, 0x17
        /*001a*/ 	.short	(.L_496 - .L_495)
.L_495:
        /*001c*/ 	.word	0x00000000
        /*0020*/ 	.short	0x0006
        /*0022*/ 	.short	0x0028
        /*0024*/ 	.byte	0x00, 0xf0, 0x11, 0x00


	//----- nvinfo : EIATTR_KPARAM_INFO
	.align		4
.L_496:
        /*0028*/ 	.byte	0x04, 0x17
        /*002a*/ 	.short	(.L_498 - .L_497)
.L_497:
        /*002c*/ 	.word	0x00000000
        /*0030*/ 	.short	0x0005
        /*0032*/ 	.short	0x0024
        /*0034*/ 	.byte	0x00, 0xf0, 0x11, 0x00


	//----- nvinfo : EIATTR_KPARAM_INFO
	.align		4
.L_498:
        /*0038*/ 	.byte	0x04, 0x17
        /*003a*/ 	.short	(.L_500 - .L_499)
.L_499:
        /*003c*/ 	.word	0x00000000
        /*0040*/ 	.short	0x0004
        /*0042*/ 	.short	0x0020
        /*0044*/ 	.byte	0x00, 0xf0, 0x11, 0x00


	//----- nvinfo : EIATTR_KPARAM_INFO
	.align		4
.L_500:
        /*0048*/ 	.byte	0x04, 0x17
        /*004a*/ 	.short	(.L_502 - .L_501)
.L_501:
        /*004c*/ 	.word	0x00000000
        /*0050*/ 	.short	0x0003
        /*0052*/ 	.short	0x0018
        /*0054*/ 	.byte	0x00, 0xf5, 0x21, 0x00


	//----- nvinfo : EIATTR_KPARAM_INFO
	.align		4
.L_502:
        /*0058*/ 	.byte	0x04, 0x17
        /*005a*/ 	.short	(.L_504 - .L_503)
.L_503:
        /*005c*/ 	.word	0x00000000
        /*0060*/ 	.short	0x0002
        /*0062*/ 	.short	0x0010
        /*0064*/ 	.byte	0x00, 0xf5, 0x21, 0x00


	//----- nvinfo : EIATTR_KPARAM_INFO
	.align		4
.L_504:
        /*0068*/ 	.byte	0x04, 0x17
        /*006a*/ 	.short	(.L_506 - .L_505)
.L_505:
        /*006c*/ 	.word	0x00000000
        /*0070*/ 	.short	0x0001
        /*0072*/ 	.short	0x0008
        /*0074*/ 	.byte	0x00, 0xf5, 0x21, 0x00


	//----- nvinfo : EIATTR_KPARAM_INFO
	.align		4
.L_506:
        /*0078*/ 	.byte	0x04, 0x17
        /*007a*/ 	.short	(.L_508 - .L_507)
.L_507:
        /*007c*/ 	.word	0x00000000
        /*0080*/ 	.short	0x0000
        /*0082*/ 	.short	0x0000
        /*0084*/ 	.byte	0x00, 0xf5, 0x21, 0x00


	//----- nvinfo : EIATTR_SPARSE_MMA_MASK
	.align		4
.L_508:
        /*0088*/ 	.byte	0x03, 0x50
        /*008a*/ 	.short	0x0000


	//----- nvinfo : EIATTR_MAXREG_COUNT
	.align		4
        /*008c*/ 	.byte	0x03, 0x1b
        /*008e*/ 	.short	0x00ff


	//----- nvinfo : EIATTR_NUM_BARRIERS
	.align		4
        /*0090*/ 	.byte	0x02, 0x4c
        /*0092*/ 	.byte	0x01
	.zero		1


	//----- nvinfo : EIATTR_MERCURY_ISA_VERSION
	.align		4
        /*0094*/ 	.byte	0x03, 0x5f
        /*0096*/ 	.short	0x0101


	//----- nvinfo : EIATTR_COOP_GROUP_MASK_REGIDS
	.align		4
        /*0098*/ 	.byte	0x04, 0x29
        /*009a*/ 	.short	(.L_510 - .L_509)


	//   ....[0]....
.L_509:
        /*009c*/ 	.word	0xffffffff


	//   ....[1]....
        /*00a0*/ 	.word	0xffffffff


	//   ....[2]....
        /*00a4*/ 	.word	0xffffffff


	//   ....[3]....
        /*00a8*/ 	.word	0xffffffff


	//   ....[4]....
        /*00ac*/ 	.word	0xffffffff


	//----- nvinfo : EIATTR_COOP_GROUP_INSTR_OFFSETS
	.align		4
.L_510:
        /*00b0*/ 	.byte	0x04, 0x28
        /*00b2*/ 	.short	(.L_512 - .L_511)


	//   ....[0]....
.L_511:
        /*00b4*/ 	.word	0x00001c40


	//   ....[1]....
        /*00b8*/ 	.word	0x00001c60


	//   ....[2]....
        /*00bc*/ 	.word	0x00001c80


	//   ....[3]....
        /*00c0*/ 	.word	0x00001ca0


	//   ....[4]....
        /*00c4*/ 	.word	0x00001cc0


	//----- nvinfo : EIATTR_VRC_CTA_INIT_COUNT
	.align		4
.L_512:
        /*00c8*/ 	.byte	0x02, 0x4a
	.zero		1
	.zero		1


	//----- nvinfo : EIATTR_EXIT_INSTR_OFFSETS
	.align		4
        /*00cc*/ 	.byte	0x04, 0x1c
        /*00ce*/ 	.short	(.L_514 - .L_513)


	//   ....[0]....
.L_513:
        /*00d0*/ 	.word	0x00002a70


	//   ....[1]....
        /*00d4*/ 	.word	0x00002ab0


	//----- nvinfo : EIATTR_MAX_THREADS
	.align		4
.L_514:
        /*00d8*/ 	.byte	0x04, 0x05
        /*00da*/ 	.short	(.L_516 - .L_515)
.L_515:
        /*00dc*/ 	.word	0x00000100
        /*00e0*/ 	.word	0x00000001
        /*00e4*/ 	.word	0x00000001


	//----- nvinfo : EIATTR_CBANK_PARAM_SIZE
	.align		4
.L_516:
        /*00e8*/ 	.byte	0x03, 0x19
        /*00ea*/ 	.short	0x002d


	//----- nvinfo : EIATTR_PARAM_CBANK
	.align		4
        /*00ec*/ 	.byte	0x04, 0x0a
        /*00ee*/ 	.short	(.L_518 - .L_517)
	.align		4
.L_517:
        /*00f0*/ 	.word	index@(.nv.constant0._ZN3cub18CUB_300001_SM_10006detail10radix_sort31DeviceRadixSortSingleTileKernelINS1_5radix10policy_hubI6edge_tNS0_8NullTypeEjE10Policy1000ELNS0_9SortOrderE0ES6_S7_j17edge_decomposer_tEEvPKT1_PSC_PKT2_PSG_T3_iiT4_)
        /*00f4*/ 	.short	0x0380
        /*00f6*/ 	.short	0x002d


	//----- nvinfo : EIATTR_SW_WAR
	.align		4
.L_518:
        /*00f8*/ 	.byte	0x04, 0x36
        /*00fa*/ 	.short	(.L_520 - .L_519)
.L_519:
        /*00fc*/ 	.word	0x00000008
.L_520:


//--------------------- .nv.info._ZN3cub18CUB_300001_SM_10006detail11EmptyKernelIvEEvv --------------------------
	.section	.nv.info._ZN3cub18CUB_300001_SM_10006detail11EmptyKernelIvEEvv,"",@"SHT_CUDA_INFO"
	.sectionflags	@""
	.align	4


	//----- nvinfo : EIATTR_CUDA_API_VERSION
	.align		4
        /*0000*/ 	.byte	0x04, 0x37
        /*0002*/ 	.short	(.L_522 - .L_521)
.L_521:
        /*0004*/ 	.word	0x00000082


	//----- nvinfo : EIATTR_SPARSE_MMA_MASK
	.align		4
.L_522:
        /*0008*/ 	.byte	0x03, 0x50
        /*000a*/ 	.short	0x0000


	//----- nvinfo : EIATTR_MAXREG_COUNT
	.align		4
        /*000c*/ 	.byte	0x03, 0x1b
        /*000e*/ 	.short	0x00ff


	//----- nvinfo : EIATTR_MERCURY_ISA_VERSION
	.align		4
        /*0010*/ 	.byte	0x03, 0x5f
        /*0012*/ 	.short	0x0101


	//----- nvinfo : EIATTR_VRC_CTA_INIT_COUNT
	.align		4
        /*0014*/ 	.byte	0x02, 0x4a
	.zero		1
	.zero		1


	//----- nvinfo : EIATTR_EXIT_INSTR_OFFSETS
	.align		4
        /*0018*/ 	.byte	0x04, 0x1c
        /*001a*/ 	.short	(.L_524 - .L_523)


	//   ....[0]....
.L_523:
        /*001c*/ 	.word	0x00000010


	//----- nvinfo : EIATTR_SW_WAR
	.align		4
.L_524:
        /*0020*/ 	.byte	0x04, 0x36
        /*0022*/ 	.short	(.L_526 - .L_525)
.L_525:
        /*0024*/ 	.word	0x00000008
.L_526:


//--------------------- .nv.info._Z26tc_vertex_mixed_GPU_kernelPKmPKjjmmPmS2_jm --------------------------
	.section	.nv.info._Z26tc_vertex_mixed_GPU_kernelPKmPKjjmmPmS2_jm,"",@"SHT_CUDA_INFO"
	.sectionflags	@""
	.align	4


	//----- nvinfo : EIATTR_CUDA_API_VERSION
	.align		4
        /*0000*/ 	.byte	0x04, 0x37
        /*0002*/ 	.short	(.L_528 - .L_527)
.L_527:
        /*0004*/ 	.word	0x00000082


	//----- nvinfo : EIATTR_KPARAM_INFO
	.align		4
.L_528:
        /*0008*/ 	.byte	0x04, 0x17
        /*000a*/ 	.short	(.L_530 - .L_529)
.L_529:
        /*000c*/ 	.word	0x00000000
        /*0010*/ 	.short	0x0008
        /*0012*/ 	.short	0x0040
        /*0014*/ 	.byte	0x00, 0xf0, 0x21, 0x00


	//----- nvinfo : EIATTR_KPARAM_INFO
	.align		4
.L_530:
        /*0018*/ 	.byte	0x04, 0x17
        /*001a*/ 	.short	(.L_532 - .L_531)
.L_531:
        /*001c*/ 	.word	0x00000000
        /*0020*/ 	.short	0x0007
        /*0022*/ 	.short	0x0038
        /*0024*/ 	.byte	0x00, 0xf0, 0x11, 0x00


	//----- nvinfo : EIATTR_KPARAM_INFO
	.align		4
.L_532:
        /*0028*/ 	.byte	0x04, 0x17
        /*002a*/ 	.short	(.L_534 - .L_533)
.L_533:
        /*002c*/ 	.word	0x00000000
        /*0030*/ 	.short	0x0006
        /*0032*/ 	.short	0x0030
        /*0034*/ 	.byte	0x00, 0xf5, 0x21, 0x00


	//----- nvinfo : EIATTR_KPARAM_INFO
	.align		4
.L_534:
        /*0038*/ 	.byte	0x04, 0x17
        /*003a*/ 	.short	(.L_536 - .L_535)
.L_535:
        /*003c*/ 	.word	0x00000000
        /*0040*/ 	.short	0x0005
        /*0042*/ 	.short	0x0028
        /*0044*/ 	.byte	0x00, 0xf5, 0x21, 0x00


	//----- nvinfo : EIATTR_KPARAM_INFO
	.align		4
.L_536:
        /*0048*/ 	.byte	0x04, 0x17
        /*004a*/ 	.short	(.L_538 - .L_537)
.L_537:
        /*004c*/ 	.word	0x00000000
        /*0050*/ 	.short	0x0004
        /*0052*/ 	.short	0x0020
        /*0054*/ 	.byte	0x00, 0xf0, 0x21, 0x00


	//----- nvinfo : EIATTR_KPARAM_INFO
	.align		4
.L_538:
        /*0058*/ 	.byte	0x04, 0x17
        /*005a*/ 	.short	(.L_540 - .L_539)
.L_539:
        /*005c*/ 	.word	0x00000000
        /*0060*/ 	.short	0x0003
        /*0062*/ 	.short	0x0018
        /*0064*/ 	.byte	0x00, 0xf0, 0x21, 0x00


	//----- nvinfo : EIATTR_KPARAM_INFO
	.align		4
.L_540:
        /*0068*/ 	.byte	0x04, 0x17
        /*006a*/ 	.short	(.L_542 - .L_541)
.L_541:
        /*006c*/ 	.word	0x00000000
        /*0070*/ 	.short	0x0002
        /*0072*/ 	.short	0x0010
        /*0074*/ 	.byte	0x00, 0xf0, 0x11, 0x00


	//----- nvinfo : EIATTR_KPARAM_INFO
	.align		4
.L_542:
        /*0078*/ 	.byte	0x04, 0x17
        /*007a*/ 	.short	(.L_544 - .L_543)
.L_543:
        /*007c*/ 	.word	0x00000000
        /*0080*/ 	.short	0x0001
        /*0082*/ 	.short	0x0008
        /*0084*/ 	.byte	0x00, 0xf5, 0x21, 0x00


	//----- nvinfo : EIATTR_KPARAM_INFO
	.align		4
.L_544:
        /*0088*/ 	.byte	0x04, 0x17
        /*008a*/ 	.short	(.L_546 - .L_545)
.L_545:
        /*008c*/ 	.word	0x00000000
        /*0090*/ 	.short	0x0000
        /*0092*/ 	.short	0x0000
        /*0094*/ 	.byte	0x00, 0xf5, 0x21, 0x00


	//----- nvinfo : EIATTR_SPARSE_MMA_MASK
	.align		4
.L_546:
        /*0098*/ 	.byte	0x03, 0x50
        /*009a*/ 	.short	0x0000


	//----- nvinfo : EIATTR_MAXREG_COUNT
	.align		4
        /*009c*/ 	.byte	0x03, 0x1b
        /*009e*/ 	.short	0x00ff


	//----- nvinfo : EIATTR_MERCURY_ISA_VERSION
	.align		4
        /*00a0*/ 	.byte	0x03, 0x5f
        /*00a2*/ 	.short	0x0101


	//----- nvinfo : EIATTR_COOP_GROUP_MASK_REGIDS
	.align		4
        /*00a4*/ 	.byte	0x04, 0x29
        /*00a6*/ 	.short	(.L_548 - .L_547)


	//   ....[0]....
.L_547:
        /*00a8*/ 	.word	0xffffffff


	//   ....[1]....
        /*00ac*/ 	.word	0xffffffff


	//   ....[2]....
        /*00b0*/ 	.word	0xffffffff


	//   ....[3]....
        /*00b4*/ 	.word	0xffffffff


	//   ....[4]....
        /*00b8*/ 	.word	0xffffffff


	//   ....[5]....
        /*00bc*/ 	.word	0xffffffff


	//   ....[6]....
        /*00c0*/ 	.word	0xffffffff


	//   ....[7]....
        /*00c4*/ 	.word	0xffffffff


	//   ....[8]....
        /*00c8*/ 	.word	0xffffffff


	//   ....[9]....
        /*00cc*/ 	.word	0xffffffff


	//----- nvinfo : EIATTR_COOP_GROUP_INSTR_OFFSETS
	.align		4
.L_548:
        /*00d0*/ 	.byte	0x04, 0x28
        /*00d2*/ 	.short	(.L_550 - .L_549)


	//   ....[0]....
.L_549:
        /*00d4*/ 	.word	0x00000d40


	//   ....[1]....
        /*00d8*/ 	.word	0x00000d60


	//   ....[2]....
        /*00dc*/ 	.word	0x00000dc0


	//   ....[3]....
        /*00e0*/ 	.word	0x00000dd0


	//   ....[4]....
        /*00e4*/ 	.word	0x00000e20


	//   ....[5]....
        /*00e8*/ 	.word	0x00000e30


	//   ....[6]....
        /*00ec*/ 	.word	0x00000e60


	//   ....[7]....
        /*00f0*/ 	.word	0x00000e80


	//   ....[8]....
        /*00f4*/ 	.word	0x00000eb0


	//   ....[9]....
        /*00f8*/ 	.word	0x00000ec0


	//----- nvinfo : EIATTR_VRC_CTA_INIT_COUNT
	.align		4
.L_550:
        /*00fc*/ 	.byte	0x02, 0x4a
	.zero		1
	.zero		1


	//----- nvinfo : EIATTR_EXIT_INSTR_OFFSETS
	.align		4
        /*0100*/ 	.byte	0x04, 0x1c
        /*0102*/ 	.short	(.L_552 - .L_551)


	//   ....[0]....
.L_551:
        /*0104*/ 	.word	0x00000ed0


	//   ....[1]....
        /*0108*/ 	.word	0x00000f20


	//----- nvinfo : EIATTR_CRS_STACK_SIZE
	.align		4
.L_552:
        /*010c*/ 	.byte	0x04, 0x1e
        /*010e*/ 	.short	(.L_554 - .L_553)
.L_553:
        /*0110*/ 	.word	0x00000000


	//----- nvinfo : EIATTR_CBANK_PARAM_SIZE
	.align		4
.L_554:
        /*0114*/ 	.byte	0x03, 0x19
        /*0116*/ 	.short	0x0048


	//----- nvinfo : EIATTR_PARAM_CBANK
	.align		4
        /*0118*/ 	.byte	0x04, 0x0a
        /*011a*/ 	.short	(.L_556 - .L_555)
	.align		4
.L_555:
        /*011c*/ 	.word	index@(.nv.constant0._Z26tc_vertex_mixed_GPU_kernelPKmPKjjmmPmS2_jm)
        /*0120*/ 	.short	0x0380
        /*0122*/ 	.short	0x0048


	//----- nvinfo : EIATTR_SW_WAR
	.align		4
.L_556:
        /*0124*/ 	.byte	0x04, 0x36
        /*0126*/ 	.short	(.L_558 - .L_557)
.L_557:
        /*0128*/ 	.word	0x00000008
.L_558:


//--------------------- .nv.info._Z26tc_vertex_arrow_GPU_kernelPKmPKjjmmPmS2_jm --------------------------
	.section	.nv.info._Z26tc_vertex_arrow_GPU_kernelPKmPKjjmmPmS2_jm,"",@"SHT_CUDA_INFO"
	.sectionflags	@""
	.align	4


	//----- nvinfo : EIATTR_CUDA_API_VERSION
	.align		4
        /*0000*/ 	.byte	0x04, 0x37
        /*0002*/ 	.short	(.L_560 - .L_559)
.L_559:
        /*0004*/ 	.word	0x00000082


	//----- nvinfo : EIATTR_KPARAM_INFO
	.align		4
.L_560:
        /*0008*/ 	.byte	0x04, 0x17
        /*000a*/ 	.short	(.L_562 - .L_561)
.L_561:
        /*000c*/ 	.word	0x00000000
        /*0010*/ 	.short	0x0008
        /*0012*/ 	.short	0x0040
        /*0014*/ 	.byte	0x00, 0xf0, 0x21, 0x00


	//----- nvinfo : EIATTR_KPARAM_INFO
	.align		4
.L_562:
        /*0018*/ 	.byte	0x04, 0x17
        /*001a*/ 	.short	(.L_564 - .L_563)
.L_563:
        /*001c*/ 	.word	0x00000000
        /*0020*/ 	.short	0x0007
        /*0022*/ 	.short	0x0038
        /*0024*/ 	.byte	0x00, 0xf0, 0x11, 0x00


	//----- nvinfo : EIATTR_KPARAM_INFO
	.align		4
.L_564:
        /*0028*/ 	.byte	0x04, 0x17
        /*002a*/ 	.short	(.L_566 - .L_565)
.L_565:
        /*002c*/ 	.word	0x00000000
        /*0030*/ 	.short	0x0006
        /*0032*/ 	.short	0x0030
        /*0034*/ 	.byte	0x00, 0xf5, 0x21, 0x00


	//----- nvinfo : EIATTR_KPARAM_INFO
	.align		4
.L_566:
        /*0038*/ 	.byte	0x04, 0x17
        /*003a*/ 	.short	(.L_568 - .L_567)
.L_567:
        /*003c*/ 	.word	0x00000000
        /*0040*/ 	.short	0x0005
        /*0042*/ 	.short	0x0028
        /*0044*/ 	.byte	0x00, 0xf5, 0x21, 0x00


	//----- nvinfo : EIATTR_KPARAM_INFO
	.align		4
.L_568:
        /*0048*/ 	.byte	0x04, 0x17
        /*004a*/ 	.short	(.L_570 - .L_569)
.L_569:
        /*004c*/ 	.word	0x00000000
        /*0050*/ 	.short	0x0004
        /*0052*/ 	.short	0x0020
        /*0054*/ 	.byte	0x00, 0xf0, 0x21, 0x00


	//----- nvinfo : EIATTR_KPARAM_INFO
	.align		4
.L_570:
        /*0058*/ 	.byte	0x04, 0x17
        /*005a*/ 	.short	(.L_572 - .L_571)
.L_571:
        /*005c*/ 	.word	0x00000000
        /*0060*/ 	.short	0x0003
        /*0062*/ 	.short	0x0018
        /*0064*/ 	.byte	0x00, 0xf0, 0x21, 0x00


	//----- nvinfo : EIATTR_KPARAM_INFO
	.align		4
.L_572:
        /*0068*/ 	.byte	0x04, 0x17
        /*006a*/ 	.short	(.L_574 - .L_573)
.L_573:
        /*006c*/ 	.word	0x00000000
        /*0070*/ 	.short	0x0002
        /*0072*/ 	.short	0x0010
        /*0074*/ 	.byte	0x00, 0xf0, 0x11, 0x00


	//----- nvinfo : EIATTR_KPARAM_INFO
	.align		4
.L_574:
        /*0078*/ 	.byte	0x04, 0x17
        /*007a*/ 	.short	(.L_576 - .L_575)
.L_575:
        /*007c*/ 	.word	0x00000000
        /*0080*/ 	.short	0x0001
        /*0082*/ 	.short	0x0008
        /*0084*/ 	.byte	0x00, 0xf5, 0x21, 0x00


	//----- nvinfo : EIATTR_KPARAM_INFO
	.align		4
.L_576:
        /*0088*/ 	.byte	0x04, 0x17
        /*008a*/ 	.short	(.L_578 - .L_577)
.L_577:
        /*008c*/ 	.word	0x00000000
        /*0090*/ 	.short	0x0000
        /*0092*/ 	.short	0x0000
        /*0094*/ 	.byte	0x00, 0xf5, 0x21, 0x00


	//----- nvinfo : EIATTR_SPARSE_MMA_MASK
	.align		4
.L_578:
        /*0098*/ 	.byte	0x03, 0x50
        /*009a*/ 	.short	0x0000


	//----- nvinfo : EIATTR_MAXREG_COUNT
	.align		4
        /*009c*/ 	.byte	0x03, 0x1b
        /*009e*/ 	.short	0x00ff


	//----- nvinfo : EIATTR_MERCURY_ISA_VERSION
	.align		4
        /*00a0*/ 	.byte	0x03, 0x5f
        /*00a2*/ 	.short	0x0101


	//----- nvinfo : EIATTR_COOP_GROUP_MASK_REGIDS
	.align		4
        /*00a4*/ 	.byte	0x04, 0x29
        /*00a6*/ 	.short	(.L_580 - .L_579)


	//   ....[0]....
.L_579:
        /*00a8*/ 	.word	0xffffffff


	//   ....[1]....
        /*00ac*/ 	.word	0xffffffff


	//   ....[2]....
        /*00b0*/ 	.word	0xffffffff


	//   ....[3]....
        /*00b4*/ 	.word	0xffffffff


	//   ....[4]....
        /*00b8*/ 	.word	0xffffffff


	//   ....[5]....
        /*00bc*/ 	.word	0xffffffff


	//   ....[6]....
        /*00c0*/ 	.word	0xffffffff


	//   ....[7]....
        /*00c4*/ 	.word	0xffffffff


	//   ....[8]....
        /*00c8*/ 	.word	0xffffffff


	//   ....[9]....
        /*00cc*/ 	.word	0xffffffff


	//----- nvinfo : EIATTR_COOP_GROUP_INSTR_OFFSETS
	.align		4
.L_580:
        /*00d0*/ 	.byte	0x04, 0x28
        /*00d2*/ 	.short	(.L_582 - .L_581)


	//   ....[0]....
.L_581:
        /*00d4*/ 	.word	0x000007a0


	//   ....[1]....
        /*00d8*/ 	.word	0x000007c0


	//   ....[2]....
        /*00dc*/ 	.word	0x00000810


	//   ....[3]....
        /*00e0*/ 	.word	0x00000820


	//   ....[4]....
        /*00e4*/ 	.word	0x00000870


	//   ....[5]....
        /*00e8*/ 	.word	0x00000880


	//   ....[6]....
        /*00ec*/ 	.word	0x000008b0


	//   ....[7]....
        /*00f0*/ 	.word	0x000008d0


	//   ....[8]....
        /*00f4*/ 	.word	0x00000900


	//   ....[9]....
        /*00f8*/ 	.word	0x00000910


	//----- nvinfo : EIATTR_VRC_CTA_INIT_COUNT
	.align		4
.L_582:
        /*00fc*/ 	.byte	0x02, 0x4a
	.zero		1
	.zero		1


	//----- nvinfo : EIATTR_EXIT_INSTR_OFFSETS
	.align		4
        /*0100*/ 	.byte	0x04, 0x1c
        /*0102*/ 	.short	(.L_584 - .L_583)


	//   ....[0]....
.L_583:
        /*0104*/ 	.word	0x00000920


	//   ....[1]....
        /*0108*/ 	.word	0x00000970


	//----- nvinfo : EIATTR_CRS_STACK_SIZE
	.align		4
.L_584:
        /*010c*/ 	.byte	0x04, 0x1e
        /*010e*/ 	.short	(.L_586 - .L_585)
.L_585:
        /*0110*/ 	.word	0x00000000


	//----- nvinfo : EIATTR_CBANK_PARAM_SIZE
	.align		4
.L_586:
        /*0114*/ 	.byte	0x03, 0x19
        /*0116*/ 	.short	0x0048


	//----- nvinfo : EIATTR_PARAM_CBANK
	.align		4
        /*0118*/ 	.byte	0x04, 0x0a
        /*011a*/ 	.short	(.L_588 - .L_587)
	.align		4
.L_587:
        /*011c*/ 	.word	index@(.nv.constant0._Z26tc_vertex_arrow_GPU_kernelPKmPKjjmmPmS2_jm)
        /*0120*/ 	.short	0x0380
        /*0122*/ 	.short	0x0048


	//----- nvinfo : EIATTR_SW_WAR
	.align		4
.L_588:
        /*0124*/ 	.byte	0x04, 0x36
        /*0126*/ 	.short	(.L_590 - .L_589)
.L_589:
        /*0128*/ 	.word	0x00000008
.L_590:


//--------------------- .nv.info._Z29tc_vertex_outgoing_GPU_kernelPKmPKjmmmPmS2_jm --------------------------
	.section	.nv.info._Z29tc_vertex_outgoing_GPU_kernelPKmPKjmmmPmS2_jm,"",@"SHT_CUDA_INFO"
	.sectionflags	@""
	.align	4


	//----- nvinfo : EIATTR_CUDA_API_VERSION
	.align		4
        /*0000*/ 	.byte	0x04, 0x37
        /*0002*/ 	.short	(.L_592 - .L_591)
.L_591:
        /*0004*/ 	.word	0x00000082


	//----- nvinfo : EIATTR_KPARAM_INFO
	.align		4
.L_592:
        /*0008*/ 	.byte	0x04, 0x17
        /*000a*/ 	.short	(.L_594 - .L_593)
.L_593:
        /*000c*/ 	.word	0x00000000
        /*0010*/ 	.short	0x0008
        /*0012*/ 	.short	0x0040
        /*0014*/ 	.byte	0x00, 0xf0, 0x21, 0x00


	//----- nvinfo : EIATTR_KPARAM_INFO
	.align		4
.L_594:
        /*0018*/ 	.byte	0x04, 0x17
        /*001a*/ 	.short	(.L_596 - .L_595)
.L_595:
        /*001c*/ 	.word	0x00000000
        /*0020*/ 	.short	0x0007
        /*0022*/ 	.short	0x0038
        /*0024*/ 	.byte	0x00, 0xf0, 0x11, 0x00


	//----- nvinfo : EIATTR_KPARAM_INFO
	.align		4
.L_596:
        /*0028*/ 	.byte	0x04, 0x17
        /*002a*/ 	.short	(.L_598 - .L_597)
.L_597:
        /*002c*/ 	.word	0x00000000
        /*0030*/ 	.short	0x0006
        /*0032*/ 	.short	0x0030
        /*0034*/ 	.byte	0x00, 0xf5, 0x21, 0x00


	//----- nvinfo : EIATTR_KPARAM_INFO
	.align		4
.L_598:
        /*0038*/ 	.byte	0x04, 0x17
        /*003a*/ 	.short	(.L_600 - .L_599)
.L_599:
        /*003c*/ 	.word	0x00000000
        /*0040*/ 	.short	0x0005
        /*0042*/ 	.short	0x0028
        /*0044*/ 	.byte	0x00, 0xf5, 0x21, 0x00


	//----- nvinfo : EIATTR_KPARAM_INFO
	.align		4
.L_600:
        /*0048*/ 	.byte	0x04, 0x17
        /*004a*/ 	.short	(.L_602 - .L_601)
.L_601:
        /*004c*/ 	.word	0x00000000
        /*0050*/ 	.short	0x0004
        /*0052*/ 	.short	0x0020
        /*0054*/ 	.byte	0x00, 0xf0, 0x21, 0x00


	//----- nvinfo : EIATTR_KPARAM_INFO
	.align		4
.L_602:
        /*0058*/ 	.byte	0x04, 0x17
        /*005a*/ 	.short	(.L_604 - .L_603)
.L_603:
        /*005c*/ 	.word	0x00000000
        /*0060*/ 	.short	0x0003
        /*0062*/ 	.short	0x0018
        /*0064*/ 	.byte	0x00, 0xf0, 0x21, 0x00


	//----- nvinfo : EIATTR_KPARAM_INFO
	.align		4
.L_604:
        /*0068*/ 	.byte	0x04, 0x17
        /*006a*/ 	.short	(.L_606 - .L_605)
.L_605:
        /*006c*/ 	.word	0x00000000
        /*0070*/ 	.short	0x0002
        /*0072*/ 	.short	0x0010
        /*0074*/ 	.byte	0x00, 0xf0, 0x21, 0x00


	//----- nvinfo : EIATTR_KPARAM_INFO
	.align		4
.L_606:
        /*0078*/ 	.byte	0x04, 0x17
        /*007a*/ 	.short	(.L_608 - .L_607)
.L_607:
        /*007c*/ 	.word	0x00000000
        /*0080*/ 	.short	0x0001
        /*0082*/ 	.short	0x0008
        /*0084*/ 	.byte	0x00, 0xf5, 0x21, 0x00


	//----- nvinfo : EIATTR_KPARAM_INFO
	.align		4
.L_608:
        /*0088*/ 	.byte	0x04, 0x17
        /*008a*/ 	.short	(.L_610 - .L_609)
.L_609:
        /*008c*/ 	.word	0x00000000
        /*0090*/ 	.short	0x0000
        /*0092*/ 	.short	0x0000
        /*0094*/ 	.byte	0x00, 0xf5, 0x21, 0x00


	//----- nvinfo : EIATTR_SPARSE_MMA_MASK
	.align		4
.L_610:
        /*0098*/ 	.byte	0x03, 0x50
        /*009a*/ 	.short	0x0000


	//----- nvinfo : EIATTR_MAXREG_COUNT
	.align		4
        /*009c*/ 	.byte	0x03, 0x1b
        /*009e*/ 	.short	0x00ff


	//----- nvinfo : EIATTR_MERCURY_ISA_VERSION
	.align		4
        /*00a0*/ 	.byte	0x03, 0x5f
        /*00a2*/ 	.short	0x0101


	//----- nvinfo : EIATTR_COOP_GROUP_MASK_REGIDS
	.align		4
        /*00a4*/ 	.byte	0x04, 0x29
        /*00a6*/ 	.short	(.L_612 - .L_611)


	//   ....[0]....
.L_611:
        /*00a8*/ 	.word	0xffffffff


	//   ....[1]....
        /*00ac*/ 	.word	0xffffffff


	//   ....[2]....
        /*00b0*/ 	.word	0xffffffff


	//   ....[3]....
        /*00b4*/ 	.word	0xffffffff


	//   ....[4]....
        /*00b8*/ 	.word	0xffffffff


	//   ....[5]....
        /*00bc*/ 	.word	0xffffffff


	//   ....[6]....
        /*00c0*/ 	.word	0xffffffff


	//   ....[7]....
        /*00c4*/ 	.word	0xffffffff


	//   ....[8]....
        /*00c8*/ 	.word	0xffffffff


	//   ....[9]....
        /*00cc*/ 	.word	0xffffffff


	//----- nvinfo : EIATTR_COOP_GROUP_INSTR_OFFSETS
	.align		4
.L_612:
        /*00d0*/ 	.byte	0x04, 0x28
        /*00d2*/ 	.short	(.L_614 - .L_613)


	//   ....[0]....
.L_613:
        /*00d4*/ 	.word	0x000008c0


	//   ....[1]....
        /*00d8*/ 	.word	0x000008e0


	//   ....[2]....
        /*00dc*/ 	.word	0x00000940


	//   ....[3]....
        /*00e0*/ 	.word	0x00000950


	//   ....[4]....
        /*00e4*/ 	.word	0x000009a0


	//   ....[5]....
        /*00e8*/ 	.word	0x000009b0


	//   ....[6]....
        /*00ec*/ 	.word	0x000009e0


	//   ....[7]....
        /*00f0*/ 	.word	0x00000a00


	//   ....[8]....
        /*00f4*/ 	.word	0x00000a30


	//   ....[9]....
        /*00f8*/ 	.word	0x00000a40


	//----- nvinfo : EIATTR_VRC_CTA_INIT_COUNT
	.align		4
.L_614:
        /*00fc*/ 	.byte	0x02, 0x4a
	.zero		1
	.zero		1


	//----- nvinfo : EIATTR_EXIT_INSTR_OFFSETS
	.align		4
        /*0100*/ 	.byte	0x04, 0x1c
        /*0102*/ 	.short	(.L_616 - .L_615)


	//   ....[0]....
.L_615:
        /*0104*/ 	.word	0x00000a50


	//   ....[1]....
        /*0108*/ 	.word	0x00000aa0


	//----- nvinfo : EIATTR_CRS_STACK_SIZE
	.align		4
.L_616:
        /*010c*/ 	.byte	0x04, 0x1e
        /*010e*/ 	.short	(.L_618 - .L_617)
.L_617:
        /*0110*/ 	.word	0x00000000


	//----- nvinfo : EIATTR_CBANK_PARAM_SIZE
	.align		4
.L_618:
        /*0114*/ 	.byte	0x03, 0x19
        /*0116*/ 	.short	0x0048


	//----- nvinfo : EIATTR_PARAM_CBANK
	.align		4
        /*0118*/ 	.byte	0x04, 0x0a
        /*011a*/ 	.short	(.L_620 - .L_619)
	.align		4
.L_619:
        /*011c*/ 	.word	index@(.nv.constant0._Z29tc_vertex_outgoing_GPU_kernelPKmPKjmmmPmS2_jm)
        /*0120*/ 	.short	0x0380
        /*0122*/ 	.short	0x0048


	//----- nvinfo : EIATTR_SW_WAR
	.align		4
.L_620:
        /*0124*/ 	.byte	0x04, 0x36
        /*0126*/ 	.short	(.L_622 - .L_621)
.L_621:
        /*0128*/ 	.word	0x00000008
.L_622:


//--------------------- .nv.callgraph             --------------------------
	.section	.nv.callgraph,"",@"SHT_CUDA_CALLGRAPH"
	.align	4
	.sectionentsize	8
	.align		4
        /*0000*/ 	.word	0x00000000
	.align		4
        /*0004*/ 	.word	0xffffffff
	.align		4
        /*0008*/ 	.word	0x00000000
	.align		4
        /*000c*/ 	.word	0xfffffffe
	.align		4
        /*0010*/ 	.word	0x00000000
	.align		4
        /*0014*/ 	.word	0xfffffffd
	.align		4
        /*0018*/ 	.word	0x00000000
	.align		4
        /*001c*/ 	.word	0xfffffffc


//--------------------- .nv.constant4             --------------------------
	.section	.nv.constant4,"a",@progbits
	.align	8
	.align		8
.nv.constant4:
        /*0000*/ 	.dword	_ZN34_INTERNAL_82750cae_4_k_cu_14a2849f4cuda3std3__45__cpo5beginE
	.align		8
        /*0008*/ 	.dword	_ZN34_INTERNAL_82750cae_4_k_cu_14a2849f4cuda3std3__45__cpo3endE
	.align		8
        /*0010*/ 	.dword	_ZN34_INTERNAL_82750cae_4_k_cu_14a2849f4cuda3std3__45__cpo6cbeginE
	.align		8
        /*0018*/ 	.dword	_ZN34_INTERNAL_82750cae_4_k_cu_14a2849f4cuda3std3__45__cpo4cendE
	.align		8
        /*0020*/ 	.dword	_ZN34_INTERNAL_82750cae_4_k_cu_14a2849f4cuda3std3__45__cpo6rbeginE
	.align		8
        /*0028*/ 	.dword	_ZN34_INTERNAL_82750cae_4_k_cu_14a2849f4cuda3std3__45__cpo4rendE
	.align		8
        /*0030*/ 	.dword	_ZN34_INTERNAL_82750cae_4_k_cu_14a2849f4cuda3std3__45__cpo7crbeginE
	.align		8
        /*0038*/ 	.dword	_ZN34_INTERNAL_82750cae_4_k_cu_14a2849f4cuda3std3__45__cpo5crendE
	.align		8
        /*0040*/ 	.dword	_ZN34_INTERNAL_82750cae_4_k_cu_14a2849f4cuda3std3__436_GLOBAL__N__82750cae_4_k_cu_14a2849f6ignoreE
	.align		8
        /*0048*/ 	.dword	_ZN34_INTERNAL_82750cae_4_k_cu_14a2849f4cuda3std3__419piecewise_constructE
	.align		8
        /*0050*/ 	.dword	_ZN34_INTERNAL_82750cae_4_k_cu_14a2849f4cuda3std3__48in_placeE
	.align		8
        /*0058*/ 	.dword	_ZN34_INTERNAL_82750cae_4_k_cu_14a2849f4cuda3std3__420unreachable_sentinelE
	.align		8
        /*0060*/ 	.dword	_ZN34_INTERNAL_82750cae_4_k_cu_14a2849f4cuda3std3__47nulloptE
	.align		8
        /*0068*/ 	.dword	_ZN34_INTERNAL_82750cae_4_k_cu_14a2849f4cuda3std6ranges3__45__cpo4swapE
	.align		8
        /*0070*/ 	.dword	_ZN34_INTERNAL_82750cae_4_k_cu_14a2849f4cuda3std6ranges3__45__cpo9iter_moveE
	.align		8
        /*0078*/ 	.dword	_ZN34_INTERNAL_82750cae_4_k_cu_14a2849f4cuda3std6ranges3__45__cpo5beginE
	.align		8
        /*0080*/ 	.dword	_ZN34_INTERNAL_82750cae_4_k_cu_14a2849f4cuda3std6ranges3__45__cpo3endE
	.align		8
        /*0088*/ 	.dword	_ZN34_INTERNAL_82750cae_4_k_cu_14a2849f4cuda3std6ranges3__45__cpo6cbeginE
	.align		8
        /*0090*/ 	.dword	_ZN34_INTERNAL_82750cae_4_k_cu_14a2849f4cuda3std6ranges3__45__cpo4cendE
	.align		8
        /*0098*/ 	.dword	_ZN34_INTERNAL_82750cae_4_k_cu_14a2849f4cuda3std6ranges3__45__cpo7advanceE
	.align		8
        /*00a0*/ 	.dword	_ZN34_INTERNAL_82750cae_4_k_cu_14a2849f4cuda3std6ranges3__45__cpo9iter_swapE
	.align		8
        /*00a8*/ 	.dword	_ZN34_INTERNAL_82750cae_4_k_cu_14a2849f4cuda3std6ranges3__45__cpo4nextE
	.align		8
        /*00b0*/ 	.dword	_ZN34_INTERNAL_82750cae_4_k_cu_14a2849f4cuda3std6ranges3__45__cpo4prevE
	.align		8
        /*00b8*/ 	.dword	_ZN34_INTERNAL_82750cae_4_k_cu_14a2849f4cuda3std6ranges3__45__cpo4dataE
	.align		8
        /*00c0*/ 	.dword	_ZN34_INTERNAL_82750cae_4_k_cu_14a2849f4cuda3std6ranges3__45__cpo5cdataE
	.align		8
        /*00c8*/ 	.dword	_ZN34_INTERNAL_82750cae_4_k_cu_14a2849f4cuda3std6ranges3__45__cpo4sizeE
	.align		8
        /*00d0*/ 	.dword	_ZN34_INTERNAL_82750cae_4_k_cu_14a2849f4cuda3std6ranges3__45__cpo5ssizeE
	.align		8
        /*00d8*/ 	.dword	_ZN34_INTERNAL_82750cae_4_k_cu_14a2849f4cuda3std6ranges3__45__cpo8distanceE
	.align		8
        /*00e0*/ 	.dword	_ZN34_INTERNAL_82750cae_4_k_cu_14a2849f6thrust24THRUST_300001_SM_1000_NS6system6detail10sequential3seqE
	.align		8
        /*00e8*/ 	.dword	_ZN34_INTERNAL_82750cae_4_k_cu_14a2849f6thrust24THRUST_300001_SM_1000_NS12placeholders2_1E
	.align		8
        /*00f0*/ 	.dword	_ZN34_INTERNAL_82750cae_4_k_cu_14a2849f6thrust24THRUST_300001_SM_1000_NS12placeholders2_2E
	.align		8
        /*00f8*/ 	.dword	_ZN34_INTERNAL_82750cae_4_k_cu_14a2849f6thrust24THRUST_300001_SM_1000_NS12placeholders2_3E
	.align		8
        /*0100*/ 	.dword	_ZN34_INTERNAL_82750cae_4_k_cu_14a2849f6thrust24THRUST_300001_SM_1000_NS12placeholders2_4E
	.align		8
        /*0108*/ 	.dword	_ZN34_INTERNAL_82750cae_4_k_cu_14a2849f6thrust24THRUST_300001_SM_1000_NS12placeholders2_5E
	.align		8
        /*0110*/ 	.dword	_ZN34_INTERNAL_82750cae_4_k_cu_14a2849f6thrust24THRUST_300001_SM_1000_NS12placeholders2_6E
	.align		8
        /*0118*/ 	.dword	_ZN34_INTERNAL_82750cae_4_k_cu_14a2849f6thrust24THRUST_300001_SM_1000_NS12placeholders2_7E
	.align		8
        /*0120*/ 	.dword	_ZN34_INTERNAL_82750cae_4_k_cu_14a2849f6thrust24THRUST_300001_SM_1000_NS12placeholders2_8E
	.align		8
        /*0128*/ 	.dword	_ZN34_INTERNAL_82750cae_4_k_cu_14a2849f6thrust24THRUST_300001_SM_1000_NS12placeholders2_9E
	.align		8
        /*0130*/ 	.dword	_ZN34_INTERNAL_82750cae_4_k_cu_14a2849f6thrust24THRUST_300001_SM_1000_NS12placeholders3_10E


//--------------------- .text._ZN3cub18CUB_300001_SM_10006detail14segmented_sort33DeviceSegmentedSortFallbackKernelILNS0_9SortOrderE0ENS2_10policy_hubIjNS0_8NullTypeEE9Policy860EjS6_PmS9_lEEvPKT1_PSA_NS1_20device_double_bufferISA_EEPKT2_PSG_NSE_ISG_EET3_T4_ --------------------------
	.section	.text._ZN3cub18CUB_300001_SM_10006detail14segmented_sort33DeviceSegmentedSortFallbackKernelILNS0_9SortOrderE0ENS2_10policy_hubIjNS0_8NullTypeEE9Policy860EjS6_PmS9_lEEvPKT1_PSA_NS1_20device_double_bufferISA_EEPKT2_PSG_NSE_ISG_EET3_T4_,"ax",@progbits
	.align	128
        .global         _ZN3cub18CUB_300001_SM_10006detail14segmented_sort33DeviceSegmentedSortFallbackKernelILNS0_9SortOrderE0ENS2_10policy_hubIjNS0_8NullTypeEE9Policy860EjS6_PmS9_lEEvPKT1_PSA_NS1_20device_double_bufferISA_EEPKT2_PSG_NSE_ISG_EET3_T4_
        .type           _ZN3cub18CUB_300001_SM_10006detail14segmented_sort33DeviceSegmentedSortFallbackKernelILNS0_9SortOrderE0ENS2_10policy_hubIjNS0_8NullTypeEE9Policy860EjS6_PmS9_lEEvPKT1_PSA_NS1_20device_double_bufferISA_EEPKT2_PSG_NSE_ISG_EET3_T4_,@function
        .size           _ZN3cub18CUB_300001_SM_10006detail14segmented_sort33DeviceSegmentedSortFallbackKernelILNS0_9SortOrderE0ENS2_10policy_hubIjNS0_8NullTypeEE9Policy860EjS6_PmS9_lEEvPKT1_PSA_NS1_20device_double_bufferISA_EEPKT2_PSG_NSE_ISG_EET3_T4_,(.L_x_1414 - _ZN3cub18CUB_300001_SM_10006detail14segmented_sort33DeviceSegmentedSortFallbackKernelILNS0_9SortOrderE0ENS2_10policy_hubIjNS0_8NullTypeEE9Policy860EjS6_PmS9_lEEvPKT1_PSA_NS1_20device_double_bufferISA_EEPKT2_PSG_NSE_ISG_EET3_T4_)
        .other          _ZN3cub18CUB_300001_SM_10006detail14segmented_sort33DeviceSegmentedSortFallbackKernelILNS0_9SortOrderE0ENS2_10policy_hubIjNS0_8NullTypeEE9Policy860EjS6_PmS9_lEEvPKT1_PSA_NS1_20device_double_bufferISA_EEPKT2_PSG_NSE_ISG_EET3_T4_,@"STO_CUDA_ENTRY STV_DEFAULT"
_ZN3cub18CUB_300001_SM_10006detail14segmented_sort33DeviceSegmentedSortFallbackKernelILNS0_9SortOrderE0ENS2_10policy_hubIjNS0_8NullTypeEE9Policy860EjS6_PmS9_lEEvPKT1_PSA_NS1_20device_double_bufferISA_EEPKT2_PSG_NSE_ISG_EET3_T4_:
.text._ZN3cub18CUB_300001_SM_10006detail14segmented_sort33DeviceSegmentedSortFallbackKernelILNS0_9SortOrderE0ENS2_10policy_hubIjNS0_8NullTypeEE9Policy860EjS6_PmS9_lEEvPKT1_PSA_NS1_20device_double_bufferISA_EEPKT2_PSG_NSE_ISG_EET3_T4_:
[----:B------:R-:W-:Y:S01]  /*0000*/  LDC R1, c[0x0][0x37c] ;  /* 0x0000df00ff017b82 */ /* 0x000fe20000000800 */
[----:B------:R-:W0:Y:S07]  /*0010*/  S2R R3, SR_CTAID.X ;  /* 0x0000000000037919 */ /* 0x000e2e0000002500 */
[----:B------:R-:W0:Y:S01]  /*0020*/  LDC.64 R4, c[0x0][0x3c0] ;  /* 0x0000f000ff047b82 */ /* 0x000e220000000a00 */
[----:B------:R-:W1:Y:S07]  /*0030*/  LDCU.64 UR8, c[0x0][0x358] ;  /* 0x00006b00ff0877ac */ /* 0x000e6e0008000a00 */
[----:B------:R-:W2:Y:S01]  /*0040*/  LDC.64 R6, c[0x0][0x3c8] ;  /* 0x0000f200ff067b82 */ /* 0x000ea20000000a00 */
[----:B0-----:R-:W-:-:S04]  /*0050*/  IMAD.WIDE.U32 R4, R3, 0x8, R4 ;  /* 0x0000000803047825 */ /* 0x001fc800078e0004 */
[----:B--2---:R-:W-:Y:S02]  /*0060*/  IMAD.WIDE.U32 R6, R3, 0x8, R6 ;  /* 0x0000000803067825 */ /* 0x004fe400078e0006 */
[----:B-1----:R-:W2:Y:S04]  /*0070*/  LDG.E.64 R4, desc[UR8][R4.64] ;  /* 0x0000000804047981 */ /* 0x002ea8000c1e1b00 */
[----:B------:R-:W2:Y:S02]  /*0080*/  LDG.E.64 R6, desc[UR8][R6.64] ;  /* 0x0000000806067981 */ /* 0x000ea4000c1e1b00 */
[----:B--2---:R-:W-:-:S05]  /*0090*/  IADD3 R3, P0, PT, -R4, R6, RZ ;  /* 0x0000000604037210 */ /* 0x004fca0007f1e1ff */
[----:B------:R-:W-:Y:S01]  /*00a0*/  IMAD.X R0, R7, 0x1, ~R5, P0 ;  /* 0x0000000107007824 */ /* 0x000fe200000e0e05 */
[----:B------:R-:W-:-:S04]  /*00b0*/  ISETP.GE.U32.AND P0, PT, R3, 0x1, PT ;  /* 0x000000010300780c */ /* 0x000fc80003f06070 */
[----:B------:R-:W-:-:S13]  /*00c0*/  ISETP.GE.AND.EX P0, PT, R0, RZ, PT, P0 ;  /* 0x000000ff0000720c */ /* 0x000fda0003f06300 */
[----:B------:R-:W-:Y:S05]  /*00d0*/  @!P0 EXIT ;  /* 0x000000000000894d */ /* 0x000fea0003800000 */
[----:B------:R-:W0:Y:S01]  /*00e0*/  LDCU.64 UR4, c[0x0][0x388] ;  /* 0x00007100ff0477ac */ /* 0x000e220008000a00 */
[----:B------:R-:W-:Y:S01]  /*00f0*/  ISETP.GT.U32.AND P0, PT, R3, 0x70, PT ;  /* 0x000000700300780c */ /* 0x000fe20003f04070 */
[C---:B------:R-:W-:Y:S01]  /*0100*/  IMAD.SHL.U32 R9, R4.reuse, 0x4, RZ ;  /* 0x0000000404097824 */ /* 0x040fe200078e00ff */
[----:B------:R-:W-:Y:S02]  /*0110*/  SHF.L.U64.HI R6, R4, 0x2, R5 ;  /* 0x0000000204067819 */ /* 0x000fe40000010205 */
[----:B------:R-:W-:Y:S02]  /*0120*/  ISETP.GT.U32.AND.EX P0, PT, R0, RZ, PT, P0 ;  /* 0x000000ff0000720c */ /* 0x000fe40003f04100 */
[----:B0-----:R-:W-:-:S04]  /*0130*/  IADD3 R12, P1, PT, R9, UR4, RZ ;  /* 0x00000004090c7c10 */ /* 0x001fc8000ff3e0ff */
[----:B------:R-:W-:-:S07]  /*0140*/  IADD3.X R13, PT, PT, R6, UR5, RZ, P1, !PT ;  /* 0x00000005060d7c10 */ /* 0x000fce0008ffe4ff */
[----:B------:R-:W-:Y:S05]  /*0150*/  @P0 BRA `(.L_x_0) ;  /* 0x0000001400100947 */ /* 0x000fea0003800000 */
[----:B------:R-:W0:Y:S02]  /*0160*/  S2R R2, SR_TID.X ;  /* 0x0000000000027919 */ /* 0x000e240000002100 */
[----:B0-----:R-:W-:-:S13]  /*0170*/  ISETP.GT.U32.AND P0, PT, R2, 0xf, PT ;  /* 0x0000000f0200780c */ /* 0x001fda0003f04070 */
[----:B------:R-:W-:Y:S05]  /*0180*/  @P0 EXIT ;  /* 0x000000000000094d */ /* 0x000fea0003800000 */
[----:B------:R-:W0:Y:S01]  /*0190*/  S2R R27, SR_LANEID ;  /* 0x00000000001b7919 */ /* 0x000e220000000000 */
[----:B------:R-:W1:Y:S01]  /*01a0*/  LDC.64 R10, c[0x0][0x380] ;  /* 0x0000e000ff0a7b82 */ /* 0x000e620000000a00 */
[----:B------:R-:W-:Y:S01]  /*01b0*/  ISETP.GT.U32.AND P0, PT, R3, 0x2, PT ;  /* 0x000000020300780c */ /* 0x000fe20003f04070 */
[----:B------:R-:W-:-:S03]  /*01c0*/  IMAD.MOV.U32 R7, RZ, RZ, 0xffff ;  /* 0x0000ffffff077424 */ /* 0x000fc600078e00ff */
[----:B------:R-:W-:Y:S02]  /*01d0*/  ISETP.GT.U32.AND.EX P0, PT, R0, RZ, PT, P0 ;  /* 0x000000ff0000720c */ /* 0x000fe40003f04100 */
[----:B-1----:R-:W-:-:S05]  /*01e0*/  IADD3 R4, P1, PT, R9, R10, RZ ;  /* 0x0000000a09047210 */ /* 0x002fca0007f3e0ff */
[----:B------:R-:W-:Y:S01]  /*01f0*/  IMAD.X R5, R6, 0x1, R11, P1 ;  /* 0x0000000106057824 */ /* 0x000fe200008e060b */
[----:B0-----:R-:W-:-:S04]  /*0200*/  LOP3.LUT R2, R27, 0xfffffff0, RZ, 0xc0, !PT ;  /* 0xfffffff01b027812 */ /* 0x001fc800078ec0ff */
[----:B------:R-:W-:Y:S02]  /*0210*/  SHF.L.U32 R6, R7, R2, RZ ;  /* 0x0000000207067219 */ /* 0x000fe400000006ff */
[----:B------:R-:W-:Y:S01]  /*0220*/  LOP3.LUT R2, R27, 0xf, RZ, 0xc0, !PT ;  /* 0x0000000f1b027812 */ /* 0x000fe200078ec0ff */
[----:B------:R-:W-:Y:S06]  /*0230*/  @P0 BRA `(.L_x_1) ;  /* 0x0000000000540947 */ /* 0x000fec0003800000 */
[----:B------:R-:W-:-:S04]  /*0240*/  ISETP.NE.U32.AND P0, PT, R3, 0x1, PT ;  /* 0x000000010300780c */ /* 0x000fc80003f05070 */
[----:B------:R-:W-:-:S13]  /*0250*/  ISETP.NE.AND.EX P0, PT, R0, RZ, PT, P0 ;  /* 0x000000ff0000720c */ /* 0x000fda0003f05300 */
[----:B------:R-:W-:Y:S05]  /*0260*/  @P0 BRA `(.L_x_2) ;  /* 0x00000000001c0947 */ /* 0x000fea0003800000 */
[----:B------:R-:W-:Y:S02]  /*0270*/  ISETP.NE.AND P0, PT, R2, RZ, PT ;  /* 0x000000ff0200720c */ /* 0x000fe40003f05270 */
[----:B------:R-:W-:-:S04]  /*0280*/  ISETP.EQ.U32.AND P1, PT, R10, UR4, PT ;  /* 0x000000040a007c0c */ /* 0x000fc8000bf22070 */
[----:B------:R-:W-:-:S13]  /*0290*/  ISETP.EQ.OR.EX P0, PT, R11, UR5, P0, P1 ;  /* 0x000000050b007c0c */ /* 0x000fda0008702710 */
[----:B------:R-:W-:Y:S05]  /*02a0*/  @P0 EXIT ;  /* 0x000000000000094d */ /* 0x000fea0003800000 */
[----:B------:R-:W2:Y:S04]  /*02b0*/  LDG.E.CONSTANT R5, desc[UR8][R4.64] ;  /* 0x0000000804057981 */ /* 0x000ea8000c1e9900 */
[----:B--2---:R-:W-:Y:S01]  /*02c0*/  STG.E desc[UR8][R12.64], R5 ;  /* 0x000000050c007986 */ /* 0x004fe2000c101908 */
[----:B------:R-:W-:Y:S05]  /*02d0*/  EXIT ;  /* 0x000000000000794d */ /* 0x000fea0003800000 */
.L_x_2:
[----:B------:R-:W-:-:S13]  /*02e0*/  ISETP.NE.AND P0, PT, R2, RZ, PT ;  /* 0x000000ff0200720c */ /* 0x000fda0003f05270 */
[----:B------:R-:W-:Y:S05]  /*02f0*/  @P0 EXIT ;  /* 0x000000000000094d */ /* 0x000fea0003800000 */
[----:B------:R-:W2:Y:S04]  /*0300*/  LDG.E.CONSTANT R7, desc[UR8][R4.64] ;  /* 0x0000000804077981 */ /* 0x000ea8000c1e9900 */
[----:B------:R-:W2:Y:S02]  /*0310*/  LDG.E.CONSTANT R3, desc[UR8][R4.64+0x4] ;  /* 0x0000040804037981 */ /* 0x000ea4000c1e9900 */
[----:B--2---:R-:W-:-:S13]  /*0320*/  ISETP.GT.U32.AND P0, PT, R7, R3, PT ;  /* 0x000000030700720c */ /* 0x004fda0003f04070 */
[----:B------:R0:W-:Y:S04]  /*0330*/  @!P0 STG.E desc[UR8][R12.64], R7 ;  /* 0x000000070c008986 */ /* 0x0001e8000c101908 */
[----:B------:R0:W-:Y:S01]  /*0340*/  @!P0 STG.E desc[UR8][R12.64+0x4], R3 ;  /* 0x000004030c008986 */ /* 0x0001e2000c101908 */
[----:B------:R-:W-:Y:S05]  /*0350*/  @!P0 EXIT ;  /* 0x000000000000894d */ /* 0x000fea0003800000 */
[----:B------:R-:W-:Y:S04]  /*0360*/  STG.E desc[UR8][R12.64], R3 ;  /* 0x000000030c007986 */ /* 0x000fe8000c101908 */
[----:B------:R-:W-:Y:S01]  /*0370*/  STG.E desc[UR8][R12.64+0x4], R7 ;  /* 0x000004070c007986 */ /* 0x000fe2000c101908 */
[----:B------:R-:W-:Y:S05]  /*0380*/  EXIT ;  /* 0x000000000000794d */ /* 0x000fea0003800000 */
.L_x_1:
[C---:B------:R-:W-:Y:S01]  /*0390*/  LOP3.LUT R0, R2.reuse, 0x10, RZ, 0xfc, !PT ;  /* 0x0000001002007812 */ /* 0x040fe200078efcff */
[----:B------:R-:W-:Y:S01]  /*03a0*/  IMAD.MOV.U32 R7, RZ, RZ, -0x1 ;  /* 0xffffffffff077424 */ /* 0x000fe200078e00ff */
[----:B------:R-:W-:Y:S01]  /*03b0*/  LOP3.LUT R8, R2, 0x20, RZ, 0xfc, !PT ;  /* 0x0000002002087812 */ /* 0x000fe200078efcff */
[----:B------:R-:W-:Y:S01]  /*03c0*/  IMAD.MOV.U32 R9, RZ, RZ, -0x1 ;  /* 0xffffffffff097424 */ /* 0x000fe200078e00ff */
[-C--:B------:R-:W-:Y:S01]  /*03d0*/  ISETP.GE.U32.AND P1, PT, R0, R3.reuse, PT ;  /* 0x000000030000720c */ /* 0x080fe20003f26070 */
[----:B------:R-:W-:Y:S01]  /*03e0*/  IMAD.MOV.U32 R11, RZ, RZ, -0x1 ;  /* 0xffffffffff0b7424 */ /* 0x000fe200078e00ff */
[----:B------:R-:W-:Y:S01]  /*03f0*/  ISETP.GE.U32.AND P2, PT, R8, R3, PT ;  /* 0x000000030800720c */ /* 0x000fe20003f46070 */
[C---:B------:R-:W-:Y:S01]  /*0400*/  IMAD.WIDE.U32 R4, R2.reuse, 0x4, R4 ;  /* 0x0000000402047825 */ /* 0x040fe200078e0004 */
[C---:B------:R-:W-:Y:S02]  /*0410*/  LOP3.LUT R0, R2.reuse, 0x30, RZ, 0xfc, !PT ;  /* 0x0000003002007812 */ /* 0x040fe400078efcff */
[----:B------:R-:W-:-:S02]  /*0420*/  LOP3.LUT R8, R2, 0x40, RZ, 0xfc, !PT ;  /* 0x0000004002087812 */ /* 0x000fc400078efcff */
[C---:B------:R-:W-:Y:S02]  /*0430*/  LOP3.LUT R10, R2.reuse, 0x50, RZ, 0xfc, !PT ;  /* 0x00000050020a7812 */ /* 0x040fe400078efcff */
[C---:B------:R-:W-:Y:S02]  /*0440*/  LOP3.LUT R14, R2.reuse, 0x60, RZ, 0xfc, !PT ;  /* 0x00000060020e7812 */ /* 0x040fe400078efcff */
[-C--:B------:R-:W-:Y:S01]  /*0450*/  ISETP.GE.U32.AND P0, PT, R2, R3.reuse, PT ;  /* 0x000000030200720c */ /* 0x080fe20003f06070 */
[----:B------:R-:W2:Y:S01]  /*0460*/  @!P1 LDG.E.CONSTANT R7, desc[UR8][R4.64+0x40] ;  /* 0x0000400804079981 */ /* 0x000ea2000c1e9900 */
[-C--:B------:R-:W-:Y:S01]  /*0470*/  ISETP.GE.U32.AND P3, PT, R0, R3.reuse, PT ;  /* 0x000000030000720c */ /* 0x080fe20003f66070 */
[----:B------:R-:W-:Y:S01]  /*0480*/  IMAD.MOV.U32 R0, RZ, RZ, -0x1 ;  /* 0xffffffffff007424 */ /* 0x000fe200078e00ff */
[-C--:B------:R-:W-:Y:S01]  /*0490*/  ISETP.GE.U32.AND P4, PT, R8, R3.reuse, PT ;  /* 0x000000030800720c */ /* 0x080fe20003f86070 */
[----:B------:R-:W-:Y:S01]  /*04a0*/  IMAD.MOV.U32 R8, RZ, RZ, -0x1 ;  /* 0xffffffffff087424 */ /* 0x000fe200078e00ff */
[-C--:B------:R-:W-:Y:S01]  /*04b0*/  ISETP.GE.U32.AND P5, PT, R10, R3.reuse, PT ;  /* 0x000000030a00720c */ /* 0x080fe20003fa6070 */
[----:B------:R-:W-:Y:S01]  /*04c0*/  IMAD.MOV.U32 R10, RZ, RZ, -0x1 ;  /* 0xffffffffff0a7424 */ /* 0x000fe200078e00ff */
[----:B------:R-:W-:Y:S01]  /*04d0*/  ISETP.GE.U32.AND P6, PT, R14, R3, PT ;  /* 0x000000030e00720c */ /* 0x000fe20003fc6070 */
[----:B------:R-:W-:-:S02]  /*04e0*/  IMAD.MOV.U32 R14, RZ, RZ, -0x1 ;  /* 0xffffffffff0e7424 */ /* 0x000fc400078e00ff */
[----:B------:R-:W3:Y:S04]  /*04f0*/  @!P2 LDG.E.CONSTANT R8, desc[UR8][R4.64+0x80] ;  /* 0x000080080408a981 */ /* 0x000ee8000c1e9900 */
[----:B------:R-:W4:Y:S04]  /*0500*/  @!P0 LDG.E.CONSTANT R0, desc[UR8][R4.64] ;  /* 0x0000000804008981 */ /* 0x000f28000c1e9900 */
[----:B------:R-:W5:Y:S04]  /*0510*/  @!P3 LDG.E.CONSTANT R9, desc[UR8][R4.64+0xc0] ;  /* 0x0000c0080409b981 */ /* 0x000f68000c1e9900 */
[----:B------:R-:W5:Y:S04]  /*0520*/  @!P4 LDG.E.CONSTANT R10, desc[UR8][R4.64+0x100] ;  /* 0x00010008040ac981 */ /* 0x000f68000c1e9900 */
[----:B------:R-:W5:Y:S04]  /*0530*/  @!P5 LDG.E.CONSTANT R11, desc[UR8][R4.64+0x140] ;  /* 0x00014008040bd981 */ /* 0x000f68000c1e9900 */
[----:B------:R0:W5:Y:S01]  /*0540*/  @!P6 LDG.E.CONSTANT R14, desc[UR8][R4.64+0x180] ;  /* 0x00018008040ee981 */ /* 0x000162000c1e9900 */
[----:B------:R-:W1:Y:S01]  /*0550*/  S2R R16, SR_CgaCtaId ;  /* 0x0000000000107919 */ /* 0x000e620000008800 */
[----:B------:R-:W-:-:S04]  /*0560*/  MOV R15, 0x400 ;  /* 0x00000400000f7802 */ /* 0x000fc80000000f00 */
[----:B-1----:R-:W-:-:S05]  /*0570*/  LEA R15, R16, R15, 0x18 ;  /* 0x0000000f100f7211 */ /* 0x002fca00078ec0ff */
[----:B------:R-:W-:-:S04]  /*0580*/  IMAD R17, R2, 0x4, R15 ;  /* 0x0000000402117824 */ /* 0x000fc800078e020f */
[C---:B0-----:R-:W-:Y:S02]  /*0590*/  IMAD R4, R2.reuse, 0x18, R17 ;  /* 0x0000001802047824 */ /* 0x041fe400078e0211 */
[----:B------:R-:W-:-:S04]  /*05a0*/  IMAD R2, R2, 0x7, RZ ;  /* 0x0000000702027824 */ /* 0x000fc800078e02ff */
[C---:B------:R-:W-:Y:S02]  /*05b0*/  VIADD R20, R2.reuse, 0x5 ;  /* 0x0000000502147836 */ /* 0x040fe40000000000 */
[----:B------:R-:W-:Y:S01]  /*05c0*/  VIADD R22, R2, 0x6 ;  /* 0x0000000602167836 */ /* 0x000fe20000000000 */
[----:B--2---:R-:W-:Y:S04]  /*05d0*/  STS [R17+0x40], R7 ;  /* 0x0000400711007388 */ /* 0x004fe80000000800 */
[----:B---3--:R-:W-:Y:S04]  /*05e0*/  STS [R17+0x80], R8 ;  /* 0x0000800811007388 */ /* 0x008fe80000000800 */
[----:B----4-:R-:W-:Y:S04]  /*05f0*/  STS [R17], R0 ;  /* 0x0000000011007388 */ /* 0x010fe80000000800 */
[----:B-----5:R-:W-:Y:S04]  /*0600*/  STS [R17+0xc0], R9 ;  /* 0x0000c00911007388 */ /* 0x020fe80000000800 */
[----:B------:R-:W-:Y:S04]  /*0610*/  STS [R17+0x100], R10 ;  /* 0x0001000a11007388 */ /* 0x000fe80000000800 */
[----:B------:R0:W-:Y:S04]  /*0620*/  STS [R17+0x140], R11 ;  /* 0x0001400b11007388 */ /* 0x0001e80000000800 */
[----:B------:R1:W-:Y:S01]  /*0630*/  STS [R17+0x180], R14 ;  /* 0x0001800e11007388 */ /* 0x0003e20000000800 */
[----:B------:R-:W-:Y:S05]  /*0640*/  WARPSYNC R6 ;  /* 0x0000000006007348 */ /* 0x000fea0003800000 */
[----:B0-----:R-:W0:Y:S01]  /*0650*/  MATCH.ANY R11, R6 ;  /* 0x00000000060b73a1 */ /* 0x001e2200000e8000 */
[----:B------:R2:W3:Y:S04]  /*0660*/  LDS R21, [R4] ;  /* 0x0000000004157984 */ /* 0x0004e80000000800 */
[----:B------:R2:W4:Y:S04]  /*0670*/  LDS R5, [R4+0x4] ;  /* 0x0000040004057984 */ /* 0x0005280000000800 */
[----:B------:R2:W2:Y:S04]  /*0680*/  LDS R16, [R4+0x8] ;  /* 0x0000080004107984 */ /* 0x0004a80000000800 */
[----:B------:R0:W2:Y:S04]  /*0690*/  LDS R7, [R4+0xc] ;  /* 0x00000c0004077984 */ /* 0x0000a80000000800 */
[----:B------:R0:W2:Y:S04]  /*06a0*/  LDS R18, [R4+0x10] ;  /* 0x0000100004127984 */ /* 0x0000a80000000800 */
[----:B------:R0:W2:Y:S04]  /*06b0*/  LDS R9, [R4+0x14] ;  /* 0x0000140004097984 */ /* 0x0000a80000000800 */
[----:B------:R1:W2:Y:S01]  /*06c0*/  LDS R19, [R4+0x18] ;  /* 0x0000180004137984 */ /* 0x0002a20000000800 */
[----:B------:R-:W5:Y:S01]  /*06d0*/  REDUX.OR UR6, R6 ;  /* 0x00000000060673c4 */ /* 0x000f620000004000 */
[----:B------:R-:W-:-:S02]  /*06e0*/  VOTEU.ANY UR7, UPT, PT ;  /* 0x0000000000077886 */ /* 0x000fc400038e0100 */
[----:B0-----:R-:W-:Y:S01]  /*06f0*/  LOP3.LUT P0, RZ, R6, UR7, R11, 0x40, !PT ;  /* 0x0000000706ff7c12 */ /* 0x001fe2000f80400b */
[C---:B------:R-:W-:Y:S02]  /*0700*/  VIADD R0, R2.reuse, 0x1 ;  /* 0x0000000102007836 */ /* 0x040fe40000000000 */
[C---:B------:R-:W-:Y:S02]  /*0710*/  VIADD R8, R2.reuse, 0x2 ;  /* 0x0000000202087836 */ /* 0x040fe40000000000 */
[C---:B------:R-:W-:Y:S02]  /*0720*/  VIADD R10, R2.reuse, 0x3 ;  /* 0x00000003020a7836 */ /* 0x040fe40000000000 */
[----:B-1----:R-:W-:-:S06]  /*0730*/  VIADD R14, R2, 0x4 ;  /* 0x00000004020e7836 */ /* 0x002fcc0000000000 */
[----:B---345:R-:W-:Y:S05]  /*0740*/  @!P0 BRA.DIV UR6, `(.L_x_3) ;  /* 0x000001f6061c8947 */ /* 0x038fea000b800000 */
[----:B------:R-:W-:Y:S01]  /*0750*/  NOP ;  /* 0x0000000000007918 */ /* 0x000fe20000000000 */
.L_x_171:
[-C--:B------:R-:W-:Y:S01]  /*0760*/  ISETP.GE.U32.AND P6, PT, R2, R3.reuse, PT ;  /* 0x000000030200720c */ /* 0x080fe20003fc6070 */
[----:B------:R-:W-:Y:S01]  /*0770*/  BSSY.RECONVERGENT B0, `(.L_x_4) ;  /* 0x000003b000007945 */ /* 0x000fe20003800200 */
[-C--:B------:R-:W-:Y:S02]  /*0780*/  ISETP.GE.U32.AND P0, PT, R0, R3.reuse, PT ;  /* 0x000000030000720c */ /* 0x080fe40003f06070 */
[-C--:B------:R-:W-:Y:S02]  /*0790*/  ISETP.GE.U32.AND P1, PT, R8, R3.reuse, PT ;  /* 0x000000030800720c */ /* 0x080fe40003f26070 */
[-C--:B------:R-:W-:Y:S02]  /*07a0*/  ISETP.GE.U32.AND P2, PT, R10, R3.reuse, PT ;  /* 0x000000030a00720c */ /* 0x080fe40003f46070 */
[-C--:B------:R-:W-:Y:S02]  /*07b0*/  ISETP.GE.U32.AND P3, PT, R14, R3.reuse, PT ;  /* 0x000000030e00720c */ /* 0x080fe40003f66070 */
[----:B------:R-:W-:-:S02]  /*07c0*/  ISETP.GE.U32.AND P4, PT, R20, R3, PT ;  /* 0x000000031400720c */ /* 0x000fc40003f86070 */
[----:B------:R-:W-:Y:S02]  /*07d0*/  ISETP.GE.U32.AND P5, PT, R22, R3, PT ;  /* 0x000000031600720c */ /* 0x000fe40003fa6070 */
[----:B------:R-:W-:Y:S02]  /*07e0*/  SEL R5, R5, 0xffffffff, !P0 ;  /* 0xffffffff05057807 */ /* 0x000fe40004000000 */
[----:B--2---:R-:W-:Y:S02]  /*07f0*/  SEL R11, R16, 0xffffffff, !P1 ;  /* 0xffffffff100b7807 */ /* 0x004fe40004800000 */
[----:B------:R-:W-:Y:S02]  /*0800*/  SEL R7, R7, 0xffffffff, !P2 ;  /* 0xffffffff07077807 */ /* 0x000fe40005000000 */
[----:B------:R-:W-:Y:S02]  /*0810*/  SEL R17, R18, 0xffffffff, !P3 ;  /* 0xffffffff12117807 */ /* 0x000fe40005800000 */
[----:B------:R-:W-:-:S02]  /*0820*/  SEL R9, R9, 0xffffffff, !P4 ;  /* 0xffffffff09097807 */ /* 0x000fc40006000000 */
[----:B------:R-:W-:Y:S01]  /*0830*/  SEL R19, R19, 0xffffffff, !P5 ;  /* 0xffffffff13137807 */ /* 0x000fe20006800000 */
[----:B------:R-:W-:Y:S06]  /*0840*/  @P6 BRA `(.L_x_5) ;  /* 0x0000000000b46947 */ /* 0x000fec0003800000 */
[CC--:B------:R-:W-:Y:S02]  /*0850*/  VIMNMX.U32 R16, PT, PT, R21.reuse, R5.reuse, PT ;  /* 0x0000000515107248 */ /* 0x0c0fe40003fe0000 */
[----:B------:R-:W-:Y:S02]  /*0860*/  VIMNMX.U32 R5, PT, PT, R21, R5, !PT ;  /* 0x0000000515057248 */ /* 0x000fe40007fe0000 */
[CC--:B------:R-:W-:Y:S02]  /*0870*/  VIMNMX.U32 R18, PT, PT, R11.reuse, R7.reuse, PT ;  /* 0x000000070b127248 */ /* 0x0c0fe40003fe0000 */
[----:B------:R-:W-:Y:S02]  /*0880*/  VIMNMX.U32 R7, PT, PT, R11, R7, !PT ;  /* 0x000000070b077248 */ /* 0x000fe40007fe0000 */
[CC--:B------:R-:W-:Y:S02]  /*0890*/  VIMNMX.U32 R26, PT, PT, R17.reuse, R9.reuse, PT ;  /* 0x00000009111a7248 */ /* 0x0c0fe40003fe0000 */
[----:B------:R-:W-:-:S02]  /*08a0*/  VIMNMX.U32 R24, PT, PT, R17, R9, !PT ;  /* 0x0000000911187248 */ /* 0x000fc40007fe0000 */
[CC--:B------:R-:W-:Y:S02]  /*08b0*/  VIMNMX.U32 R9, PT, PT, R5.reuse, R18.reuse, !PT ;  /* 0x0000001205097248 */ /* 0x0c0fe40007fe0000 */
[----:B------:R-:W-:Y:S02]  /*08c0*/  VIMNMX.U32 R5, PT, PT, R5, R18, PT ;  /* 0x0000001205057248 */ /* 0x000fe40003fe0000 */
[----:B------:R-:W-:Y:S02]  /*08d0*/  ISETP.GE.U32.AND P0, PT, R18, R16, PT ;  /* 0x000000101200720c */ /* 0x000fe40003f06070 */
[CC--:B------:R-:W-:Y:S02]  /*08e0*/  VIMNMX.U32 R11, PT, PT, R7.reuse, R26.reuse, !PT ;  /* 0x0000001a070b7248 */ /* 0x0c0fe40007fe0000 */
[----:B------:R-:W-:Y:S02]  /*08f0*/  VIMNMX.U32 R26, PT, PT, R7, R26, PT ;  /* 0x0000001a071a7248 */ /* 0x000fe40003fe0000 */
[----:B------:R-:W-:-:S02]  /*0900*/  VIMNMX.U32 R18, PT, PT, R19, R24, !PT ;  /* 0x0000001813127248 */ /* 0x000fc40007fe0000 */
[----:B------:R-:W-:Y:S02]  /*0910*/  SEL R7, R16, R5, !P0 ;  /* 0x0000000510077207 */ /* 0x000fe40004000000 */
[----:B------:R-:W-:Y:S02]  /*0920*/  VIMNMX.U32 R24, PT, PT, R19, R24, PT ;  /* 0x0000001813187248 */ /* 0x000fe40003fe0000 */
[----:B------:R-:W-:Y:S02]  /*0930*/  SEL R5, R5, R16, !P0 ;  /* 0x0000001005057207 */ /* 0x000fe40004000000 */
[CC--:B------:R-:W-:Y:S02]  /*0940*/  VIMNMX.U32 R16, PT, PT, R9.reuse, R26.reuse, !PT ;  /* 0x0000001a09107248 */ /* 0x0c0fe40007fe0000 */
[----:B------:R-:W-:Y:S02]  /*0950*/  VIMNMX.U32 R26, PT, PT, R9, R26, PT ;  /* 0x0000001a091a7248 */ /* 0x000fe40003fe0000 */
[----:B------:R-:W-:-:S02]  /*0960*/  VIMNMX.U32 R17, PT, PT, R11, R24, PT ;  /* 0x000000180b117248 */ /* 0x000fc40003fe0000 */
[C---:B------:R-:W-:Y:S02]  /*0970*/  VIMNMX.U32 R9, PT, PT, R11.reuse, R24, !PT ;  /* 0x000000180b097248 */ /* 0x040fe40007fe0000 */
[----:B------:R-:W-:Y:S02]  /*0980*/  ISETP.GT.U32.AND P0, PT, R11, R18, PT ;  /* 0x000000120b00720c */ /* 0x000fe40003f04070 */
[CC--:B------:R-:W-:Y:S02]  /*0990*/  VIMNMX.U32 R11, PT, PT, R7.reuse, R26.reuse, !PT ;  /* 0x0000001a070b7248 */ /* 0x0c0fe40007fe0000 */
[----:B------:R-:W-:Y:S02]  /*09a0*/  VIMNMX.U32 R26, PT, PT, R7, R26, PT ;  /* 0x0000001a071a7248 */ /* 0x000fe40003fe0000 */
[CC--:B------:R-:W-:Y:S02]  /*09b0*/  VIMNMX.U32 R7, PT, PT, R16.reuse, R17.reuse, !PT ;  /* 0x0000001110077248 */ /* 0x0c0fe40007fe0000 */
[----:B------:R-:W-:-:S02]  /*09c0*/  VIMNMX.U32 R16, PT, PT, R16, R17, PT ;  /* 0x0000001110107248 */ /* 0x000fc40003fe0000 */
[----:B------:R-:W-:Y:S02]  /*09d0*/  SEL R17, R9, R18, P0 ;  /* 0x0000001209117207 */ /* 0x000fe40000000000 */
[----:B------:R-:W-:Y:S02]  /*09e0*/  SEL R18, R18, R9, P0 ;  /* 0x0000000912127207 */ /* 0x000fe40000000000 */
[CC--:B------:R-:W-:Y:S02]  /*09f0*/  VIMNMX.U32 R24, PT, PT, R11.reuse, R16.reuse, PT ;  /* 0x000000100b187248 */ /* 0x0c0fe40003fe0000 */
[----:B------:R-:W-:Y:S02]  /*0a00*/  VIMNMX.U32 R11, PT, PT, R11, R16, !PT ;  /* 0x000000100b0b7248 */ /* 0x000fe40007fe0000 */
[CC--:B------:R-:W-:Y:S02]  /*0a10*/  VIMNMX.U32 R9, PT, PT, R5.reuse, R26.reuse, !PT ;  /* 0x0000001a05097248 */ /* 0x0c0fe40007fe0000 */
[----:B------:R-:W-:-:S02]  /*0a20*/  VIMNMX.U32 R21, PT, PT, R5, R26, PT ;  /* 0x0000001a05157248 */ /* 0x000fc40003fe0000 */
[CC--:B------:R-:W-:Y:S02]  /*0a30*/  VIMNMX.U32 R16, PT, PT, R7.reuse, R18.reuse, !PT ;  /* 0x0000001207107248 */ /* 0x0c0fe40007fe0000 */
[----:B------:R-:W-:Y:S02]  /*0a40*/  VIMNMX.U32 R18, PT, PT, R7, R18, PT ;  /* 0x0000001207127248 */ /* 0x000fe40003fe0000 */
[CC--:B------:R-:W-:Y:S02]  /*0a50*/  VIMNMX.U32 R23, PT, PT, R9.reuse, R24.reuse, !PT ;  /* 0x0000001809177248 */ /* 0x0c0fe40007fe0000 */
[----:B------:R-:W-:Y:S02]  /*0a60*/  VIMNMX.U32 R26, PT, PT, R9, R24, PT ;  /* 0x00000018091a7248 */ /* 0x000fe40003fe0000 */
[----:B------:R-:W-:Y:S02]  /*0a70*/  ISETP.GE.U32.AND P0, PT, R24, R21, PT ;  /* 0x000000151800720c */ /* 0x000fe40003f06070 */
[----:B------:R-:W-:-:S02]  /*0a80*/  VIMNMX.U32 R19, PT, PT, R17, R16, !PT ;  /* 0x0000001011137248 */ /* 0x000fc40007fe0000 */
[----:B------:R-:W-:Y:S02]  /*0a90*/  VIMNMX.U32 R24, PT, PT, R11, R18, !PT ;  /* 0x000000120b187248 */ /* 0x000fe40007fe0000 */
[----:B------:R-:W-:Y:S02]  /*0aa0*/  VIMNMX.U32 R17, PT, PT, R17, R16, PT ;  /* 0x0000001011117248 */ /* 0x000fe40003fe0000 */
[----:B------:R-:W-:Y:S02]  /*0ab0*/  VIMNMX.U32 R18, PT, PT, R11, R18, PT ;  /* 0x000000120b127248 */ /* 0x000fe40003fe0000 */
[----:B------:R-:W-:Y:S02]  /*0ac0*/  SEL R5, R21, R26, !P0 ;  /* 0x0000001a15057207 */ /* 0x000fe40004000000 */
[----:B------:R-:W-:Y:S02]  /*0ad0*/  VIMNMX.U32 R9, PT, PT, R24, R17, !PT ;  /* 0x0000001118097248 */ /* 0x000fe40007fe0000 */
[----:B------:R-:W-:-:S02]  /*0ae0*/  SEL R21, R26, R21, !P0 ;  /* 0x000000151a157207 */ /* 0x000fc40004000000 */
[CC--:B------:R-:W-:Y:S02]  /*0af0*/  VIMNMX.U32 R7, PT, PT, R23.reuse, R18.reuse, !PT ;  /* 0x0000001217077248 */ /* 0x0c0fe40007fe0000 */
[----:B------:R-:W-:Y:S02]  /*0b00*/  VIMNMX.U32 R11, PT, PT, R23, R18, PT ;  /* 0x00000012170b7248 */ /* 0x000fe40003fe0000 */
[----:B------:R-:W-:-:S07]  /*0b10*/  VIMNMX.U32 R17, PT, PT, R24, R17, PT ;  /* 0x0000001118117248 */ /* 0x000fce0003fe0000 */
.L_x_5:
[----:B------:R-:W-:Y:S05]  /*0b20*/  BSYNC.RECONVERGENT B0 ;  /* 0x0000000000007941 */ /* 0x000fea0003800200 */
.L_x_4:
[----:B------:R-:W-:Y:S01]  /*0b30*/  BSSY B0, `(.L_x_6) ;  /* 0x000008f000007945 */ /* 0x000fe20003800000 */
[----:B------:R-:W-:-:S07]  /*0b40*/  IMAD.MOV.U32 R16, RZ, RZ, 0x2 ;  /* 0x00000002ff107424 */ /* 0x000fce00078e00ff */
.L_x_11:
[----:B------:R-:W0:Y:S08]  /*0b50*/  MATCH.ANY R23, R6 ;  /* 0x00000000061773a1 */ /* 0x000e3000000e8000 */
[----:B------:R-:W1:Y:S01]  /*0b60*/  REDUX.OR UR6, R6 ;  /* 0x00000000060673c4 */ /* 0x000e620000004000 */
[----:B------:R-:W-:Y:S02]  /*0b70*/  VOTEU.ANY UR7, UPT, PT ;  /* 0x0000000000077886 */ /* 0x000fe400038e0100 */
[----:B0-----:R-:W-:-:S13]  /*0b80*/  LOP3.LUT P0, RZ, R6, UR7, R23, 0x40, !PT ;  /* 0x0000000706ff7c12 */ /* 0x001fda000f804017 */
[----:B-1----:R-:W-:Y:S05]  /*0b90*/  @!P0 BRA.DIV UR6, `(.L_x_7) ;  /* 0x000001f206248947 */ /* 0x002fea000b800000 */
[----:B------:R-:W-:Y:S01]  /*0ba0*/  NOP ;  /* 0x0000000000007918 */ /* 0x000fe20000000000 */
[----:B------:R0:W-:Y:S01]  /*0bb0*/  STS [R4], R21 ;  /* 0x0000001504007388 */ /* 0x0001e20000000800 */
[----:B------:R-:W-:Y:S01]  /*0bc0*/  VIADD R18, R16, 0xffffffff ;  /* 0xffffffff10127836 */ /* 0x000fe20000000000 */
[----:B------:R-:W-:Y:S02]  /*0bd0*/  SHF.R.U32.HI R23, RZ, 0x1, R16 ;  /* 0x00000001ff177819 */ /* 0x000fe40000011610 */
[----:B------:R0:W-:Y:S04]  /*0be0*/  STS [R4+0x4], R5 ;  /* 0x0000040504007388 */ /* 0x0001e80000000800 */
[----:B------:R0:W-:Y:S04]  /*0bf0*/  STS [R4+0x8], R11 ;  /* 0x0000080b04007388 */ /* 0x0001e80000000800 */
[----:B------:R0:W-:Y:S04]  /*0c00*/  STS [R4+0xc], R7 ;  /* 0x00000c0704007388 */ /* 0x0001e80000000800 */
[----:B------:R0:W-:Y:S04]  /*0c10*/  STS [R4+0x10], R17 ;  /* 0x0000101104007388 */ /* 0x0001e80000000800 */
[----:B------:R0:W-:Y:S04]  /*0c20*/  STS [R4+0x14], R9 ;  /* 0x0000140904007388 */ /* 0x0001e80000000800 */
[----:B------:R0:W-:Y:S01]  /*0c30*/  STS [R4+0x18], R19 ;  /* 0x0000181304007388 */ /* 0x0001e20000000800 */
[----:B------:R-:W-:Y:S01]  /*0c40*/  NOP ;  /* 0x0000000000007918 */ /* 0x000fe20000000000 */
.L_x_176:
[----:B------:R-:W-:Y:S01]  /*0c50*/  IMAD.MOV R24, RZ, RZ, -R16 ;  /* 0x000000ffff187224 */ /* 0x000fe200078e0a10 */
[--C-:B------:R-:W-:Y:S01]  /*0c60*/  LOP3.LUT R18, R18, 0xf, R27.reuse, 0x80, !PT ;  /* 0x0000000f12127812 */ /* 0x100fe200078e801b */
[----:B------:R-:W-:Y:S03]  /*0c70*/  BSSY.RECONVERGENT B1, `(.L_x_8) ;  /* 0x0000021000017945 */ /* 0x000fe60003800200 */
[----:B0-----:R-:W-:Y:S01]  /*0c80*/  LOP3.LUT R5, R24, 0xf, R27, 0x80, !PT ;  /* 0x0000000f18057812 */ /* 0x001fe200078e801b */
[----:B------:R-:W-:-:S04]  /*0c90*/  IMAD R18, R18, 0x7, RZ ;  /* 0x0000000712127824 */ /* 0x000fc800078e02ff */
[----:B------:R-:W-:Y:S01]  /*0ca0*/  IMAD R24, R5, 0x7, RZ ;  /* 0x0000000705187824 */ /* 0x000fe200078e02ff */
[----:B------:R-:W-:-:S04]  /*0cb0*/  VIMNMX R30, PT, PT, R18, R3, PT ;  /* 0x00000003121e7248 */ /* 0x000fc80003fe0100 */
[----:B------:R-:W-:-:S05]  /*0cc0*/  VIMNMX R9, PT, PT, R24, R3, PT ;  /* 0x0000000318097248 */ /* 0x000fca0003fe0100 */
[----:B------:R-:W-:-:S05]  /*0cd0*/  IMAD R24, R23, 0x7, R9 ;  /* 0x0000000717187824 */ /* 0x000fca00078e0209 */
[----:B------:R-:W-:-:S04]  /*0ce0*/  VIMNMX R29, PT, PT, R24, R3, PT ;  /* 0x00000003181d7248 */ /* 0x000fc80003fe0100 */
[----:B------:R-:W-:Y:S01]  /*0cf0*/  VIADDMNMX R7, R29, -R9, R30, PT ;  /* 0x800000091d077246 */ /* 0x000fe2000380011e */
[----:B------:R-:W-:-:S05]  /*0d00*/  IMAD R24, R23, 0x7, R29 ;  /* 0x0000000717187824 */ /* 0x000fca00078e021d */
[----:B------:R-:W-:-:S05]  /*0d10*/  VIMNMX R31, PT, PT, R24, R3, PT ;  /* 0x00000003181f7248 */ /* 0x000fca0003fe0100 */
[----:B------:R-:W-:-:S05]  /*0d20*/  IMAD.IADD R5, R31, 0x1, -R29 ;  /* 0x000000011f057824 */ /* 0x000fca00078e0a1d */
[C---:B------:R-:W-:Y:S01]  /*0d30*/  ISETP.GE.AND P0, PT, R30.reuse, R5, PT ;  /* 0x000000051e00720c */ /* 0x040fe20003f06270 */
[----:B------:R-:W-:-:S05]  /*0d40*/  IMAD.IADD R5, R30, 0x1, -R5 ;  /* 0x000000011e057824 */ /* 0x000fca00078e0a05 */
[----:B------:R-:W-:-:S04]  /*0d50*/  SEL R18, R5, RZ, P0 ;  /* 0x000000ff05127207 */ /* 0x000fc80000000000 */
[----:B------:R-:W-:-:S13]  /*0d60*/  ISETP.GE.AND P0, PT, R18, R7, PT ;  /* 0x000000071200720c */ /* 0x000fda0003f06270 */
[----:B------:R-:W-:Y:S05]  /*0d70*/  @P0 BRA `(.L_x_9) ;  /* 0x0000000000400947 */ /* 0x000fea0003800000 */
[----:B------:R-:W-:-:S07]  /*0d80*/  IMAD.IADD R32, R30, 0x1, R29 ;  /* 0x000000011e207824 */ /* 0x000fce00078e021d */
.L_x_10:
[----:B------:R-:W-:-:S05]  /*0d90*/  IMAD.IADD R5, R7, 0x1, -R18 ;  /* 0x0000000107057824 */ /* 0x000fca00078e0a12 */
[----:B------:R-:W-:-:S04]  /*0da0*/  LEA.HI R5, R5, R5, RZ, 0x1 ;  /* 0x0000000505057211 */ /* 0x000fc800078f08ff */
[----:B------:R-:W-:-:S04]  /*0db0*/  LEA.HI.SX32 R24, R5, R18, 0x1f ;  /* 0x0000001205187211 */ /* 0x000fc800078ffaff */
[----:B------:R-:W-:Y:S01]  /*0dc0*/  LOP3.LUT R5, RZ, R24, RZ, 0x33, !PT ;  /* 0x00000018ff057212 */ /* 0x000fe200078e33ff */
[----:B------:R-:W-:-:S04]  /*0dd0*/  IMAD.IADD R26, R9, 0x1, R24 ;  /* 0x00000001091a7824 */ /* 0x000fc800078e0218 */
[----:B------:R-:W-:Y:S02]  /*0de0*/  IMAD.IADD R28, R32, 0x1, R5 ;  /* 0x00000001201c7824 */ /* 0x000fe400078e0205 */
[--C-:B------:R-:W-:Y:S02]  /*0df0*/  IMAD R26, R26, 0x4, R15.reuse ;  /* 0x000000041a1a7824 */ /* 0x100fe400078e020f */
[----:B------:R-:W-:-:S04]  /*0e00*/  IMAD R28, R28, 0x4, R15 ;  /* 0x000000041c1c7824 */ /* 0x000fc800078e020f */
[----:B------:R-:W-:Y:S04]  /*0e10*/  LDS R26, [R26] ;  /* 0x000000001a1a7984 */ /* 0x000fe80000000800 */
[----:B------:R-:W0:Y:S02]  /*0e20*/  LDS R5, [R28] ;  /* 0x000000001c057984 */ /* 0x000e240000000800 */
[----:B0-----:R-:W-:-:S04]  /*0e30*/  ISETP.GE.U32.AND P0, PT, R5, R26, PT ;  /* 0x0000001a0500720c */ /* 0x001fc80003f06070 */
[----:B------:R-:W-:-:S09]  /*0e40*/  SEL R7, R24, R7, !P0 ;  /* 0x0000000718077207 */ /* 0x000fd20004000000 */
[----:B------:R-:W-:-:S05]  /*0e50*/  @P0 VIADD R18, R24, 0x1 ;  /* 0x0000000118120836 */ /* 0x000fca0000000000 */
[----:B------:R-:W-:-:S13]  /*0e60*/  ISETP.GE.AND P0, PT, R18, R7, PT ;  /* 0x000000071200720c */ /* 0x000fda0003f06270 */
[----:B------:R-:W-:Y:S05]  /*0e70*/  @!P0 BRA `(.L_x_10) ;  /* 0xfffffffc00c48947 */ /* 0x000fea000383ffff */
.L_x_9:
[----:B------:R-:W-:Y:S05]  /*0e80*/  BSYNC.RECONVERGENT B1 ;  /* 0x0000000000017941 */ /* 0x000fea0003800200 */
.L_x_8:
[----:B------:R-:W-:Y:S01]  /*0e90*/  IADD3 R30, PT, PT, -R18, R29, R30 ;  /* 0x0000001d121e7210 */ /* 0x000fe20007ffe11e */
[----:B------:R-:W-:Y:S01]  /*0ea0*/  IMAD.IADD R24, R9, 0x1, R18 ;  /* 0x0000000109187824 */ /* 0x000fe200078e0212 */
[----:B------:R-:W-:Y:S02]  /*0eb0*/  PLOP3.LUT P0, PT, PT, PT, PT, 0x8, 0x80 ;  /* 0x000000000080781c */ /* 0x000fe40003f0e170 */
[----:B------:R-:W-:Y:S01]  /*0ec0*/  ISETP.GE.AND P1, PT, R30, R31, PT ;  /* 0x0000001f1e00720c */ /* 0x000fe20003f26270 */
[--C-:B------:R-:W-:Y:S02]  /*0ed0*/  IMAD R9, R24, 0x4, R15.reuse ;  /* 0x0000000418097824 */ /* 0x100fe400078e020f */
[C---:B------:R-:W-:Y:S02]  /*0ee0*/  IMAD R11, R30.reuse, 0x4, R15 ;  /* 0x000000041e0b7824 */ /* 0x040fe400078e020f */
[----:B------:R-:W-:Y:S01]  /*0ef0*/  VIADD R5, R30, 0x1 ;  /* 0x000000011e057836 */ /* 0x000fe20000000000 */
[----:B------:R-:W-:Y:S01]  /*0f00*/  LDS R19, [R9] ;  /* 0x0000000009137984 */ /* 0x000fe20000000800 */
[----:B------:R-:W-:-:S03]  /*0f10*/  VIADD R7, R24, 0x1 ;  /* 0x0000000118077836 */ /* 0x000fc60000000000 */
[----:B------:R-:W0:Y:S03]  /*0f20*/  LDS R18, [R11] ;  /* 0x000000000b127984 */ /* 0x000e260000000800 */
[----:B0-----:R-:W-:-:S04]  /*0f30*/  @!P1 ISETP.GE.U32.AND P2, PT, R18, R19, PT ;  /* 0x000000131200920c */ /* 0x001fc80003f46070 */
[----:B------:R-:W-:-:S04]  /*0f40*/  @!P1 ISETP.GE.OR P0, PT, R24, R29, !P2 ;  /* 0x0000001d1800920c */ /* 0x000fc80005706670 */
[----:B------:R-:W-:-:S09]  /*0f50*/  SEL R21, R18, R19, P0 ;  /* 0x0000001312157207 */ /* 0x000fd20000000000 */
[----:B------:R-:W-:Y:S01]  /*0f60*/  @P0 LDS R18, [R11+0x4] ;  /* 0x000004000b120984 */ /* 0x000fe20000000800 */
[----:B------:R-:W-:Y:S02]  /*0f70*/  @!P0 IMAD.MOV R5, RZ, RZ, R30 ;  /* 0x000000ffff058224 */ /* 0x000fe400078e021e */
[----:B------:R-:W-:Y:S01]  /*0f80*/  @P0 IMAD.MOV R7, RZ, RZ, R24 ;  /* 0x000000ffff070224 */ /* 0x000fe200078e0218 */
[----:B------:R-:W0:Y:S01]  /*0f90*/  @!P0 LDS R19, [R9+0x4] ;  /* 0x0000040009138984 */ /* 0x000e220000000800 */
[----:B------:R-:W-:Y:S01]  /*0fa0*/  PLOP3.LUT P0, PT, PT, PT, PT, 0x8, 0x80 ;  /* 0x000000000080781c */ /* 0x000fe20003f0e170 */
[C---:B------:R-:W-:Y:S01]  /*0fb0*/  VIADD R24, R5.reuse, 0x1 ;  /* 0x0000000105187836 */ /* 0x040fe20000000000 */
[----:B------:R-:W-:Y:S01]  /*0fc0*/  ISETP.GE.AND P1, PT, R5, R31, PT ;  /* 0x0000001f0500720c */ /* 0x000fe20003f26270 */
[----:B------:R-:W-:-:S12]  /*0fd0*/  VIADD R26, R7, 0x1 ;  /* 0x00000001071a7836 */ /* 0x000fd80000000000 */
[----:B0-----:R-:W-:-:S04]  /*0fe0*/  @!P1 ISETP.GE.U32.AND P2, PT, R18, R19, PT ;  /* 0x000000131200920c */ /* 0x001fc80003f46070 */
[----:B------:R-:W-:-:S13]  /*0ff0*/  @!P1 ISETP.GE.OR P0, PT, R7, R29, !P2 ;  /* 0x0000001d0700920c */ /* 0x000fda0005706670 */
[----:B------:R-:W-:Y:S02]  /*1000*/  @P0 IMAD.MOV R26, RZ, RZ, R7 ;  /* 0x000000ffff1a0224 */ /* 0x000fe400078e0207 */
[----:B------:R-:W-:Y:S01]  /*1010*/  @!P0 IMAD.MOV R24, RZ, RZ, R5 ;  /* 0x000000ffff188224 */ /* 0x000fe200078e0205 */
[----:B------:R-:W-:Y:S01]  /*1020*/  SEL R5, R18, R19, P0 ;  /* 0x0000001312057207 */ /* 0x000fe20000000000 */
[--C-:B------:R-:W-:Y:S02]  /*1030*/  @!P0 IMAD R7, R26, 0x4, R15.reuse ;  /* 0x000000041a078824 */ /* 0x100fe400078e020f */
[C---:B------:R-:W-:Y:S01]  /*1040*/  @P0 IMAD R9, R24.reuse, 0x4, R15 ;  /* 0x0000000418090824 */ /* 0x040fe200078e020f */
[----:B------:R-:W-:Y:S01]  /*1050*/  ISETP.GE.AND P1, PT, R24, R31, PT ;  /* 0x0000001f1800720c */ /* 0x000fe20003f26270 */
[----:B------:R-:W-:Y:S01]  /*1060*/  VIADD R30, R26, 0x1 ;  /* 0x000000011a1e7836 */ /* 0x000fe20000000000 */
[----:B------:R-:W-:Y:S01]  /*1070*/  @!P0 LDS R19, [R7] ;  /* 0x0000000007138984 */ /* 0x000fe20000000800 */
[----:B------:R-:W-:-:S03]  /*1080*/  VIADD R28, R24, 0x1 ;  /* 0x00000001181c7836 */ /* 0x000fc60000000000 */
[----:B------:R-:W0:Y:S01]  /*1090*/  @P0 LDS R18, [R9] ;  /* 0x0000000009120984 */ /* 0x000e220000000800 */
[----:B------:R-:W-:-:S06]  /*10a0*/  PLOP3.LUT P0, PT, PT, PT, PT, 0x8, 0x80 ;  /* 0x000000000080781c */ /* 0x000fcc0003f0e170 */
[----:B0-----:R-:W-:-:S04]  /*10b0*/  @!P1 ISETP.GE.U32.AND P2, PT, R18, R19, PT ;  /* 0x000000131200920c */ /* 0x001fc80003f46070 */
[----:B------:R-:W-:-:S04]  /*10c0*/  @!P1 ISETP.GE.OR P0, PT, R26, R29, !P2 ;  /* 0x0000001d1a00920c */ /* 0x000fc80005706670 */
[----:B------:R-:W-:-:S09]  /*10d0*/  SEL R11, R18, R19, P0 ;  /* 0x00000013120b7207 */ /* 0x000fd20000000000 */
[----:B------:R-:W-:Y:S02]  /*10e0*/  @P0 IMAD.MOV R30, RZ, RZ, R26 ;  /* 0x000000ffff1e0224 */ /* 0x000fe400078e021a */
[----:B------:R-:W-:Y:S02]  /*10f0*/  @!P0 IMAD.MOV R28, RZ, RZ, R24 ;  /* 0x000000ffff1c8224 */ /* 0x000fe400078e0218 */
        /* <DEDUP_REMOVED lines=28> */
[C---:B------:R-:W-:Y:S01]  /*12c0*/  ISETP.GE.AND P1, PT, R28.reuse, R31, PT ;  /* 0x0000001f1c00720c */ /* 0x040fe20003f26270 */
[----:B------:R-:W-:Y:S01]  /*12d0*/  VIADD R26, R28, 0x1 ;  /* 0x000000011c1a7836 */ /* 0x000fe20000000000 */
[----:B------:R-:W-:Y:S01]  /*12e0*/  @!P0 LDS R19, [R23] ;  /* 0x0000000017138984 */ /* 0x000fe20000000800 */
[----:B------:R-:W-:-:S03]  /*12f0*/  VIADD R32, R30, 0x1 ;  /* 0x000000011e207836 */ /* 0x000fc60000000000 */
[----:B------:R-:W0:Y:S01]  /*1300*/  @P0 LDS R18, [R24] ;  /* 0x0000000018120984 */ /* 0x000e220000000800 */
[----:B------:R-:W-:-:S06]  /*1310*/  PLOP3.LUT P0, PT, PT, PT, PT, 0x8, 0x80 ;  /* 0x000000000080781c */ /* 0x000fcc0003f0e170 */
[----:B0-----:R-:W-:-:S04]  /*1320*/  @!P1 ISETP.GE.U32.AND P2, PT, R18, R19, PT ;  /* 0x000000131200920c */ /* 0x001fc80003f46070 */
[----:B------:R-:W-:Y:S02]  /*1330*/  @!P1 ISETP.GE.OR P0, PT, R30, R29, !P2 ;  /* 0x0000001d1e00920c */ /* 0x000fe40005706670 */
[C---:B------:R-:W-:Y:S01]  /*1340*/  ISETP.GE.U32.AND P2, PT, R16.reuse, 0x9, PT ;  /* 0x000000091000780c */ /* 0x040fe20003f46070 */
[----:B------:R-:W-:Y:S01]  /*1350*/  IMAD.SHL.U32 R16, R16, 0x2, RZ ;  /* 0x0000000210107824 */ /* 0x000fe200078e00ff */
[----:B------:R-:W-:-:S09]  /*1360*/  SEL R9, R18, R19, P0 ;  /* 0x0000001312097207 */ /* 0x000fd20000000000 */
[----:B------:R-:W-:Y:S02]  /*1370*/  @!P0 IMAD.MOV R26, RZ, RZ, R28 ;  /* 0x000000ffff1a8224 */ /* 0x000fe400078e021c */
[----:B------:R-:W-:Y:S02]  /*1380*/  @P0 IMAD.MOV R32, RZ, RZ, R30 ;  /* 0x000000ffff200224 */ /* 0x000fe400078e021e */
[--C-:B------:R-:W-:Y:S02]  /*1390*/  @P0 IMAD R25, R26, 0x4, R15.reuse ;  /* 0x000000041a190824 */ /* 0x100fe400078e020f */
[C---:B------:R-:W-:Y:S01]  /*13a0*/  @!P0 IMAD R23, R32.reuse, 0x4, R15 ;  /* 0x0000000420178824 */ /* 0x040fe200078e020f */
[----:B------:R-:W-:Y:S02]  /*13b0*/  ISETP.GE.AND P1, PT, R32, R29, PT ;  /* 0x0000001d2000720c */ /* 0x000fe40003f26270 */
[----:B------:R-:W-:Y:S04]  /*13c0*/  @P0 LDS R18, [R25] ;  /* 0x0000000019120984 */ /* 0x000fe80000000800 */
[----:B------:R-:W0:Y:S01]  /*13d0*/  @!P0 LDS R19, [R23] ;  /* 0x0000000017138984 */ /* 0x000e220000000800 */
[----:B------:R-:W-:-:S06]  /*13e0*/  ISETP.GE.AND P0, PT, R26, R31, PT ;  /* 0x0000001f1a00720c */ /* 0x000fcc0003f06270 */
[----:B0-----:R-:W-:-:S04]  /*13f0*/  @!P1 VIMNMX.U32 R18, PT, PT, R18, R19, PT ;  /* 0x0000001312129248 */ /* 0x001fc80003fe0000 */
[----:B------:R-:W-:Y:S01]  /*1400*/  SEL R19, R18, R19, !P0 ;  /* 0x0000001312137207 */ /* 0x000fe20004000000 */
[----:B------:R-:W-:Y:S06]  /*1410*/  @!P2 BRA `(.L_x_11) ;  /* 0xfffffff400cca947 */ /* 0x000fec000383ffff */
[----:B------:R-:W-:Y:S05]  /*1420*/  BSYNC B0 ;  /* 0x0000000000007941 */ /* 0x000fea0003800000 */
.L_x_6:
[----:B------:R-:W0:Y:S08]  /*1430*/  MATCH.ANY R15, R6 ;  /* 0x00000000060f73a1 */ /* 0x000e3000000e8000 */
[----:B------:R-:W1:Y:S01]  /*1440*/  REDUX.OR UR6, R6 ;  /* 0x00000000060673c4 */ /* 0x000e620000004000 */
[----:B------:R-:W-:Y:S02]  /*1450*/  VOTEU.ANY UR7, UPT, PT ;  /* 0x0000000000077886 */ /* 0x000fe400038e0100 */
[----:B0-----:R-:W-:-:S13]  /*1460*/  LOP3.LUT P0, RZ, R6, UR7, R15, 0x40, !PT ;  /* 0x0000000706ff7c12 */ /* 0x001fda000f80400f */
[----:B-1----:R-:W-:Y:S05]  /*1470*/  @!P0 BRA.DIV UR6, `(.L_x_12) ;  /* 0x000001ea06448947 */ /* 0x002fea000b800000 */
[----:B------:R-:W-:Y:S01]  /*1480*/  NOP ;  /* 0x0000000000007918 */ /* 0x000fe20000000000 */
.L_x_179:
[CC--:B------:R-:W-:Y:S01]  /*1490*/  ISETP.GE.AND P0, PT, R2.reuse, R3.reuse, PT ;  /* 0x000000030200720c */ /* 0x0c0fe20003f06270 */
[----:B------:R-:W-:Y:S01]  /*14a0*/  IMAD.WIDE.U32 R12, R2, 0x4, R12 ;  /* 0x00000004020c7825 */ /* 0x000fe200078e000c */
[-C--:B------:R-:W-:Y:S02]  /*14b0*/  ISETP.GE.AND P1, PT, R0, R3.reuse, PT ;  /* 0x000000030000720c */ /* 0x080fe40003f26270 */
[-C--:B------:R-:W-:Y:S02]  /*14c0*/  ISETP.GE.AND P2, PT, R8, R3.reuse, PT ;  /* 0x000000030800720c */ /* 0x080fe40003f46270 */
[-C--:B------:R-:W-:Y:S02]  /*14d0*/  ISETP.GE.AND P3, PT, R10, R3.reuse, PT ;  /* 0x000000030a00720c */ /* 0x080fe40003f66270 */
[-C--:B------:R-:W-:Y:S02]  /*14e0*/  ISETP.GE.AND P4, PT, R14, R3.reuse, PT ;  /* 0x000000030e00720c */ /* 0x080fe40003f86270 */
[----:B------:R-:W-:-:S02]  /*14f0*/  ISETP.GE.AND P5, PT, R20, R3, PT ;  /* 0x000000031400720c */ /* 0x000fc40003fa6270 */
[----:B------:R-:W-:Y:S01]  /*1500*/  ISETP.GE.AND P6, PT, R22, R3, PT ;  /* 0x000000031600720c */ /* 0x000fe20003fc6270 */
[----:B------:R0:W-:Y:S04]  /*1510*/  @!P0 STG.E desc[UR8][R12.64], R21 ;  /* 0x000000150c008986 */ /* 0x0001e8000c101908 */
[----:B------:R0:W-:Y:S04]  /*1520*/  @!P1 STG.E desc[UR8][R12.64+0x4], R5 ;  /* 0x000004050c009986 */ /* 0x0001e8000c101908 */
[----:B------:R0:W-:Y:S04]  /*1530*/  @!P2 STG.E desc[UR8][R12.64+0x8], R11 ;  /* 0x0000080b0c00a986 */ /* 0x0001e8000c101908 */
[----:B------:R0:W-:Y:S04]  /*1540*/  @!P3 STG.E desc[UR8][R12.64+0xc], R7 ;  /* 0x00000c070c00b986 */ /* 0x0001e8000c101908 */
[----:B------:R0:W-:Y:S04]  /*1550*/  @!P4 STG.E desc[UR8][R12.64+0x10], R17 ;  /* 0x000010110c00c986 */ /* 0x0001e8000c101908 */
[----:B------:R0:W-:Y:S01]  /*1560*/  @!P5 STG.E desc[UR8][R12.64+0x14], R9 ;  /* 0x000014090c00d986 */ /* 0x0001e2000c101908 */
[----:B------:R-:W-:Y:S05]  /*1570*/  @P6 EXIT ;  /* 0x000000000000694d */ /* 0x000fea0003800000 */
[----:B------:R-:W-:Y:S01]  /*1580*/  STG.E desc[UR8][R12.64+0x18], R19 ;  /* 0x000018130c007986 */ /* 0x000fe2000c101908 */
[----:B------:R-:W-:Y:S05]  /*1590*/  EXIT ;  /* 0x000000000000794d */ /* 0x000fea0003800000 */
.L_x_0:
[----:B------:R-:W0:Y:S01]  /*15a0*/  LDCU.64 UR4, c[0x0][0x380] ;  /* 0x00007000ff0477ac */ /* 0x000e220008000a00 */
[----:B------:R-:W-:-:S04]  /*15b0*/  ISETP.GT.U32.AND P0, PT, R3, 0x16ff, PT ;  /* 0x000016ff0300780c */ /* 0x000fc80003f04070 */
[----:B------:R-:W-:Y:S02]  /*15c0*/  ISETP.GT.U32.AND.EX P0, PT, R0, RZ, PT, P0 ;  /* 0x000000ff0000720c */ /* 0x000fe40003f04100 */
[----:B0-----:R-:W-:-:S04]  /*15d0*/  IADD3 R19, P1, PT, R9, UR4, RZ ;  /* 0x0000000409137c10 */ /* 0x001fc8000ff3e0ff */
[----:B------:R-:W-:-:S07]  /*15e0*/  IADD3.X R18, PT, PT, R6, UR5, RZ, P1, !PT ;  /* 0x0000000506127c10 */ /* 0x000fce0008ffe4ff */
[----:B------:R-:W-:Y:S05]  /*15f0*/  @P0 BRA `(.L_x_13) ;  /* 0x0000003400b40947 */ /* 0x000fea0003800000 */
[----:B------:R-:W0:Y:S01]  /*1600*/  S2R R0, SR_TID.X ;  /* 0x0000000000007919 */ /* 0x000e220000002100 */
[----:B------:R-:W-:Y:S02]  /*1610*/  IMAD.MOV.U32 R7, RZ, RZ, -0x1 ;  /* 0xffffffffff077424 */ /* 0x000fe400078e00ff */
[----:B------:R-:W-:Y:S02]  /*1620*/  IMAD.MOV.U32 R9, RZ, RZ, -0x1 ;  /* 0xffffffffff097424 */ /* 0x000fe400078e00ff */
[----:B------:R-:W-:Y:S02]  /*1630*/  IMAD.MOV.U32 R15, RZ, RZ, -0x1 ;  /* 0xffffffffff0f7424 */ /* 0x000fe400078e00ff */
[C---:B0-----:R-:W-:Y:S01]  /*1640*/  VIADD R2, R0.reuse, 0x100 ;  /* 0x0000010000027836 */ /* 0x041fe20000000000 */
[CC--:B------:R-:W-:Y:S01]  /*1650*/  ISETP.GE.U32.AND P6, PT, R0.reuse, R3.reuse, PT ;  /* 0x000000030000720c */ /* 0x0c0fe20003fc6070 */
[C---:B------:R-:W-:Y:S01]  /*1660*/  VIADD R4, R0.reuse, 0x200 ;  /* 0x0000020000047836 */ /* 0x040fe20000000000 */
[C---:B------:R-:W-:Y:S01]  /*1670*/  LOP3.LUT R8, R0.reuse, 0x400, RZ, 0xfc, !PT ;  /* 0x0000040000087812 */ /* 0x040fe200078efcff */
[----:B------:R-:W-:Y:S01]  /*1680*/  IMAD.SHL.U32 R6, R0, 0x4, RZ ;  /* 0x0000000400067824 */ /* 0x000fe200078e00ff */
[-C--:B------:R-:W-:Y:S01]  /*1690*/  ISETP.GE.U32.AND P0, PT, R2, R3.reuse, PT ;  /* 0x000000030200720c */ /* 0x080fe20003f06070 */
[----:B------:R-:W-:Y:S01]  /*16a0*/  VIADD R2, R0, 0x300 ;  /* 0x0000030000027836 */ /* 0x000fe20000000000 */
[----:B------:R-:W-:-:S02]  /*16b0*/  ISETP.GE.U32.AND P1, PT, R4, R3, PT ;  /* 0x000000030400720c */ /* 0x000fc40003f26070 */
[----:B------:R-:W-:Y:S02]  /*16c0*/  IADD3 R4, P4, PT, R6, R19, RZ ;  /* 0x0000001306047210 */ /* 0x000fe40007f9e0ff */
[-C--:B------:R-:W-:Y:S01]  /*16d0*/  ISETP.GE.U32.AND P2, PT, R2, R3.reuse, PT ;  /* 0x000000030200720c */ /* 0x080fe20003f46070 */
[----:B------:R-:W-:Y:S01]  /*16e0*/  VIADD R2, R0, 0x500 ;  /* 0x0000050000027836 */ /* 0x000fe20000000000 */
[-C--:B------:R-:W-:Y:S01]  /*16f0*/  ISETP.GE.U32.AND P3, PT, R8, R3.reuse, PT ;  /* 0x000000030800720c */ /* 0x080fe20003f66070 */
[----:B------:R-:W-:Y:S02]  /*1700*/  IMAD.X R5, RZ, RZ, R18, P4 ;  /* 0x000000ffff057224 */ /* 0x000fe400020e0612 */
[----:B------:R-:W-:Y:S01]  /*1710*/  VIADD R8, R0, 0x600 ;  /* 0x0000060000087836 */ /* 0x000fe20000000000 */
[-C--:B------:R-:W-:Y:S01]  /*1720*/  ISETP.GE.U32.AND P4, PT, R2, R3.reuse, PT ;  /* 0x000000030200720c */ /* 0x080fe20003f86070 */
[----:B------:R-:W-:Y:S01]  /*1730*/  VIADD R2, R0, 0x700 ;  /* 0x0000070000027836 */ /* 0x000fe20000000000 */
[----:B------:R-:W2:Y:S01]  /*1740*/  @!P6 LDG.E R7, desc[UR8][R4.64] ;  /* 0x000000080407e981 */ /* 0x000ea2000c1e1900 */
[----:B------:R-:W-:Y:S01]  /*1750*/  IMAD.MOV.U32 R17, RZ, RZ, -0x1 ;  /* 0xffffffffff117424 */ /* 0x000fe200078e00ff */
[----:B------:R-:W-:-:S02]  /*1760*/  ISETP.GE.U32.AND P5, PT, R8, R3, PT ;  /* 0x000000030800720c */ /* 0x000fc40003fa6070 */
[----:B------:R-:W-:Y:S01]  /*1770*/  ISETP.GE.U32.AND P6, PT, R2, R3, PT ;  /* 0x000000030200720c */ /* 0x000fe20003fc6070 */
[----:B------:R-:W3:Y:S01]  /*1780*/  @!P0 LDG.E R9, desc[UR8][R4.64+0x400] ;  /* 0x0004000804098981 */ /* 0x000ee2000c1e1900 */
[----:B------:R-:W-:-:S03]  /*1790*/  LOP3.LUT R2, R0, 0x800, RZ, 0xfc, !PT ;  /* 0x0000080000027812 */ /* 0x000fc600078efcff */
[----:B------:R-:W4:Y:S01]  /*17a0*/  @!P2 LDG.E R15, desc[UR8][R4.64+0xc00] ;  /* 0x000c0008040fa981 */ /* 0x000f22000c1e1900 */
[-C--:B------:R-:W-:Y:S01]  /*17b0*/  ISETP.GE.U32.AND P0, PT, R2, R3.reuse, PT ;  /* 0x000000030200720c */ /* 0x080fe20003f06070 */
[----:B------:R-:W-:Y:S02]  /*17c0*/  VIADD R2, R0, 0xa00 ;  /* 0x00000a0000027836 */ /* 0x000fe40000000000 */
[----:B------:R-:W-:Y:S01]  /*17d0*/  IMAD.MOV.U32 R11, RZ, RZ, -0x1 ;  /* 0xffffffffff0b7424 */ /* 0x000fe200078e00ff */
[----:B------:R-:W5:Y:S02]  /*17e0*/  @!P3 LDG.E R17, desc[UR8][R4.64+0x1000] ;  /* 0x001000080411b981 */ /* 0x000f64000c1e1900 */
[-C--:B------:R-:W-:Y:S01]  /*17f0*/  ISETP.GE.U32.AND P2, PT, R2, R3.reuse, PT ;  /* 0x000000030200720c */ /* 0x080fe20003f46070 */
[C---:B------:R-:W-:Y:S02]  /*1800*/  VIADD R2, R0.reuse, 0xb00 ;  /* 0x00000b0000027836 */ /* 0x040fe40000000000 */
[----:B------:R-:W-:Y:S01]  /*1810*/  VIADD R8, R0, 0x900 ;  /* 0x0000090000087836 */ /* 0x000fe20000000000 */
[----:B------:R-:W5:Y:S01]  /*1820*/  @!P1 LDG.E R11, desc[UR8][R4.64+0x800] ;  /* 0x00080008040b9981 */ /* 0x000f62000c1e1900 */
[----:B------:R-:W-:Y:S01]  /*1830*/  IMAD.MOV.U32 R21, RZ, RZ, -0x1 ;  /* 0xffffffffff157424 */ /* 0x000fe200078e00ff */
[-C--:B------:R-:W-:Y:S01]  /*1840*/  ISETP.GE.U32.AND P3, PT, R2, R3.reuse, PT ;  /* 0x000000030200720c */ /* 0x080fe20003f66070 */
[----:B------:R-:W-:Y:S01]  /*1850*/  VIADD R2, R0, 0xd00 ;  /* 0x00000d0000027836 */ /* 0x000fe20000000000 */
[----:B------:R-:W-:Y:S01]  /*1860*/  ISETP.GE.U32.AND P1, PT, R8, R3, PT ;  /* 0x000000030800720c */ /* 0x000fe20003f26070 */
[----:B------:R-:W-:-:S02]  /*1870*/  IMAD.MOV.U32 R23, RZ, RZ, -0x1 ;  /* 0xffffffffff177424 */ /* 0x000fc400078e00ff */
[----:B------:R-:W5:Y:S01]  /*1880*/  @!P5 LDG.E R21, desc[UR8][R4.64+0x1800] ;  /* 0x001800080415d981 */ /* 0x000f62000c1e1900 */
[-C--:B------:R-:W-:Y:S01]  /*1890*/  ISETP.GE.U32.AND P5, PT, R2, R3.reuse, PT ;  /* 0x000000030200720c */ /* 0x080fe20003fa6070 */
[C---:B------:R-:W-:Y:S02]  /*18a0*/  VIADD R2, R0.reuse, 0xe00 ;  /* 0x00000e0000027836 */ /* 0x040fe40000000000 */
[----:B------:R-:W-:Y:S01]  /*18b0*/  IMAD.MOV.U32 R19, RZ, RZ, -0x1 ;  /* 0xffffffffff137424 */ /* 0x000fe200078e00ff */
[----:B------:R-:W-:Y:S01]  /*18c0*/  LOP3.LUT R8, R0, 0xc00, RZ, 0xfc, !PT ;  /* 0x00000c0000087812 */ /* 0x000fe200078efcff */
[----:B------:R-:W-:Y:S01]  /*18d0*/  IMAD.MOV.U32 R27, RZ, RZ, -0x1 ;  /* 0xffffffffff1b7424 */ /* 0x000fe200078e00ff */
[----:B------:R-:W5:Y:S01]  /*18e0*/  @!P6 LDG.E R23, desc[UR8][R4.64+0x1c00] ;  /* 0x001c00080417e981 */ /* 0x000f62000c1e1900 */
[-C--:B------:R-:W-:Y:S02]  /*18f0*/  ISETP.GE.U32.AND P6, PT, R2, R3.reuse, PT ;  /* 0x000000030200720c */ /* 0x080fe40003fc6070 */
[----:B------:R-:W-:Y:S01]  /*1900*/  LOP3.LUT R2, R0, 0x1000, RZ, 0xfc, !PT ;  /* 0x0000100000027812 */ /* 0x000fe200078efcff */
[----:B------:R-:W5:Y:S01]  /*1910*/  @!P4 LDG.E R19, desc[UR8][R4.64+0x1400] ;  /* 0x001400080413c981 */ /* 0x000f62000c1e1900 */
[----:B------:R-:W-:Y:S01]  /*1920*/  ISETP.GE.U32.AND P4, PT, R8, R3, PT ;  /* 0x000000030800720c */ /* 0x000fe20003f86070 */
[----:B------:R-:W-:-:S02]  /*1930*/  IMAD.MOV.U32 R29, RZ, RZ, -0x1 ;  /* 0xffffffffff1d7424 */ /* 0x000fc400078e00ff */
[----:B------:R-:W5:Y:S01]  /*1940*/  @!P1 LDG.E R27, desc[UR8][R4.64+0x2400] ;  /* 0x00240008041b9981 */ /* 0x000f62000c1e1900 */
[-C--:B------:R-:W-:Y:S01]  /*1950*/  ISETP.GE.U32.AND P1, PT, R2, R3.reuse, PT ;  /* 0x000000030200720c */ /* 0x080fe20003f26070 */
[C---:B------:R-:W-:Y:S02]  /*1960*/  VIADD R2, R0.reuse, 0x1100 ;  /* 0x0000110000027836 */ /* 0x040fe40000000000 */
[----:B------:R-:W-:Y:S01]  /*1970*/  IMAD.MOV.U32 R25, RZ, RZ, -0x1 ;  /* 0xffffffffff197424 */ /* 0x000fe200078e00ff */
[----:B------:R-:W5:Y:S01]  /*1980*/  @!P2 LDG.E R29, desc[UR8][R4.64+0x2800] ;  /* 0x00280008041da981 */ /* 0x000f62000c1e1900 */
[----:B------:R-:W-:Y:S01]  /*1990*/  VIADD R8, R0, 0xf00 ;  /* 0x00000f0000087836 */ /* 0x000fe20000000000 */
[-C--:B------:R-:W-:Y:S01]  /*19a0*/  ISETP.GE.U32.AND P2, PT, R2, R3.reuse, PT ;  /* 0x000000030200720c */ /* 0x080fe20003f46070 */
[----:B------:R-:W-:Y:S02]  /*19b0*/  IMAD.MOV.U32 R33, RZ, RZ, -0x1 ;  /* 0xffffffffff217424 */ /* 0x000fe400078e00ff */
[----:B------:R-:W-:Y:S01]  /*19c0*/  VIADD R2, R0, 0x1300 ;  /* 0x0000130000027836 */ /* 0x000fe20000000000 */
[----:B------:R-:W5:Y:S01]  /*19d0*/  @!P0 LDG.E R25, desc[UR8][R4.64+0x2000] ;  /* 0x0020000804198981 */ /* 0x000f62000c1e1900 */
[----:B------:R-:W-:Y:S01]  /*19e0*/  ISETP.GE.U32.AND P0, PT, R8, R3, PT ;  /* 0x000000030800720c */ /* 0x000fe20003f06070 */
[----:B------:R-:W-:-:S02]  /*19f0*/  IMAD.MOV.U32 R31, RZ, RZ, -0x1 ;  /* 0xffffffffff1f7424 */ /* 0x000fc400078e00ff */
[----:B------:R-:W-:Y:S01]  /*1a00*/  IMAD.MOV.U32 R35, RZ, RZ, -0x1 ;  /* 0xffffffffff237424 */ /* 0x000fe200078e00ff */
[----:B------:R-:W5:Y:S01]  /*1a10*/  @!P4 LDG.E R33, desc[UR8][R4.64+0x3000] ;  /* 0x003000080421c981 */ /* 0x000f62000c1e1900 */
[----:B------:R-:W-:Y:S01]  /*1a20*/  VIADD R8, R0, 0x1200 ;  /* 0x0000120000087836 */ /* 0x000fe20000000000 */
[-C--:B------:R-:W-:Y:S02]  /*1a30*/  ISETP.GE.U32.AND P4, PT, R2, R3.reuse, PT ;  /* 0x000000030200720c */ /* 0x080fe40003f86070 */
[----:B------:R-:W-:Y:S01]  /*1a40*/  LOP3.LUT R2, R0, 0x1400, RZ, 0xfc, !PT ;  /* 0x0000140000027812 */ /* 0x000fe200078efcff */
[----:B------:R-:W5:Y:S01]  /*1a50*/  @!P3 LDG.E R31, desc[UR8][R4.64+0x2c00] ;  /* 0x002c0008041fb981 */ /* 0x000f62000c1e1900 */
[----:B------:R-:W-:Y:S01]  /*1a60*/  IMAD.MOV.U32 R37, RZ, RZ, -0x1 ;  /* 0xffffffffff257424 */ /* 0x000fe200078e00ff */
[-C--:B------:R-:W-:Y:S01]  /*1a70*/  ISETP.GE.U32.AND P3, PT, R8, R3.reuse, PT ;  /* 0x000000030800720c */ /* 0x080fe20003f66070 */
[----:B------:R-:W-:Y:S01]  /*1a80*/  IMAD.MOV.U32 R39, RZ, RZ, -0x1 ;  /* 0xffffffffff277424 */ /* 0x000fe200078e00ff */
[----:B------:R-:W5:Y:S01]  /*1a90*/  @!P5 LDG.E R35, desc[UR8][R4.64+0x3400] ;  /* 0x003400080423d981 */ /* 0x000f62000c1e1900 */
[----:B------:R-:W-:Y:S01]  /*1aa0*/  ISETP.GE.U32.AND P5, PT, R2, R3, PT ;  /* 0x000000030200720c */ /* 0x000fe20003fa6070 */
[----:B------:R-:W-:-:S02]  /*1ab0*/  VIADD R8, R0, 0x1500 ;  /* 0x0000150000087836 */ /* 0x000fc40000000000 */
[----:B------:R-:W-:Y:S01]  /*1ac0*/  VIADD R2, R0, 0x1600 ;  /* 0x0000160000027836 */ /* 0x000fe20000000000 */
[----:B------:R-:W5:Y:S02]  /*1ad0*/  @!P6 LDG.E R37, desc[UR8][R4.64+0x3800] ;  /* 0x003800080425e981 */ /* 0x000f64000c1e1900 */
[-C--:B------:R-:W-:Y:S02]  /*1ae0*/  ISETP.GE.U32.AND P6, PT, R8, R3.reuse, PT ;  /* 0x000000030800720c */ /* 0x080fe40003fc6070 */
[----:B------:R-:W5:Y:S01]  /*1af0*/  @!P0 LDG.E R39, desc[UR8][R4.64+0x3c00] ;  /* 0x003c000804278981 */ /* 0x000f62000c1e1900 */
[----:B------:R-:W-:Y:S01]  /*1b00*/  ISETP.GE.U32.AND P0, PT, R2, R3, PT ;  /* 0x000000030200720c */ /* 0x000fe20003f06070 */
[----:B------:R-:W-:Y:S02]  /*1b10*/  IMAD.MOV.U32 R41, RZ, RZ, -0x1 ;  /* 0xffffffffff297424 */ /* 0x000fe400078e00ff */
[----:B------:R-:W-:Y:S02]  /*1b20*/  IMAD.MOV.U32 R43, RZ, RZ, -0x1 ;  /* 0xffffffffff2b7424 */ /* 0x000fe400078e00ff */
[----:B------:R-:W-:-:S02]  /*1b30*/  IMAD.MOV.U32 R45, RZ, RZ, -0x1 ;  /* 0xffffffffff2d7424 */ /* 0x000fc400078e00ff */
[----:B------:R-:W-:Y:S01]  /*1b40*/  IMAD.MOV.U32 R47, RZ, RZ, -0x1 ;  /* 0xffffffffff2f7424 */ /* 0x000fe200078e00ff */
[----:B------:R-:W5:Y:S01]  /*1b50*/  @!P1 LDG.E R41, desc[UR8][R4.64+0x4000] ;  /* 0x0040000804299981 */ /* 0x000f62000c1e1900 */
[----:B------:R-:W-:Y:S02]  /*1b60*/  IMAD.MOV.U32 R49, RZ, RZ, -0x1 ;  /* 0xffffffffff317424 */ /* 0x000fe400078e00ff */
[----:B------:R-:W-:Y:S01]  /*1b70*/  IMAD.MOV.U32 R51, RZ, RZ, -0x1 ;  /* 0xffffffffff337424 */ /* 0x000fe200078e00ff */
[----:B------:R-:W5:Y:S01]  /*1b80*/  @!P2 LDG.E R43, desc[UR8][R4.64+0x4400] ;  /* 0x00440008042ba981 */ /* 0x000f62000c1e1900 */
[----:B------:R-:W-:-:S03]  /*1b90*/  IMAD.MOV.U32 R53, RZ, RZ, -0x1 ;  /* 0xffffffffff357424 */ /* 0x000fc600078e00ff */
[----:B------:R-:W5:Y:S04]  /*1ba0*/  @!P3 LDG.E R45, desc[UR8][R4.64+0x4800] ;  /* 0x00480008042db981 */ /* 0x000f68000c1e1900 */
[----:B------:R-:W5:Y:S04]  /*1bb0*/  @!P4 LDG.E R47, desc[UR8][R4.64+0x4c00] ;  /* 0x004c0008042fc981 */ /* 0x000f68000c1e1900 */
[----:B------:R-:W5:Y:S04]  /*1bc0*/  @!P5 LDG.E R49, desc[UR8][R4.64+0x5000] ;  /* 0x005000080431d981 */ /* 0x000f68000c1e1900 */
[----:B------:R-:W5:Y:S04]  /*1bd0*/  @!P6 LDG.E R51, desc[UR8][R4.64+0x5400] ;  /* 0x005400080433e981 */ /* 0x000f68000c1e1900 */
[----:B------:R0:W5:Y:S01]  /*1be0*/  @!P0 LDG.E R53, desc[UR8][R4.64+0x5800] ;  /* 0x0058000804358981 */ /* 0x000162000c1e1900 */
[----:B------:R-:W1:Y:S01]  /*1bf0*/  S2UR UR5, SR_CgaCtaId ;  /* 0x00000000000579c3 */ /* 0x000e620000008800 */
[----:B------:R-:W-:-:S02]  /*1c00*/  UMOV UR4, 0x400 ;  /* 0x0000040000047882 */ /* 0x000fc40000000000 */
[----:B-1----:R-:W-:-:S06]  /*1c10*/  ULEA UR5, UR5, UR4, 0x18 ;  /* 0x0000000405057291 */ /* 0x002fcc000f8ec0ff */
[----:B0-----:R-:W-:Y:S01]  /*1c20*/  VIADD R5, R6, UR5 ;  /* 0x0000000506057c36 */ /* 0x001fe20008000000 */
[----:B------:R-:W0:Y:S01]  /*1c30*/  S2R R36, SR_LANEID ;  /* 0x0000000000247919 */ /* 0x000e220000000000 */
[----:B------:R-:W-:Y:S01]  /*1c40*/  IMAD.MOV.U32 R38, RZ, RZ, RZ ;  /* 0x000000ffff267224 */ /* 0x000fe200078e00ff */
[----:B------:R-:W-:Y:S01]  /*1c50*/  UMOV UR4, URZ ;  /* 0x000000ff00047c82 */ /* 0x000fe20008000000 */
[----:B--2---:R1:W-:Y:S04]  /*1c60*/  STS [R6+UR5], R7 ;  /* 0x0000000706007988 */ /* 0x0043e80008000805 */
[----:B---3--:R2:W-:Y:S04]  /*1c70*/  STS [R6+UR5+0x400], R9 ;  /* 0x0004000906007988 */ /* 0x0085e80008000805 */
[----:B----4-:R2:W-:Y:S04]  /*1c80*/  STS [R6+UR5+0xc00], R15 ;  /* 0x000c000f06007988 */ /* 0x0105e80008000805 */
[----:B-----5:R2:W-:Y:S04]  /*1c90*/  STS [R6+UR5+0x1000], R17 ;  /* 0x0010001106007988 */ /* 0x0205e80008000805 */
[----:B------:R2:W-:Y:S04]  /*1ca0*/  STS [R6+UR5+0x800], R11 ;  /* 0x0008000b06007988 */ /* 0x0005e80008000805 */
        /* <DEDUP_REMOVED lines=17> */
[----:B------:R2:W-:Y:S01]  /*1dc0*/  STS [R6+UR5+0x5800], R53 ;  /* 0x0058003506007988 */ /* 0x0005e20008000805 */
[C---:B-1----:R-:W-:Y:S01]  /*1dd0*/  IMAD R7, R0.reuse, 0x58, R5 ;  /* 0x0000005800077824 */ /* 0x042fe200078e0205 */
[----:B------:R-:W-:Y:S01]  /*1de0*/  BAR.SYNC.DEFER_BLOCKING 0x0 ;  /* 0x0000000000007b1d */ /* 0x000fe20000010000 */
[----:B------:R-:W-:-:S05]  /*1df0*/  LEA R5, R0, UR5, 0x2 ;  /* 0x0000000500057c11 */ /* 0x000fca000f8e10ff */
[C---:B------:R-:W-:Y:S01]  /*1e00*/  IMAD R5, R0.reuse, 0x58, R5 ;  /* 0x0000005800057824 */ /* 0x040fe200078e0205 */
[----:B------:R2:W1:Y:S04]  /*1e10*/  LDS R2, [R7] ;  /* 0x0000000007027984 */ /* 0x0004680000000800 */
[----:B------:R2:W3:Y:S04]  /*1e20*/  LDS R14, [R7+0x4] ;  /* 0x00000400070e7984 */ /* 0x0004e80000000800 */
[----:B------:R2:W4:Y:S04]  /*1e30*/  LDS R15, [R7+0x8] ;  /* 0x00000800070f7984 */ /* 0x0005280000000800 */
[----:B------:R2:W0:Y:S04]  /*1e40*/  LDS R16, [R7+0xc] ;  /* 0x00000c0007107984 */ /* 0x0004280000000800 */
        /* <DEDUP_REMOVED lines=18> */
[----:B------:R2:W0:Y:S01]  /*1f70*/  LDS R35, [R7+0x58] ;  /* 0x0000580007237984 */ /* 0x0004220000000800 */
[----:B------:R-:W-:-:S04]  /*1f80*/  IMAD R5, R0, -0x58, R5 ;  /* 0xffffffa800057824 */ /* 0x000fc800078e0205 */
[----:B------:R-:W-:Y:S01]  /*1f90*/  IMAD R4, R0, 0x80, R5 ;  /* 0x0000008000047824 */ /* 0x000fe200078e0205 */
[----:B-1-34-:R-:W-:Y:S06]  /*1fa0*/  BAR.SYNC.DEFER_BLOCKING 0x0 ;  /* 0x0000000000007b1d */ /* 0x01afec0000010000 */
.L_x_15:
[----:B--23--:R-:W-:Y:S01]  /*1fb0*/  IMAD.MOV.U32 R7, RZ, RZ, 0x20 ;  /* 0x00000020ff077424 */ /* 0x00cfe200078e00ff */
[----:B------:R-:W-:Y:S01]  /*1fc0*/  STS [R5], RZ ;  /* 0x000000ff05007388 */ /* 0x000fe20000000800 */
[----:B0-----:R-:W-:Y:S01]  /*1fd0*/  SHF.R.U32.HI R9, RZ, UR4, R15 ;  /* 0x00000004ff097c19 */ /* 0x001fe2000801160f */
[----:B------:R-:W1:Y:S01]  /*1fe0*/  S2UR UR7, SR_CgaCtaId ;  /* 0x00000000000779c3 */ /* 0x000e620000008800 */
[----:B0-----:R-:W-:Y:S01]  /*1ff0*/  ISETP.NE.AND P1, PT, R36, 0x1f, PT ;  /* 0x0000001f2400780c */ /* 0x001fe20003f25270 */
[----:B------:R-:W-:Y:S01]  /*2000*/  STS [R5+0x400], RZ ;  /* 0x000400ff05007388 */ /* 0x000fe20000000800 */
[----:B------:R-:W-:Y:S01]  /*2010*/  VIADDMNMX.U32 R6, R38, R7, 0x6, PT ;  /* 0x0000000626067446 */ /* 0x000fe20003800007 */
[----:B------:R-:W-:Y:S01]  /*2020*/  UMOV UR6, 0x400 ;  /* 0x0000040000067882 */ /* 0x000fe20000000000 */
[----:B------:R-:W-:Y:S01]  /*2030*/  SHF.R.U32.HI R7, RZ, UR4, R2 ;  /* 0x00000004ff077c19 */ /* 0x000fe20008011602 */
[----:B------:R-:W-:Y:S01]  /*2040*/  STS [R5+0x800], RZ ;  /* 0x000800ff05007388 */ /* 0x000fe20000000800 */
[----:B------:R-:W-:Y:S01]  /*2050*/  BMSK R6, RZ, R6 ;  /* 0x00000006ff06721b */ /* 0x000fe20000000000 */
[----:B------:R-:W-:-:S02]  /*2060*/  UISETP.GE.U32.AND UP0, UPT, UR4, 0x1a, UPT ;  /* 0x0000001a0400788c */ /* 0x000fc4000bf06070 */
[----:B------:R-:W-:Y:S01]  /*2070*/  STS [R5+0xc00], RZ ;  /* 0x000c00ff05007388 */ /* 0x000fe20000000800 */
[C---:B------:R-:W-:Y:S02]  /*2080*/  LOP3.LUT R7, R6.reuse, R7, RZ, 0xc0, !PT ;  /* 0x0000000706077212 */ /* 0x040fe400078ec0ff */
[----:B------:R-:W-:Y:S01]  /*2090*/  LOP3.LUT R9, R6, R9, RZ, 0xc0, !PT ;  /* 0x0000000906097212 */ /* 0x000fe200078ec0ff */
[----:B------:R-:W-:Y:S01]  /*20a0*/  STS [R5+0x1000], RZ ;  /* 0x001000ff05007388 */ /* 0x000fe20000000800 */
[----:B------:R-:W-:Y:S01]  /*20b0*/  @!P1 SHF.R.U32.HI R0, RZ, 0x3, R0 ;  /* 0x00000003ff009819 */ /* 0x000fe20000011600 */
[----:B------:R-:W-:Y:S01]  /*20c0*/  IMAD.SHL.U32 R8, R7, 0x400, RZ ;  /* 0x0000040007087824 */ /* 0x000fe200078e00ff */
[----:B------:R-:W-:Y:S01]  /*20d0*/  SHF.R.U32.HI R7, RZ, 0x4, R7 ;  /* 0x00000004ff077819 */ /* 0x000fe20000011607 */
[----:B------:R-:W-:Y:S01]  /*20e0*/  STS [R5+0x1400], RZ ;  /* 0x001400ff05007388 */ /* 0x000fe20000000800 */
[----:B------:R-:W-:Y:S02]  /*20f0*/  @!P1 LOP3.LUT R113, R0, 0x7c, RZ, 0xc0, !PT ;  /* 0x0000007c00719812 */ /* 0x000fe400078ec0ff */
[----:B------:R-:W-:Y:S01]  /*2100*/  LOP3.LUT R8, R8, 0x7c00, RZ, 0xc0, !PT ;  /* 0x00007c0008087812 */ /* 0x000fe200078ec0ff */
[----:B------:R-:W-:Y:S01]  /*2110*/  STS [R5+0x1800], RZ ;  /* 0x001800ff05007388 */ /* 0x000fe20000000800 */
[----:B------:R-:W-:-:S03]  /*2120*/  LOP3.LUT R7, R7, 0xffffffe, RZ, 0xc0, !PT ;  /* 0x0ffffffe07077812 */ /* 0x000fc600078ec0ff */
[----:B------:R-:W-:Y:S01]  /*2130*/  STS [R5+0x1c00], RZ ;  /* 0x001c00ff05007388 */ /* 0x000fe20000000800 */
[----:B------:R-:W-:Y:S02]  /*2140*/  IADD3 R40, PT, PT, R7, R5, R8 ;  /* 0x0000000507287210 */ /* 0x000fe40007ffe008 */
[----:B------:R-:W-:Y:S01]  /*2150*/  SHF.R.U32.HI R7, RZ, UR4, R14 ;  /* 0x00000004ff077c19 */ /* 0x000fe2000801160e */
[----:B------:R-:W-:Y:S03]  /*2160*/  STS [R5+0x2000], RZ ;  /* 0x002000ff05007388 */ /* 0x000fe60000000800 */
[----:B------:R-:W-:Y:S01]  /*2170*/  LOP3.LUT R7, R6, R7, RZ, 0xc0, !PT ;  /* 0x0000000706077212 */ /* 0x000fe200078ec0ff */
[----:B------:R-:W-:Y:S04]  /*2180*/  STS [R5+0x2400], RZ ;  /* 0x002400ff05007388 */ /* 0x000fe80000000800 */
[----:B------:R-:W-:Y:S01]  /*2190*/  STS [R5+0x2800], RZ ;  /* 0x002800ff05007388 */ /* 0x000fe20000000800 */
[----:B------:R-:W-:Y:S01]  /*21a0*/  IMAD.SHL.U32 R8, R7, 0x400, RZ ;  /* 0x0000040007087824 */ /* 0x000fe200078e00ff */
[----:B------:R-:W-:-:S02]  /*21b0*/  SHF.R.U32.HI R7, RZ, 0x4, R7 ;  /* 0x00000004ff077819 */ /* 0x000fc40000011607 */
[----:B------:R-:W-:Y:S02]  /*21c0*/  STS [R5+0x2c00], RZ ;  /* 0x002c00ff05007388 */ /* 0x000fe40000000800 */
[----:B------:R-:W-:Y:S02]  /*21d0*/  LOP3.LUT R8, R8, 0x7c00, RZ, 0xc0, !PT ;  /* 0x00007c0008087812 */ /* 0x000fe400078ec0ff */
[----:B------:R-:W-:Y:S01]  /*21e0*/  STS [R5+0x3000], RZ ;  /* 0x003000ff05007388 */ /* 0x000fe20000000800 */
[----:B------:R-:W-:-:S03]  /*21f0*/  LOP3.LUT R41, R7, 0xffffffe, RZ, 0xc0, !PT ;  /* 0x0ffffffe07297812 */ /* 0x000fc600078ec0ff */
[----:B------:R-:W-:Y:S01]  /*2200*/  STS [R5+0x3400], RZ ;  /* 0x003400ff05007388 */ /* 0x000fe20000000800 */
[----:B------:R-:W-:Y:S01]  /*2210*/  IADD3 R41, PT, PT, R41, R5, R8 ;  /* 0x0000000529297210 */ /* 0x000fe20007ffe008 */
[----:B------:R-:W-:Y:S01]  /*2220*/  IMAD.SHL.U32 R8, R9, 0x400, RZ ;  /* 0x0000040009087824 */ /* 0x000fe200078e00ff */
[----:B------:R-:W-:Y:S01]  /*2230*/  SHF.R.U32.HI R9, RZ, 0x4, R9 ;  /* 0x00000004ff097819 */ /* 0x000fe20000011609 */
[----:B------:R-:W-:Y:S03]  /*2240*/  STS [R5+0x3800], RZ ;  /* 0x003800ff05007388 */ /* 0x000fe60000000800 */
[----:B------:R-:W-:Y:S01]  /*2250*/  LOP3.LUT R10, R8, 0x7c00, RZ, 0xc0, !PT ;  /* 0x00007c00080a7812 */ /* 0x000fe200078ec0ff */
[----:B------:R-:W-:Y:S01]  /*2260*/  STS [R5+0x3c00], RZ ;  /* 0x003c00ff05007388 */ /* 0x000fe20000000800 */
[----:B------:R-:W-:-:S03]  /*2270*/  LOP3.LUT R9, R9, 0xffffffe, RZ, 0xc0, !PT ;  /* 0x0ffffffe09097812 */ /* 0x000fc600078ec0ff */
[----:B------:R-:W-:Y:S01]  /*2280*/  STS [R5+0x4000], RZ ;  /* 0x004000ff05007388 */ /* 0x000fe20000000800 */
[----:B------:R-:W-:-:S03]  /*2290*/  IADD3 R43, PT, PT, R9, R5, R10 ;  /* 0x00000005092b7210 */ /* 0x000fc60007ffe00a */
[----:B------:R-:W-:Y:S04]  /*22a0*/  STS [R5+0x4400], RZ ;  /* 0x004400ff05007388 */ /* 0x000fe80000000800 */
        /* <DEDUP_REMOVED lines=15> */
[----:B------:R-:W0:Y:S01]  /*23a0*/  LDS.U16 R39, [R40] ;  /* 0x0000000028277984 */ /* 0x000e220000000400 */
[----:B------:R-:W2:Y:S02]  /*23b0*/  S2R R0, SR_TID.X ;  /* 0x0000000000007919 */ /* 0x000ea40000002100 */
[----:B--2---:R-:W-:Y:S01]  /*23c0*/  SHF.R.U32.HI R115, RZ, 0x5, R0 ;  /* 0x00000005ff737819 */ /* 0x004fe20000011600 */
[----:B0-----:R-:W-:-:S03]  /*23d0*/  VIADD R7, R39, 0x1 ;  /* 0x0000000127077836 */ /* 0x001fc60000000000 */
[C---:B------:R-:W-:Y:S02]  /*23e0*/  ISETP.NE.AND P4, PT, R115.reuse, 0x6, PT ;  /* 0x000000067300780c */ /* 0x040fe40003f85270 */
[----:B------:R-:W-:Y:S01]  /*23f0*/  ISETP.NE.AND P3, PT, R115, 0x7, PT ;  /* 0x000000077300780c */ /* 0x000fe20003f65270 */
[----:B------:R0:W-:Y:S04]  /*2400*/  STS.U16 [R40], R7 ;  /* 0x0000000728007388 */ /* 0x0001e80000000400 */
[----:B------:R-:W2:Y:S01]  /*2410*/  LDS.U16 R42, [R41] ;  /* 0x00000000292a7984 */ /* 0x000ea20000000400 */
[----:B0-----:R-:W-:-:S04]  /*2420*/  SHF.R.U32.HI R7, RZ, UR4, R16 ;  /* 0x00000004ff077c19 */ /* 0x001fc80008011610 */
[----:B------:R-:W-:-:S05]  /*2430*/  LOP3.LUT R7, R6, R7, RZ, 0xc0, !PT ;  /* 0x0000000706077212 */ /* 0x000fca00078ec0ff */
[----:B------:R-:W-:Y:S01]  /*2440*/  IMAD.SHL.U32 R9, R7, 0x400, RZ ;  /* 0x0000040007097824 */ /* 0x000fe200078e00ff */
[----:B------:R-:W-:-:S04]  /*2450*/  SHF.R.U32.HI R7, RZ, 0x4, R7 ;  /* 0x00000004ff077819 */ /* 0x000fc80000011607 */
[----:B------:R-:W-:Y:S02]  /*2460*/  LOP3.LUT R46, R9, 0x7c00, RZ, 0xc0, !PT ;  /* 0x00007c00092e7812 */ /* 0x000fe400078ec0ff */
[----:B------:R-:W-:-:S04]  /*2470*/  LOP3.LUT R7, R7, 0xffffffe, RZ, 0xc0, !PT ;  /* 0x0ffffffe07077812 */ /* 0x000fc800078ec0ff */
[----:B------:R-:W-:Y:S02]  /*2480*/  IADD3 R45, PT, PT, R7, R5, R46 ;  /* 0x00000005072d7210 */ /* 0x000fe40007ffe02e */
[----:B------:R-:W-:-:S04]  /*2490*/  SHF.R.U32.HI R7, RZ, UR4, R17 ;  /* 0x00000004ff077c19 */ /* 0x000fc80008011611 */
[----:B------:R-:W-:Y:S01]  /*24a0*/  LOP3.LUT R7, R6, R7, RZ, 0xc0, !PT ;  /* 0x0000000706077212 */ /* 0x000fe200078ec0ff */
[----:B--2---:R-:W-:-:S05]  /*24b0*/  VIADD R8, R42, 0x1 ;  /* 0x000000012a087836 */ /* 0x004fca0000000000 */
[----:B------:R0:W-:Y:S04]  /*24c0*/  STS.U16 [R41], R8 ;  /* 0x0000000829007388 */ /* 0x0001e80000000400 */
[----:B------:R-:W2:Y:S01]  /*24d0*/  LDS.U16 R44, [R43] ;  /* 0x000000002b2c7984 */ /* 0x000ea20000000400 */
[----:B0-----:R-:W-:Y:S01]  /*24e0*/  IMAD.SHL.U32 R8, R7, 0x400, RZ ;  /* 0x0000040007087824 */ /* 0x001fe200078e00ff */
[----:B------:R-:W-:-:S04]  /*24f0*/  SHF.R.U32.HI R7, RZ, 0x4, R7 ;  /* 0x00000004ff077819 */ /* 0x000fc80000011607 */
[----:B------:R-:W-:Y:S02]  /*2500*/  LOP3.LUT R48, R8, 0x7c00, RZ, 0xc0, !PT ;  /* 0x00007c0008307812 */ /* 0x000fe400078ec0ff */
[----:B------:R-:W-:-:S04]  /*2510*/  LOP3.LUT R7, R7, 0xffffffe, RZ, 0xc0, !PT ;  /* 0x0ffffffe07077812 */ /* 0x000fc800078ec0ff */
[----:B------:R-:W-:Y:S02]  /*2520*/  IADD3 R47, PT, PT, R7, R5, R48 ;  /* 0x00000005072f7210 */ /* 0x000fe40007ffe030 */
[----:B------:R-:W-:-:S04]  /*2530*/  SHF.R.U32.HI R7, RZ, UR4, R18 ;  /* 0x00000004ff077c19 */ /* 0x000fc80008011612 */
[----:B------:R-:W-:-:S05]  /*2540*/  LOP3.LUT R7, R6, R7, RZ, 0xc0, !PT ;  /* 0x0000000706077212 */ /* 0x000fca00078ec0ff */
[----:B------:R-:W-:Y:S01]  /*2550*/  IMAD.SHL.U32 R9, R7, 0x400, RZ ;  /* 0x0000040007097824 */ /* 0x000fe200078e00ff */
[----:B------:R-:W-:-:S04]  /*2560*/  SHF.R.U32.HI R7, RZ, 0x4, R7 ;  /* 0x00000004ff077819 */ /* 0x000fc80000011607 */
[----:B------:R-:W-:Y:S02]  /*2570*/  LOP3.LUT R50, R9, 0x7c00, RZ, 0xc0, !PT ;  /* 0x00007c0009327812 */ /* 0x000fe400078ec0ff */
[----:B------:R-:W-:-:S04]  /*2580*/  LOP3.LUT R7, R7, 0xffffffe, RZ, 0xc0, !PT ;  /* 0x0ffffffe07077812 */ /* 0x000fc800078ec0ff */
[----:B------:R-:W-:Y:S01]  /*2590*/  IADD3 R49, PT, PT, R7, R5, R50 ;  /* 0x0000000507317210 */ /* 0x000fe20007ffe032 */
[----:B--2---:R-:W-:Y:S01]  /*25a0*/  VIADD R10, R44, 0x1 ;  /* 0x000000012c0a7836 */ /* 0x004fe20000000000 */
[----:B------:R-:W-:-:S04]  /*25b0*/  SHF.R.U32.HI R7, RZ, UR4, R19 ;  /* 0x00000004ff077c19 */ /* 0x000fc80008011613 */
[----:B------:R-:W-:Y:S01]  /*25c0*/  STS.U16 [R43], R10 ;  /* 0x0000000a2b007388 */ /* 0x000fe20000000400 */
[----:B------:R-:W-:-:S03]  /*25d0*/  LOP3.LUT R7, R6, R7, RZ, 0xc0, !PT ;  /* 0x0000000706077212 */ /* 0x000fc600078ec0ff */
[----:B------:R-:W0:Y:S02]  /*25e0*/  LDS.U16 R46, [R45] ;  /* 0x000000002d2e7984 */ /* 0x000e240000000400 */
[----:B0-----:R-:W-:-:S05]  /*25f0*/  VIADD R8, R46, 0x1 ;  /* 0x000000012e087836 */ /* 0x001fca0000000000 */
        /* <DEDUP_REMOVED lines=151> */
[----:B------:R-:W-:Y:S01]  /*2f70*/  LOP3.LUT R9, R9, 0xffffffe, RZ, 0xc0, !PT ;  /* 0x0ffffffe09097812 */ /* 0x000fe200078ec0ff */
[----:B--2---:R-:W-:-:S05]  /*2f80*/  VIADD R10, R76, 0x1 ;  /* 0x000000014c0a7836 */ /* 0x004fca0000000000 */
[----:B------:R0:W-:Y:S04]  /*2f90*/  STS.U16 [R75], R10 ;  /* 0x0000000a4b007388 */ /* 0x0001e80000000400 */
[----:B------:R-:W2:Y:S01]  /*2fa0*/  LDS.U16 R77, [R78] ;  /* 0x000000004e4d7984 */ /* 0x000ea20000000400 */
[----:B0-----:R-:W-:-:S04]  /*2fb0*/  LOP3.LUT R10, R8, 0x7c00, RZ, 0xc0, !PT ;  /* 0x00007c00080a7812 */ /* 0x001fc800078ec0ff */
[----:B------:R-:W-:Y:S01]  /*2fc0*/  IADD3 R147, PT, PT, R9, R5, R10 ;  /* 0x0000000509937210 */ /* 0x000fe20007ffe00a */
[----:B--2---:R-:W-:-:S05]  /*2fd0*/  VIADD R7, R77, 0x1 ;  /* 0x000000014d077836 */ /* 0x004fca0000000000 */
        /* <DEDUP_REMOVED lines=8> */
[----:B------:R-:W-:Y:S01]  /*3060*/  IADD3 R120, PT, PT, R7, R5, R10 ;  /* 0x0000000507787210 */ /* 0x000fe20007ffe00a */
[----:B--2---:R-:W-:-:S05]  /*3070*/  VIADD R8, R79, 0x1 ;  /* 0x000000014f087836 */ /* 0x004fca0000000000 */
[----:B------:R-:W-:Y:S04]  /*3080*/  STS.U16 [R145], R8 ;  /* 0x0000000891007388 */ /* 0x000fe80000000400 */
[----:B------:R-:W0:Y:S02]  /*3090*/  LDS.U16 R80, [R147] ;  /* 0x0000000093507984 */ /* 0x000e240000000400 */
[----:B0-----:R-:W-:-:S05]  /*30a0*/  VIADD R6, R80, 0x1 ;  /* 0x0000000150067836 */ /* 0x001fca0000000000 */
[----:B------:R-:W-:Y:S04]  /*30b0*/  STS.U16 [R147], R6 ;  /* 0x0000000693007388 */ /* 0x000fe80000000400 */
[----:B------:R-:W0:Y:S02]  /*30c0*/  LDS.U16 R81, [R120] ;  /* 0x0000000078517984 */ /* 0x000e240000000400 */
[----:B0-----:R-:W-:-:S05]  /*30d0*/  VIADD R5, R81, 0x1 ;  /* 0x0000000151057836 */ /* 0x001fca0000000000 */
[----:B------:R-:W-:Y:S01]  /*30e0*/  STS.U16 [R120], R5 ;  /* 0x0000000578007388 */ /* 0x000fe20000000400 */
[----:B------:R-:W-:Y:S06]  /*30f0*/  BAR.SYNC.DEFER_BLOCKING 0x0 ;  /* 0x0000000000007b1d */ /* 0x000fec0000010000 */
[----:B------:R-:W-:Y:S04]  /*3100*/  LDS R82, [R4] ;  /* 0x0000000004527984 */ /* 0x000fe80000000800 */
[----:B------:R-:W0:Y:S04]  /*3110*/  LDS R7, [R4+0x4] ;  /* 0x0000040004077984 */ /* 0x000e280000000800 */
[----:B------:R-:W2:Y:S04]  /*3120*/  LDS R8, [R4+0x8] ;  /* 0x0000080004087984 */ /* 0x000ea80000000800 */
[----:B------:R-:W3:Y:S04]  /*3130*/  LDS R9, [R4+0xc] ;  /* 0x00000c0004097984 */ /* 0x000ee80000000800 */
[----:B------:R-:W4:Y:S04]  /*3140*/  LDS R10, [R4+0x10] ;  /* 0x00001000040a7984 */ /* 0x000f280000000800 */
[----:B------:R-:W5:Y:S04]  /*3150*/  LDS R11, [R4+0x14] ;  /* 0x00001400040b7984 */ /* 0x000f680000000800 */
[----:B------:R-:W1:Y:S04]  /*3160*/  LDS R6, [R4+0x18] ;  /* 0x0000180004067984 */ /* 0x000e680000000800 */
[----:B------:R-:W1:Y:S04]  /*3170*/  LDS R83, [R4+0x1c] ;  /* 0x00001c0004537984 */ /* 0x000e680000000800 */
[----:B------:R-:W1:Y:S04]  /*3180*/  LDS R84, [R4+0x20] ;  /* 0x0000200004547984 */ /* 0x000e680000000800 */
[----:B------:R-:W1:Y:S04]  /*3190*/  LDS R5, [R4+0x24] ;  /* 0x0000240004057984 */ /* 0x000e680000000800 */
[----:B------:R-:W1:Y:S04]  /*31a0*/  LDS R85, [R4+0x28] ;  /* 0x0000280004557984 */ /* 0x000e680000000800 */
[----:B------:R-:W1:Y:S01]  /*31b0*/  LDS R86, [R4+0x2c] ;  /* 0x00002c0004567984 */ /* 0x000e620000000800 */
[----:B0-----:R-:W-:-:S03]  /*31c0*/  IMAD.IADD R87, R82, 0x1, R7 ;  /* 0x0000000152577824 */ /* 0x001fc600078e0207 */
[----:B------:R-:W0:Y:S01]  /*31d0*/  LDS R7, [R4+0x30] ;  /* 0x0000300004077984 */ /* 0x000e220000000800 */
[----:B--2---:R-:W-:-:S03]  /*31e0*/  IMAD.IADD R88, R8, 0x1, R87 ;  /* 0x0000000108587824 */ /* 0x004fc600078e0257 */
[----:B------:R-:W2:Y:S01]  /*31f0*/  LDS R8, [R4+0x34] ;  /* 0x0000340004087984 */ /* 0x000ea20000000800 */
[----:B---3--:R-:W-:-:S03]  /*3200*/  IMAD.IADD R89, R9, 0x1, R88 ;  /* 0x0000000109597824 */ /* 0x008fc600078e0258 */
[----:B------:R-:W3:Y:S01]  /*3210*/  LDS R9, [R4+0x38] ;  /* 0x0000380004097984 */ /* 0x000ee20000000800 */
[----:B----4-:R-:W-:-:S03]  /*3220*/  IMAD.IADD R90, R10, 0x1, R89 ;  /* 0x000000010a5a7824 */ /* 0x010fc600078e0259 */
[----:B------:R-:W4:Y:S01]  /*3230*/  LDS R10, [R4+0x3c] ;  /* 0x00003c00040a7984 */ /* 0x000f220000000800 */
[----:B-----5:R-:W-:-:S03]  /*3240*/  IMAD.IADD R91, R11, 0x1, R90 ;  /* 0x000000010b5b7824 */ /* 0x020fc600078e025a */
[----:B------:R-:W5:Y:S01]  /*3250*/  LDS R11, [R4+0x40] ;  /* 0x00004000040b7984 */ /* 0x000f620000000800 */
[----:B-1----:R-:W-:-:S03]  /*3260*/  IMAD.IADD R92, R6, 0x1, R91 ;  /* 0x00000001065c7824 */ /* 0x002fc600078e025b */
[----:B------:R-:W1:Y:S01]  /*3270*/  LDS R6, [R4+0x44] ;  /* 0x0000440004067984 */ /* 0x000e620000000800 */
[----:B------:R-:W-:-:S03]  /*3280*/  IMAD.IADD R93, R83, 0x1, R92 ;  /* 0x00000001535d7824 */ /* 0x000fc600078e025c */
        /* <DEDUP_REMOVED lines=29> */
[----:B------:R-:W-:-:S04]  /*3460*/  IMAD.IADD R86, R86, 0x1, R105 ;  /* 0x0000000156567824 */ /* 0x000fc800078e0269 */
[----:B0-----:R-:W-:-:S04]  /*3470*/  IMAD.IADD R107, R7, 0x1, R86 ;  /* 0x00000001076b7824 */ /* 0x001fc800078e0256 */
[----:B--2---:R-:W-:-:S04]  /*3480*/  IMAD.IADD R110, R8, 0x1, R107 ;  /* 0x00000001086e7824 */ /* 0x004fc800078e026b */
[----:B---3--:R-:W-:-:S04]  /*3490*/  IMAD.IADD R109, R9, 0x1, R110 ;  /* 0x00000001096d7824 */ /* 0x008fc800078e026e */
[----:B----4-:R-:W-:-:S04]  /*34a0*/  IMAD.IADD R112, R10, 0x1, R109 ;  /* 0x000000010a707824 */ /* 0x010fc800078e026d */
[----:B-----5:R-:W-:-:S04]  /*34b0*/  IMAD.IADD R111, R11, 0x1, R112 ;  /* 0x000000010b6f7824 */ /* 0x020fc800078e0270 */
[----:B-1----:R-:W-:-:S04]  /*34c0*/  IMAD.IADD R114, R6, 0x1, R111 ;  /* 0x0000000106727824 */ /* 0x002fc800078e026f */
[----:B------:R-:W-:-:S04]  /*34d0*/  IMAD.IADD R83, R83, 0x1, R114 ;  /* 0x0000000153537824 */ /* 0x000fc800078e0272 */
[----:B------:R-:W-:-:S04]  /*34e0*/  IMAD.IADD R84, R84, 0x1, R83 ;  /* 0x0000000154547824 */ /* 0x000fc800078e0253 */
[----:B------:R-:W-:-:S04]  /*34f0*/  IMAD.IADD R116, R5, 0x1, R84 ;  /* 0x0000000105747824 */ /* 0x000fc800078e0254 */
[----:B------:R-:W-:-:S05]  /*3500*/  IMAD.IADD R85, R85, 0x1, R116 ;  /* 0x0000000155557824 */ /* 0x000fca00078e0274 */
[----:B------:R-:W0:Y:S02]  /*3510*/  SHFL.UP P0, R4, R85, 0x1, RZ ;  /* 0x0420000055047989 */ /* 0x000e2400000000ff */
[----:B0-----:R-:W-:-:S05]  /*3520*/  @P0 IMAD.IADD R4, R85, 0x1, R4 ;  /* 0x0000000155040824 */ /* 0x001fca00078e0204 */
[----:B------:R-:W0:Y:S02]  /*3530*/  SHFL.UP P0, R5, R4, 0x2, RZ ;  /* 0x0440000004057989 */ /* 0x000e2400000000ff */
[----:B0-----:R-:W-:-:S05]  /*3540*/  @P0 IMAD.IADD R5, R4, 0x1, R5 ;  /* 0x0000000104050824 */ /* 0x001fca00078e0205 */
[----:B------:R-:W0:Y:S02]  /*3550*/  SHFL.UP P0, R6, R5, 0x4, RZ ;  /* 0x0480000005067989 */ /* 0x000e2400000000ff */
[----:B0-----:R-:W-:-:S05]  /*3560*/  @P0 IMAD.IADD R6, R5, 0x1, R6 ;  /* 0x0000000105060824 */ /* 0x001fca00078e0206 */
[----:B------:R-:W0:Y:S02]  /*3570*/  SHFL.UP P0, R7, R6, 0x8, RZ ;  /* 0x0500000006077989 */ /* 0x000e2400000000ff */
[----:B0-----:R-:W-:-:S05]  /*3580*/  @P0 IMAD.IADD R7, R6, 0x1, R7 ;  /* 0x0000000106070824 */ /* 0x001fca00078e0207 */
[----:B------:R-:W0:Y:S02]  /*3590*/  SHFL.UP P0, R118, R7, 0x10, RZ ;  /* 0x0600000007767989 */ /* 0x000e2400000000ff */
[----:B0-----:R-:W-:Y:S01]  /*35a0*/  @P0 IMAD.IADD R118, R7, 0x1, R118 ;  /* 0x0000000107760824 */ /* 0x001fe200078e0276 */
[----:B------:R-:W-:-:S03]  /*35b0*/  ISETP.NE.AND P0, PT, R115, 0x1, PT ;  /* 0x000000017300780c */ /* 0x000fc60003f05270 */
[----:B------:R-:W-:Y:S01]  /*35c0*/  IMAD.IADD R85, R118, 0x1, -R85 ;  /* 0x0000000176557824 */ /* 0x000fe200078e0a55 */
[----:B------:R-:W-:Y:S01]  /*35d0*/  @!P1 STS [R113+UR5+0x8400], R118 ;  /* 0x0084007671009988 */ /* 0x000fe20008000805 */
[----:B------:R-:W-:Y:S01]  /*35e0*/  ULEA UR5, UR7, UR6, 0x18 ;  /* 0x0000000607057291 */ /* 0x000fe2000f8ec0ff */
[----:B------:R-:W-:Y:S01]  /*35f0*/  BAR.SYNC.DEFER_BLOCKING 0x0 ;  /* 0x0000000000007b1d */ /* 0x000fe20000010000 */
[----:B------:R-:W-:-:S07]  /*3600*/  ISETP.NE.AND P1, PT, R115, 0x5, PT ;  /* 0x000000057300780c */ /* 0x000fce0003f25270 */
[----:B------:R-:W0:Y:S04]  /*3610*/  LDS.128 R4, [UR5+0x8400] ;  /* 0x00840005ff047984 */ /* 0x000e280008000c00 */
[----:B------:R-:W1:Y:S01]  /*3620*/  LDS.128 R8, [UR5+0x8410] ;  /* 0x00841005ff087984 */ /* 0x000e620008000c00 */
[C---:B0-----:R-:W-:Y:S01]  /*3630*/  SEL R37, R4.reuse, R37, !P0 ;  /* 0x0000002504257207 */ /* 0x041fe20004000000 */
[----:B------:R-:W-:Y:S01]  /*3640*/  IMAD.IADD R5, R4, 0x1, R5 ;  /* 0x0000000104057824 */ /* 0x000fe200078e0205 */
[----:B------:R-:W-:-:S03]  /*3650*/  ISETP.NE.AND P0, PT, R115, 0x2, PT ;  /* 0x000000027300780c */ /* 0x000fc60003f05270 */
[----:B------:R-:W-:Y:S01]  /*3660*/  IMAD.IADD R6, R6, 0x1, R5 ;  /* 0x0000000106067824 */ /* 0x000fe200078e0205 */
[----:B------:R-:W-:Y:S02]  /*3670*/  SEL R37, R5, R37, !P0 ;  /* 0x0000002505257207 */ /* 0x000fe40004000000 */
[----:B------:R-:W-:Y:S01]  /*3680*/  ISETP.NE.AND P0, PT, R115, 0x3, PT ;  /* 0x000000037300780c */ /* 0x000fe20003f05270 */
[----:B------:R-:W-:-:S03]  /*3690*/  IMAD.IADD R7, R7, 0x1, R6 ;  /* 0x0000000107077824 */ /* 0x000fc600078e0206 */
[----:B------:R-:W-:Y:S01]  /*36a0*/  SEL R37, R6, R37, !P0 ;  /* 0x0000002506257207 */ /* 0x000fe20004000000 */
[----:B-1----:R-:W-:Y:S01]  /*36b0*/  IMAD.IADD R8, R7, 0x1, R8 ;  /* 0x0000000107087824 */ /* 0x002fe200078e0208 */
[----:B------:R-:W-:-:S03]  /*36c0*/  ISETP.NE.AND P0, PT, R115, 0x4, PT ;  /* 0x000000047300780c */ /* 0x000fc60003f05270 */
[----:B------:R-:W-:Y:S01]  /*36d0*/  IMAD.IADD R9, R9, 0x1, R8 ;  /* 0x0000000109097824 */ /* 0x000fe200078e0208 */
[----:B------:R-:W-:Y:S02]  /*36e0*/  SEL R37, R7, R37, !P0 ;  /* 0x0000002507257207 */ /* 0x000fe40004000000 */
[----:B------:R-:W-:Y:S01]  /*36f0*/  ISETP.NE.AND P0, PT, R36, RZ, PT ;  /* 0x000000ff2400720c */ /* 0x000fe20003f05270 */
[----:B------:R-:W-:Y:S01]  /*3700*/  IMAD.IADD R10, R10, 0x1, R9 ;  /* 0x000000010a0a7824 */ /* 0x000fe200078e0209 */
[----:B------:R-:W-:Y:S02]  /*3710*/  SEL R37, R8, R37, !P1 ;  /* 0x0000002508257207 */ /* 0x000fe40004800000 */
[C---:B------:R-:W-:Y:S01]  /*3720*/  ISETP.GT.U32.AND P1, PT, R0.reuse, 0x1f, PT ;  /* 0x0000001f0000780c */ /* 0x040fe20003f24070 */
[----:B------:R-:W-:Y:S01]  /*3730*/  IMAD.IADD R11, R11, 0x1, R10 ;  /* 0x000000010b0b7824 */ /* 0x000fe200078e020a */
[----:B------:R-:W-:Y:S02]  /*3740*/  ISETP.GT.U32.OR P2, PT, R0, 0x1f, P0 ;  /* 0x0000001f0000780c */ /* 0x000fe40000744470 */
[----:B------:R-:W-:-:S02]  /*3750*/  SEL R37, R9, R37, !P4 ;  /* 0x0000002509257207 */ /* 0x000fc40006000000 */
[----:B------:R-:W-:Y:S02]  /*3760*/  SEL R4, R85, RZ, P0 ;  /* 0x000000ff55047207 */ /* 0x000fe40000000000 */
[----:B------:R-:W-:Y:S02]  /*3770*/  SEL R37, R10, R37, !P3 ;  /* 0x000000250a257207 */ /* 0x000fe40005800000 */
[C---:B------:R-:W-:Y:S02]  /*3780*/  LEA R7, R0.reuse, UR5, 0x2 ;  /* 0x0000000500077c11 */ /* 0x040fe4000f8e10ff */
[C---:B------:R-:W-:Y:S01]  /*3790*/  ISETP.NE.AND P0, PT, R0.reuse, RZ, PT ;  /* 0x000000ff0000720c */ /* 0x040fe20003f05270 */
[----:B------:R-:W-:Y:S02]  /*37a0*/  @P1 IMAD.IADD R85, R37, 0x1, R4 ;  /* 0x0000000125551824 */ /* 0x000fe400078e0204 */
[----:B------:R-:W-:Y:S02]  /*37b0*/  @!P2 IMAD.U32 R85, R11, 0x10000, RZ ;  /* 0x000100000b55a824 */ /* 0x000fe400078e00ff */
[----:B------:R-:W-:-:S03]  /*37c0*/  IMAD R149, R0, 0x58, R7 ;  /* 0x0000005800957824 */ /* 0x000fc600078e0207 */
[----:B------:R-:W-:Y:S01]  /*37d0*/  @!P2 STS [UR5+0x8428], R85 ;  /* 0x00842855ff00a988 */ /* 0x000fe20008000805 */
[----:B------:R-:W-:Y:S01]  /*37e0*/  IMAD R5, R0, -0x58, R149 ;  /* 0xffffffa800057824 */ /* 0x000fe200078e0295 */
[----:B------:R-:W-:Y:S06]  /*37f0*/  BAR.SYNC.DEFER_BLOCKING 0x0 ;  /* 0x0000000000007b1d */ /* 0x000fec0000010000 */
[----:B------:R-:W0:Y:S02]  /*3800*/  LDS R4, [UR5+0x8428] ;  /* 0x00842805ff047984 */ /* 0x000e240008000800 */
[----:B0-----:R-:W-:-:S05]  /*3810*/  SEL R4, R4, RZ, P0 ;  /* 0x000000ff04047207 */ /* 0x001fca0000000000 */
[----:B------:R-:W-:Y:S02]  /*3820*/  IMAD.IADD R9, R4, 0x1, R85 ;  /* 0x0000000104097824 */ /* 0x000fe400078e0255 */
[----:B------:R-:W-:Y:S02]  /*3830*/  IMAD R4, R0, 0x80, R5 ;  /* 0x0000008000047824 */ /* 0x000fe400078e0205 */
[--C-:B------:R-:W-:Y:S02]  /*3840*/  IMAD.IADD R11, R82, 0x1, R9.reuse ;  /* 0x00000001520b7824 */ /* 0x100fe400078e0209 */
[--C-:B------:R-:W-:Y:S01]  /*3850*/  IMAD.IADD R87, R87, 0x1, R9.reuse ;  /* 0x0000000157577824 */ /* 0x100fe200078e0209 */
[----:B------:R-:W-:Y:S01]  /*3860*/  STS [R4], R9 ;  /* 0x0000000904007388 */ /* 0x000fe20000000800 */
[--C-:B------:R-:W-:Y:S02]  /*3870*/  IMAD.IADD R85, R88, 0x1, R9.reuse ;  /* 0x0000000158557824 */ /* 0x100fe400078e0209 */
[--C-:B------:R-:W-:Y:S01]  /*3880*/  IMAD.IADD R89, R89, 0x1, R9.reuse ;  /* 0x0000000159597824 */ /* 0x100fe200078e0209 */
[----:B------:R-:W-:Y:S01]  /*3890*/  STS [R4+0x4], R11 ;  /* 0x0000040b04007388 */ /* 0x000fe20000000800 */
[----:B------:R-:W-:-:S02]  /*38a0*/  IMAD.IADD R113, R90, 0x1, R9 ;  /* 0x000000015a717824 */ /* 0x000fc400078e0209 */
[--C-:B------:R-:W-:Y:S01]  /*38b0*/  IMAD.IADD R91, R91, 0x1, R9.reuse ;  /* 0x000000015b5b7824 */ /* 0x100fe200078e0209 */
[----:B------:R-:W-:Y:S01]  /*38c0*/  STS [R4+0x8], R87 ;  /* 0x0000085704007388 */ /* 0x000fe20000000800 */
[--C-:B------:R-:W-:Y:S02]  /*38d0*/  IMAD.IADD R115, R92, 0x1, R9.reuse ;  /* 0x000000015c737824 */ /* 0x100fe400078e0209 */
[--C-:B------:R-:W-:Y:S01]  /*38e0*/  IMAD.IADD R93, R93, 0x1, R9.reuse ;  /* 0x000000015d5d7824 */ /* 0x100fe200078e0209 */
[----:B------:R-:W-:Y:S01]  /*38f0*/  STS [R4+0xc], R85 ;  /* 0x00000c5504007388 */ /* 0x000fe20000000800 */
        /* <DEDUP_REMOVED lines=34> */
[----:B------:R-:W-:Y:S01]  /*3b20*/  IMAD.IADD R143, R116, 0x1, R9 ;  /* 0x00000001748f7824 */ /* 0x000fe200078e0209 */
[----:B------:R-:W-:Y:S04]  /*3b30*/  STS [R4+0x3c], R99 ;  /* 0x00003c6304007388 */ /* 0x000fe80000000800 */
        /* <DEDUP_REMOVED lines=16> */
[----:B------:R-:W-:Y:S01]  /*3c40*/  STS [R4+0x80], R143 ;  /* 0x0000808f04007388 */ /* 0x000fe20000000800 */
[----:B------:R-:W-:Y:S06]  /*3c50*/  BAR.SYNC.DEFER_BLOCKING 0x0 ;  /* 0x0000000000007b1d */ /* 0x000fec0000010000 */
[----:B------:R-:W0:Y:S04]  /*3c60*/  LDS.U16 R40, [R40] ;  /* 0x0000000028287984 */ /* 0x000e280000000400 */
[----:B------:R-:W1:Y:S04]  /*3c70*/  LDS.U16 R41, [R41] ;  /* 0x0000000029297984 */ /* 0x000e680000000400 */
[----:B------:R-:W2:Y:S04]  /*3c80*/  LDS.U16 R43, [R43] ;  /* 0x000000002b2b7984 */ /* 0x000ea80000000400 */
[----:B------:R-:W3:Y:S04]  /*3c90*/  LDS.U16 R45, [R45] ;  /* 0x000000002d2d7984 */ /* 0x000ee80000000400 */
[----:B------:R-:W4:Y:S04]  /*3ca0*/  LDS.U16 R47, [R47] ;  /* 0x000000002f2f7984 */ /* 0x000f280000000400 */
[----:B------:R-:W5:Y:S04]  /*3cb0*/  LDS.U16 R49, [R49] ;  /* 0x0000000031317984 */ /* 0x000f680000000400 */
[----:B------:R-:W5:Y:S04]  /*3cc0*/  LDS.U16 R51, [R51] ;  /* 0x0000000033337984 */ /* 0x000f680000000400 */
[----:B------:R-:W5:Y:S04]  /*3cd0*/  LDS.U16 R53, [R53] ;  /* 0x0000000035357984 */ /* 0x000f680000000400 */
[----:B------:R-:W5:Y:S04]  /*3ce0*/  LDS.U16 R55, [R55] ;  /* 0x0000000037377984 */ /* 0x000f680000000400 */
[----:B------:R-:W5:Y:S04]  /*3cf0*/  LDS.U16 R57, [R57] ;  /* 0x0000000039397984 */ /* 0x000f680000000400 */
[----:B------:R-:W5:Y:S01]  /*3d00*/  LDS.U16 R59, [R59] ;  /* 0x000000003b3b7984 */ /* 0x000f620000000400 */
[----:B0-----:R-:W-:-:S03]  /*3d10*/  IMAD.IADD R40, R39, 0x1, R40 ;  /* 0x0000000127287824 */ /* 0x001fc600078e0228 */
[----:B------:R-:W0:Y:S01]  /*3d20*/  LDS.U16 R61, [R61] ;  /* 0x000000003d3d7984 */ /* 0x000e220000000400 */
[----:B-1----:R-:W-:-:S03]  /*3d30*/  IMAD.IADD R41, R42, 0x1, R41 ;  /* 0x000000012a297824 */ /* 0x002fc600078e0229 */
[----:B------:R-:W1:Y:S01]  /*3d40*/  LDS.U16 R63, [R63] ;  /* 0x000000003f3f7984 */ /* 0x000e620000000400 */
[----:B--2---:R-:W-:-:S03]  /*3d50*/  IMAD.IADD R43, R44, 0x1, R43 ;  /* 0x000000012c2b7824 */ /* 0x004fc600078e022b */
[----:B------:R-:W2:Y:S01]  /*3d60*/  LDS.U16 R65, [R65] ;  /* 0x0000000041417984 */ /* 0x000ea20000000400 */
[----:B---3--:R-:W-:-:S03]  /*3d70*/  IMAD.IADD R45, R46, 0x1, R45 ;  /* 0x000000012e2d7824 */ /* 0x008fc600078e022d */
[----:B------:R-:W3:Y:S01]  /*3d80*/  LDS.U16 R67, [R67] ;  /* 0x0000000043437984 */ /* 0x000ee20000000400 */
[----:B----4-:R-:W-:-:S03]  /*3d90*/  IMAD.IADD R47, R48, 0x1, R47 ;  /* 0x00000001302f7824 */ /* 0x010fc600078e022f */
[----:B------:R-:W4:Y:S01]  /*3da0*/  LDS.U16 R69, [R69] ;  /* 0x0000000045457984 */ /* 0x000f220000000400 */
[----:B-----5:R-:W-:-:S03]  /*3db0*/  IMAD.IADD R49, R50, 0x1, R49 ;  /* 0x0000000132317824 */ /* 0x020fc600078e0231 */
[----:B------:R-:W5:Y:S01]  /*3dc0*/  LDS.U16 R71, [R71] ;  /* 0x0000000047477984 */ /* 0x000f620000000400 */
[----:B------:R-:W-:-:S03]  /*3dd0*/  IMAD.IADD R51, R52, 0x1, R51 ;  /* 0x0000000134337824 */ /* 0x000fc600078e0233 */
        /* <DEDUP_REMOVED lines=9> */
[----:B0-----:R-:W-:-:S03]  /*3e70*/  IMAD.IADD R61, R62, 0x1, R61 ;  /* 0x000000013e3d7824 */ /* 0x001fc600078e023d */
[----:B------:R-:W0:Y:S01]  /*3e80*/  LDS.U16 R8, [R120] ;  /* 0x0000000078087984 */ /* 0x000e220000000400 */
[----:B-1----:R-:W-:Y:S02]  /*3e90*/  IMAD.IADD R63, R64, 0x1, R63 ;  /* 0x00000001403f7824 */ /* 0x002fe400078e023f */
[----:B--2---:R-:W-:Y:S02]  /*3ea0*/  IMAD.IADD R65, R66, 0x1, R65 ;  /* 0x0000000142417824 */ /* 0x004fe400078e0241 */
[----:B---3--:R-:W-:Y:S02]  /*3eb0*/  IMAD.IADD R67, R68, 0x1, R67 ;  /* 0x0000000144437824 */ /* 0x008fe400078e0243 */
[----:B----4-:R-:W-:Y:S02]  /*3ec0*/  IMAD.IADD R69, R70, 0x1, R69 ;  /* 0x0000000146457824 */ /* 0x010fe400078e0245 */
[----:B-----5:R-:W-:Y:S02]  /*3ed0*/  IMAD.IADD R71, R72, 0x1, R71 ;  /* 0x0000000148477824 */ /* 0x020fe400078e0247 */
[----:B------:R-:W-:-:S02]  /*3ee0*/  IMAD.IADD R73, R74, 0x1, R73 ;  /* 0x000000014a497824 */ /* 0x000fc400078e0249 */
[----:B------:R-:W-:Y:S02]  /*3ef0*/  IMAD.IADD R75, R76, 0x1, R75 ;  /* 0x000000014c4b7824 */ /* 0x000fe400078e024b */
[----:B------:R-:W-:Y:S02]  /*3f00*/  IMAD.IADD R78, R77, 0x1, R78 ;  /* 0x000000014d4e7824 */ /* 0x000fe400078e024e */
[----:B------:R-:W-:Y:S02]  /*3f10*/  IMAD.IADD R79, R79, 0x1, R6 ;  /* 0x000000014f4f7824 */ /* 0x000fe400078e0206 */
[----:B------:R-:W-:Y:S02]  /*3f20*/  IMAD.IADD R80, R80, 0x1, R9 ;  /* 0x0000000150507824 */ /* 0x000fe400078e0209 */
[----:B0-----:R-:W-:Y:S01]  /*3f30*/  IMAD.IADD R81, R81, 0x1, R8 ;  /* 0x0000000151517824 */ /* 0x001fe200078e0208 */
[----:B------:R-:W-:Y:S06]  /*3f40*/  BAR.SYNC.DEFER_BLOCKING 0x0 ;  /* 0x0000000000007b1d */ /* 0x000fec0000010000 */
[----:B------:R-:W-:Y:S05]  /*3f50*/  BRA.U UP0, `(.L_x_14) ;  /* 0x0000000500287547 */ /* 0x000fea000b800000 */
[----:B------:R-:W-:Y:S01]  /*3f60*/  LEA R7, R40, UR5, 0x2 ;  /* 0x0000000528077c11 */ /* 0x000fe2000f8e10ff */
[----:B------:R-:W-:Y:S01]  /*3f70*/  VIADD R38, R38, 0xfffffffa ;  /* 0xfffffffa26267836 */ /* 0x000fe20000000000 */
[----:B------:R-:W-:Y:S01]  /*3f80*/  LEA R9, R41, UR5, 0x2 ;  /* 0x0000000529097c11 */ /* 0x000fe2000f8e10ff */
[----:B------:R-:W-:Y:S01]  /*3f90*/  UIADD3 UR4, UPT, UPT, UR4, 0x6, URZ ;  /* 0x0000000604047890 */ /* 0x000fe2000fffe0ff */
[----:B------:R-:W-:Y:S01]  /*3fa0*/  LEA R6, R43, UR5, 0x2 ;  /* 0x000000052b067c11 */ /* 0x000fe2000f8e10ff */
[----:B------:R0:W-:Y:S01]  /*3fb0*/  STS [R7], R2 ;  /* 0x0000000207007388 */ /* 0x0001e20000000800 */
[----:B------:R-:W-:Y:S02]  /*3fc0*/  LEA R11, R45, UR5, 0x2 ;  /* 0x000000052d0b7c11 */ /* 0x000fe4000f8e10ff */
[----:B------:R-:W-:Y:S01]  /*3fd0*/  LEA R8, R47, UR5, 0x2 ;  /* 0x000000052f087c11 */ /* 0x000fe2000f8e10ff */
[----:B------:R1:W-:Y:S01]  /*3fe0*/  STS [R9], R14 ;  /* 0x0000000e09007388 */ /* 0x0003e20000000800 */
[----:B------:R-:W-:-:S02]  /*3ff0*/  LEA R39, R49, UR5, 0x2 ;  /* 0x0000000531277c11 */ /* 0x000fc4000f8e10ff */
[----:B------:R-:W-:Y:S01]  /*4000*/  LEA R10, R51, UR5, 0x2 ;  /* 0x00000005330a7c11 */ /* 0x000fe2000f8e10ff */
[----:B------:R2:W-:Y:S01]  /*4010*/  STS [R6], R15 ;  /* 0x0000000f06007388 */ /* 0x0005e20000000800 */
[----:B------:R-:W-:Y:S02]  /*4020*/  LEA R41, R53, UR5, 0x2 ;  /* 0x0000000535297c11 */ /* 0x000fe4000f8e10ff */
[----:B0-----:R-:W-:Y:S01]  /*4030*/  LEA R2, R55, UR5, 0x2 ;  /* 0x0000000537027c11 */ /* 0x001fe2000f8e10ff */
[----:B------:R0:W-:Y:S01]  /*4040*/  STS [R11], R16 ;  /* 0x000000100b007388 */ /* 0x0001e20000000800 */
[----:B------:R-:W-:Y:S02]  /*4050*/  LEA R7, R57, UR5, 0x2 ;  /* 0x0000000539077c11 */ /* 0x000fe4000f8e10ff */
[----:B-1----:R-:W-:Y:S01]  /*4060*/  LEA R9, R61, UR5, 0x2 ;  /* 0x000000053d097c11 */ /* 0x002fe2000f8e10ff */
[----:B------:R1:W-:Y:S01]  /*4070*/  STS [R8], R17 ;  /* 0x0000001108007388 */ /* 0x0003e20000000800 */
[----:B--2---:R-:W-:-:S03]  /*4080*/  LEA R6, R59, UR5, 0x2 ;  /* 0x000000053b067c11 */ /* 0x004fc6000f8e10ff */
[----:B------:R-:W-:Y:S01]  /*4090*/  STS [R39], R18 ;  /* 0x0000001227007388 */ /* 0x000fe20000000800 */
[----:B------:R-:W-:Y:S02]  /*40a0*/  LEA R15, R69, UR5, 0x2 ;  /* 0x00000005450f7c11 */ /* 0x000fe4000f8e10ff */
[----:B0-----:R-:W-:Y:S01]  /*40b0*/  LEA R11, R65, UR5, 0x2 ;  /* 0x00000005410b7c11 */ /* 0x001fe2000f8e10ff */
[----:B------:R0:W-:Y:S01]  /*40c0*/  STS [R10], R19 ;  /* 0x000000130a007388 */ /* 0x0001e20000000800 */
[----:B-1----:R-:W-:-:S03]  /*40d0*/  LEA R8, R63, UR5, 0x2 ;  /* 0x000000053f087c11 */ /* 0x002fc6000f8e10ff */
[----:B------:R-:W-:Y:S04]  /*40e0*/  STS [R41], R20 ;  /* 0x0000001429007388 */ /* 0x000fe80000000800 */
[----:B------:R1:W-:Y:S01]  /*40f0*/  STS [R2], R21 ;  /* 0x0000001502007388 */ /* 0x0003e20000000800 */
[----:B0-----:R-:W-:-:S03]  /*4100*/  LEA R10, R67, UR5, 0x2 ;  /* 0x00000005430a7c11 */ /* 0x001fc6000f8e10ff */
[----:B------:R0:W-:Y:S04]  /*4110*/  STS [R7], R22 ;  /* 0x0000001607007388 */ /* 0x0001e80000000800 */
[----:B------:R2:W-:Y:S01]  /*4120*/  STS [R6], R23 ;  /* 0x0000001706007388 */ /* 0x0005e20000000800 */
[----:B-1----:R-:W-:-:S03]  /*4130*/  LEA R2, R71, UR5, 0x2 ;  /* 0x0000000547027c11 */ /* 0x002fc6000f8e10ff */
[----:B------:R1:W-:Y:S01]  /*4140*/  STS [R9], R24 ;  /* 0x0000001809007388 */ /* 0x0003e20000000800 */
[----:B------:R-:W-:Y:S02]  /*4150*/  LEA R21, R80, UR5, 0x2 ;  /* 0x0000000550157c11 */ /* 0x000fe4000f8e10ff */
[----:B0-----:R-:W-:Y:S01]  /*4160*/  LEA R7, R73, UR5, 0x2 ;  /* 0x0000000549077c11 */ /* 0x001fe2000f8e10ff */
[----:B------:R0:W-:Y:S01]  /*4170*/  STS [R8], R25 ;  /* 0x0000001908007388 */ /* 0x0001e20000000800 */
[----:B------:R-:W-:Y:S02]  /*4180*/  LEA R22, R81, UR5, 0x2 ;  /* 0x0000000551167c11 */ /* 0x000fe4000f8e10ff */
[----:B--2---:R-:W-:Y:S01]  /*4190*/  LEA R6, R75, UR5, 0x2 ;  /* 0x000000054b067c11 */ /* 0x004fe2000f8e10ff */
[----:B------:R3:W-:Y:S01]  /*41a0*/  STS [R11], R26 ;  /* 0x0000001a0b007388 */ /* 0x0007e20000000800 */
[----:B-1----:R-:W-:-:S03]  /*41b0*/  LEA R9, R78, UR5, 0x2 ;  /* 0x000000054e097c11 */ /* 0x002fc6000f8e10ff */
[----:B------:R3:W-:Y:S01]  /*41c0*/  STS [R10], R27 ;  /* 0x0000001b0a007388 */ /* 0x0007e20000000800 */
[----:B0-----:R-:W-:-:S03]  /*41d0*/  LEA R8, R79, UR5, 0x2 ;  /* 0x000000054f087c11 */ /* 0x001fc6000f8e10ff */
[----:B------:R3:W-:Y:S04]  /*41e0*/  STS [R15], R28 ;  /* 0x0000001c0f007388 */ /* 0x0007e80000000800 */
[----:B------:R3:W-:Y:S04]  /*41f0*/  STS [R2], R29 ;  /* 0x0000001d02007388 */ /* 0x0007e80000000800 */
[----:B------:R3:W-:Y:S04]  /*4200*/  STS [R7], R30 ;  /* 0x0000001e07007388 */ /* 0x0007e80000000800 */
[----:B------:R3:W-:Y:S04]  /*4210*/  STS [R6], R31 ;  /* 0x0000001f06007388 */ /* 0x0007e80000000800 */
[----:B------:R3:W-:Y:S04]  /*4220*/  STS [R9], R32 ;  /* 0x0000002009007388 */ /* 0x0007e80000000800 */
[----:B------:R3:W-:Y:S04]  /*4230*/  STS [R8], R33 ;  /* 0x0000002108007388 */ /* 0x0007e80000000800 */
[----:B------:R3:W-:Y:S04]  /*4240*/  STS [R21], R34 ;  /* 0x0000002215007388 */ /* 0x0007e80000000800 */
[----:B------:R3:W-:Y:S01]  /*4250*/  STS [R22], R35 ;  /* 0x0000002316007388 */ /* 0x0007e20000000800 */
[----:B------:R-:W-:Y:S06]  /*4260*/  BAR.SYNC.DEFER_BLOCKING 0x0 ;  /* 0x0000000000007b1d */ /* 0x000fec0000010000 */
[----:B------:R3:W1:Y:S04]  /*4270*/  LDS R2, [R149] ;  /* 0x0000000095027984 */ /* 0x0006680000000800 */
[----:B------:R3:W4:Y:S04]  /*4280*/  LDS R14, [R149+0x4] ;  /* 0x00000400950e7984 */ /* 0x0007280000000800 */
[----:B------:R3:W0:Y:S04]  /*4290*/  LDS R15, [R149+0x8] ;  /* 0x00000800950f7984 */ /* 0x0006280000000800 */
[----:B------:R3:W2:Y:S04]  /*42a0*/  LDS R16, [R149+0xc] ;  /* 0x00000c0095107984 */ /* 0x0006a80000000800 */
        /* <DEDUP_REMOVED lines=19> */
[----:B------:R-:W-:Y:S06]  /*43e0*/  BAR.SYNC.DEFER_BLOCKING 0x0 ;  /* 0x0000000000007b1d */ /* 0x000fec0000010000 */
[----:B-12-4-:R-:W-:Y:S05]  /*43f0*/  BRA `(.L_x_15) ;  /* 0xffffffd800ec7947 */ /* 0x016fea000383ffff */
.L_x_14:
[----:B------:R-:W-:Y:S01]  /*4400*/  LEA R5, R40, UR5, 0x2 ;  /* 0x0000000528057c11 */ /* 0x000fe2000f8e10ff */
[----:B------:R-:W-:Y:S01]  /*4410*/  IMAD.WIDE.U32 R12, R0, 0x4, R12 ;  /* 0x00000004000c7825 */ /* 0x000fe200078e000c */
[----:B------:R-:W-:Y:S02]  /*4420*/  LEA R41, R41, UR5, 0x2 ;  /* 0x0000000529297c11 */ /* 0x000fe4000f8e10ff */
[----:B------:R-:W-:Y:S01]  /*4430*/  LEA R4, R43, UR5, 0x2 ;  /* 0x000000052b047c11 */ /* 0x000fe2000f8e10ff */
[----:B------:R0:W-:Y:S01]  /*4440*/  STS [R5], R2 ;  /* 0x0000000205007388 */ /* 0x0001e20000000800 */
[----:B------:R-:W-:Y:S02]  /*4450*/  LEA R45, R45, UR5, 0x2 ;  /* 0x000000052d2d7c11 */ /* 0x000fe4000f8e10ff */
[----:B------:R-:W-:Y:S01]  /*4460*/  LEA R6, R47, UR5, 0x2 ;  /* 0x000000052f067c11 */ /* 0x000fe2000f8e10ff */
[----:B------:R-:W-:Y:S01]  /*4470*/  STS [R41], R14 ;  /* 0x0000000e29007388 */ /* 0x000fe20000000800 */
[----:B------:R-:W-:-:S02]  /*4480*/  LEA R49, R49, UR5, 0x2 ;  /* 0x0000000531317c11 */ /* 0x000fc4000f8e10ff */
[----:B------:R-:W-:Y:S01]  /*4490*/  LEA R8, R51, UR5, 0x2 ;  /* 0x0000000533087c11 */ /* 0x000fe2000f8e10ff */
[----:B------:R1:W-:Y:S01]  /*44a0*/  STS [R4], R15 ;  /* 0x0000000f04007388 */ /* 0x0003e20000000800 */
[----:B------:R-:W-:Y:S02]  /*44b0*/  LEA R53, R53, UR5, 0x2 ;  /* 0x0000000535357c11 */ /* 0x000fe4000f8e10ff */
[----:B0-----:R-:W-:Y:S01]  /*44c0*/  LEA R2, R55, UR5, 0x2 ;  /* 0x0000000537027c11 */ /* 0x001fe2000f8e10ff */
[----:B------:R-:W-:Y:S01]  /*44d0*/  STS [R45], R16 ;  /* 0x000000102d007388 */ /* 0x000fe20000000800 */
[----:B------:R-:W-:Y:S02]  /*44e0*/  LEA R57, R57, UR5, 0x2 ;  /* 0x0000000539397c11 */ /* 0x000fe4000f8e10ff */
[----:B------:R-:W-:Y:S01]  /*44f0*/  LEA R61, R61, UR5, 0x2 ;  /* 0x000000053d3d7c11 */ /* 0x000fe2000f8e10ff */
[----:B------:R0:W-:Y:S01]  /*4500*/  STS [R6], R17 ;  /* 0x0000001106007388 */ /* 0x0001e20000000800 */
[----:B------:R-:W-:-:S02]  /*4510*/  LEA R65, R65, UR5, 0x2 ;  /* 0x0000000541417c11 */ /* 0x000fc4000f8e10ff */
[----:B-1----:R-:W-:Y:S01]  /*4520*/  LEA R4, R59, UR5, 0x2 ;  /* 0x000000053b047c11 */ /* 0x002fe2000f8e10ff */
[----:B------:R-:W-:Y:S01]  /*4530*/  STS [R49], R18 ;  /* 0x0000001231007388 */ /* 0x000fe20000000800 */
[----:B------:R-:W-:Y:S02]  /*4540*/  LEA R69, R69, UR5, 0x2 ;  /* 0x0000000545457c11 */ /* 0x000fe4000f8e10ff */
[----:B------:R-:W-:Y:S01]  /*4550*/  LEA R73, R73, UR5, 0x2 ;  /* 0x0000000549497c11 */ /* 0x000fe2000f8e10ff */
[----:B------:R1:W-:Y:S01]  /*4560*/  STS [R8], R19 ;  /* 0x0000001308007388 */ /* 0x0003e20000000800 */
[----:B------:R-:W-:Y:S02]  /*4570*/  LEA R10, R81, UR5, 0x2 ;  /* 0x00000005510a7c11 */ /* 0x000fe4000f8e10ff */
[----:B0-----:R-:W-:Y:S01]  /*4580*/  LEA R6, R63, UR5, 0x2 ;  /* 0x000000053f067c11 */ /* 0x001fe2000f8e10ff */
[----:B------:R-:W-:Y:S04]  /*4590*/  STS [R53], R20 ;  /* 0x0000001435007388 */ /* 0x000fe80000000800 */
[----:B------:R0:W-:Y:S01]  /*45a0*/  STS [R2], R21 ;  /* 0x0000001502007388 */ /* 0x0001e20000000800 */
[----:B-1----:R-:W-:-:S03]  /*45b0*/  LEA R8, R67, UR5, 0x2 ;  /* 0x0000000543087c11 */ /* 0x002fc6000f8e10ff */
[----:B------:R-:W-:Y:S01]  /*45c0*/  STS [R57], R22 ;  /* 0x0000001639007388 */ /* 0x000fe20000000800 */
[----:B------:R-:W-:-:S03]  /*45d0*/  LEA R19, R78, UR5, 0x2 ;  /* 0x000000054e137c11 */ /* 0x000fc6000f8e10ff */
[----:B------:R1:W-:Y:S01]  /*45e0*/  STS [R4], R23 ;  /* 0x0000001704007388 */ /* 0x0003e20000000800 */
[----:B0-----:R-:W-:-:S03]  /*45f0*/  LEA R2, R71, UR5, 0x2 ;  /* 0x0000000547027c11 */ /* 0x001fc6000f8e10ff */
[----:B------:R-:W-:Y:S01]  /*4600*/  STS [R61], R24 ;  /* 0x000000183d007388 */ /* 0x000fe20000000800 */
[----:B------:R-:W-:-:S03]  /*4610*/  LEA R21, R80, UR5, 0x2 ;  /* 0x0000000550157c11 */ /* 0x000fc6000f8e10ff */
[----:B------:R0:W-:Y:S01]  /*4620*/  STS [R6], R25 ;  /* 0x0000001906007388 */ /* 0x0001e20000000800 */
[----:B-1----:R-:W-:-:S03]  /*4630*/  LEA R4, R75, UR5, 0x2 ;  /* 0x000000054b047c11 */ /* 0x002fc6000f8e10ff */
[----:B------:R-:W-:Y:S04]  /*4640*/  STS [R65], R26 ;  /* 0x0000001a41007388 */ /* 0x000fe80000000800 */
[----:B------:R-:W-:Y:S01]  /*4650*/  STS [R8], R27 ;  /* 0x0000001b08007388 */ /* 0x000fe20000000800 */
[----:B0-----:R-:W-:-:S03]  /*4660*/  LEA R6, R79, UR5, 0x2 ;  /* 0x000000054f067c11 */ /* 0x001fc6000f8e10ff */
[----:B------:R-:W-:Y:S04]  /*4670*/  STS [R69], R28 ;  /* 0x0000001c45007388 */ /* 0x000fe80000000800 */
[----:B------:R0:W-:Y:S04]  /*4680*/  STS [R2], R29 ;  /* 0x0000001d02007388 */ /* 0x0001e80000000800 */
[----:B------:R-:W-:Y:S04]  /*4690*/  STS [R73], R30 ;  /* 0x0000001e49007388 */ /* 0x000fe80000000800 */
[----:B------:R1:W-:Y:S01]  /*46a0*/  STS [R4], R31 ;  /* 0x0000001f04007388 */ /* 0x0003e20000000800 */
[----:B0-----:R-:W-:-:S03]  /*46b0*/  VIADD R2, R0, 0x100 ;  /* 0x0000010000027836 */ /* 0x001fc60000000000 */
[----:B------:R-:W-:Y:S02]  /*46c0*/  STS [R19], R32 ;  /* 0x0000002013007388 */ /* 0x000fe40000000800 */
[-C--:B------:R-:W-:Y:S02]  /*46d0*/  ISETP.GE.U32.AND P6, PT, R2, R3.reuse, PT ;  /* 0x000000030200720c */ /* 0x080fe40003fc6070 */
[----:B------:R0:W-:Y:S01]  /*46e0*/  STS [R6], R33 ;  /* 0x0000002106007388 */ /* 0x0001e20000000800 */
[C---:B------:R-:W-:Y:S02]  /*46f0*/  VIADD R2, R0.reuse, 0x300 ;  /* 0x0000030000027836 */ /* 0x040fe40000000000 */
[----:B-1----:R-:W-:Y:S01]  /*4700*/  VIADD R4, R0, 0x200 ;  /* 0x0000020000047836 */ /* 0x002fe20000000000 */
[----:B------:R-:W-:Y:S02]  /*4710*/  STS [R21], R34 ;  /* 0x0000002215007388 */ /* 0x000fe40000000800 */
[----:B------:R-:W-:Y:S01]  /*4720*/  ISETP.GE.U32.AND P1, PT, R2, R3, PT ;  /* 0x000000030200720c */ /* 0x000fe20003f26070 */
[C---:B------:R-:W-:Y:S01]  /*4730*/  VIADD R2, R0.reuse, 0x600 ;  /* 0x0000060000027836 */ /* 0x040fe20000000000 */
[----:B------:R-:W-:Y:S01]  /*4740*/  STS [R10], R35 ;  /* 0x000000230a007388 */ /* 0x000fe20000000800 */
[----:B------:R-:W-:Y:S01]  /*4750*/  BAR.SYNC.DEFER_BLOCKING 0x0 ;  /* 0x0000000000007b1d */ /* 0x000fe20000010000 */
[----:B0-----:R-:W-:-:S02]  /*4760*/  LOP3.LUT R6, R0, 0x400, RZ, 0xfc, !PT ;  /* 0x0000040000067812 */ /* 0x001fc400078efcff */
[-C--:B------:R-:W-:Y:S01]  /*4770*/  ISETP.GE.U32.AND P0, PT, R4, R3.reuse, PT ;  /* 0x000000030400720c */ /* 0x080fe20003f06070 */
[----:B------:R-:W-:Y:S01]  /*4780*/  VIADD R4, R0, 0x500 ;  /* 0x0000050000047836 */ /* 0x000fe20000000000 */
[-C--:B------:R-:W-:Y:S02]  /*4790*/  ISETP.GE.U32.AND P2, PT, R6, R3.reuse, PT ;  /* 0x000000030600720c */ /* 0x080fe40003f46070 */
[-C--:B------:R-:W-:Y:S02]  /*47a0*/  ISETP.GE.U32.AND P4, PT, R2, R3.reuse, PT ;  /* 0x000000030200720c */ /* 0x080fe40003f86070 */
[----:B------:R-:W-:Y:S02]  /*47b0*/  LOP3.LUT R2, R0, 0x800, RZ, 0xfc, !PT ;  /* 0x0000080000027812 */ /* 0x000fe400078efcff */
[----:B------:R-:W-:Y:S01]  /*47c0*/  ISETP.GE.U32.AND P3, PT, R4, R3, PT ;  /* 0x000000030400720c */ /* 0x000fe20003f66070 */
[----:B------:R-:W-:-:S05]  /*47d0*/  VIADD R4, R0, 0x700 ;  /* 0x0000070000047836 */ /* 0x000fca0000000000 */
[-C--:B------:R-:W-:Y:S01]  /*47e0*/  ISETP.GE.U32.AND P5, PT, R4, R3.reuse, PT ;  /* 0x000000030400720c */ /* 0x080fe20003fa6070 */
[----:B------:R-:W-:Y:S01]  /*47f0*/  VIADD R4, R0, 0xa00 ;  /* 0x00000a0000047836 */ /* 0x000fe20000000000 */
[----:B------:R-:W0:Y:S04]  /*4800*/  LDS R5, [R7+0x400] ;  /* 0x0004000007057984 */ /* 0x000e280000000800 */
[----:B------:R-:W1:Y:S04]  /*4810*/  LDS R9, [R7+0x800] ;  /* 0x0008000007097984 */ /* 0x000e680000000800 */
[----:B------:R-:W2:Y:S04]  /*4820*/  LDS R15, [R7+0x1000] ;  /* 0x00100000070f7984 */ /* 0x000ea80000000800 */
[----:B------:R-:W3:Y:S04]  /*4830*/  LDS R17, [R7+0x1400] ;  /* 0x0014000007117984 */ /* 0x000ee80000000800 */
[----:B------:R-:W4:Y:S04]  /*4840*/  LDS R11, [R7+0xc00] ;  /* 0x000c0000070b7984 */ /* 0x000f280000000800 */
[----:B------:R-:W5:Y:S04]  /*4850*/  LDS R19, [R7+0x1800] ;  /* 0x0018000007137984 */ /* 0x000f680000000800 */
[----:B------:R-:W5:Y:S04]  /*4860*/  LDS R21, [R7+0x1c00] ;  /* 0x001c000007157984 */ /* 0x000f680000000800 */
[----:B------:R-:W5:Y:S04]  /*4870*/  LDS R23, [R7+0x2000] ;  /* 0x0020000007177984 */ /* 0x000f680000000800 */
[----:B------:R-:W5:Y:S04]  /*4880*/  LDS R25, [R7+0x2400] ;  /* 0x0024000007197984 */ /* 0x000f680000000800 */
[----:B------:R-:W5:Y:S04]  /*4890*/  LDS R27, [R7+0x2800] ;  /* 0x00280000071b7984 */ /* 0x000f680000000800 */
[----:B------:R-:W5:Y:S04]  /*48a0*/  LDS R29, [R7+0x2c00] ;  /* 0x002c0000071d7984 */ /* 0x000f680000000800 */
[----:B------:R-:W5:Y:S04]  /*48b0*/  LDS R31, [R7+0x3000] ;  /* 0x00300000071f7984 */ /* 0x000f680000000800 */
[----:B------:R-:W5:Y:S04]  /*48c0*/  LDS R33, [R7+0x3400] ;  /* 0x0034000007217984 */ /* 0x000f680000000800 */
[----:B0-----:R-:W-:Y:S01]  /*48d0*/  @!P6 STG.E desc[UR8][R12.64+0x400], R5 ;  /* 0x000400050c00e986 */ /* 0x001fe2000c101908 */
[----:B------:R-:W-:Y:S01]  /*48e0*/  ISETP.GE.U32.AND P6, PT, R2, R3, PT ;  /* 0x000000030200720c */ /* 0x000fe20003fc6070 */
[----:B------:R-:W-:-:S02]  /*48f0*/  VIADD R2, R0, 0x900 ;  /* 0x0000090000027836 */ /* 0x000fc40000000000 */
[----:B-1----:R-:W-:Y:S03]  /*4900*/  @!P0 STG.E desc[UR8][R12.64+0x800], R9 ;  /* 0x000800090c008986 */ /* 0x002fe6000c101908 */
[----:B------:R-:W-:Y:S01]  /*4910*/  ISETP.GE.U32.AND P0, PT, R2, R3, PT ;  /* 0x000000030200720c */ /* 0x000fe20003f06070 */
[----:B------:R-:W0:Y:S01]  /*4920*/  LDS R5, [R7+0x3800] ;  /* 0x0038000007057984 */ /* 0x000e220000000800 */
[----:B------:R-:W-:-:S03]  /*4930*/  VIADD R2, R0, 0xb00 ;  /* 0x00000b0000027836 */ /* 0x000fc60000000000 */
[----:B--2---:R-:W-:Y:S01]  /*4940*/  @!P2 STG.E desc[UR8][R12.64+0x1000], R15 ;  /* 0x0010000f0c00a986 */ /* 0x004fe2000c101908 */
[----:B------:R-:W-:-:S03]  /*4950*/  ISETP.GE.U32.AND P2, PT, R0, R3, PT ;  /* 0x000000030000720c */ /* 0x000fc60003f46070 */
[----:B------:R-:W1:Y:S04]  /*4960*/  LDS R35, [R7+0x3c00] ;  /* 0x003c000007237984 */ /* 0x000e680000000800 */
[----:B------:R-:W2:Y:S04]  /*4970*/  LDS R9, [R7+0x4000] ;  /* 0x0040000007097984 */ /* 0x000ea80000000800 */
[----:B---3--:R-:W-:Y:S01]  /*4980*/  @!P3 STG.E desc[UR8][R12.64+0x1400], R17 ;  /* 0x001400110c00b986 */ /* 0x008fe2000c101908 */
[----:B------:R-:W-:Y:S01]  /*4990*/  ISETP.GE.U32.AND P3, PT, R2, R3, PT ;  /* 0x000000030200720c */ /* 0x000fe20003f66070 */
[----:B------:R-:W-:-:S02]  /*49a0*/  VIADD R2, R0, 0xd00 ;  /* 0x00000d0000027836 */ /* 0x000fc40000000000 */
[----:B----4-:R-:W-:Y:S01]  /*49b0*/  @!P1 STG.E desc[UR8][R12.64+0xc00], R11 ;  /* 0x000c000b0c009986 */ /* 0x010fe2000c101908 */
[-C--:B------:R-:W-:Y:S02]  /*49c0*/  ISETP.GE.U32.AND P1, PT, R4, R3.reuse, PT ;  /* 0x000000030400720c */ /* 0x080fe40003f26070 */
[----:B------:R-:W-:Y:S01]  /*49d0*/  LOP3.LUT R4, R0, 0xc00, RZ, 0xfc, !PT ;  /* 0x00000c0000047812 */ /* 0x000fe200078efcff */
[----:B------:R-:W3:Y:S04]  /*49e0*/  LDS R11, [R7+0x4400] ;  /* 0x00440000070b7984 */ /* 0x000ee80000000800 */
[----:B------:R-:W4:Y:S04]  /*49f0*/  LDS R15, [R7+0x4800] ;  /* 0x00480000070f7984 */ /* 0x000f280000000800 */
[----:B------:R-:W4:Y:S04]  /*4a00*/  LDS R37, [R7+0x4c00] ;  /* 0x004c000007257984 */ /* 0x000f280000000800 */
[----:B------:R-:W4:Y:S04]  /*4a10*/  LDS R39, [R7+0x5000] ;  /* 0x0050000007277984 */ /* 0x000f280000000800 */
[----:B------:R-:W4:Y:S04]  /*4a20*/  LDS R17, [R7+0x5400] ;  /* 0x0054000007117984 */ /* 0x000f280000000800 */
[----:B------:R-:W4:Y:S04]  /*4a30*/  @!P2 LDS R41, [R7] ;  /* 0x000000000729a984 */ /* 0x000f280000000800 */
[----:B-----5:R0:W-:Y:S01]  /*4a40*/  @!P4 STG.E desc[UR8][R12.64+0x1800], R19 ;  /* 0x001800130c00c986 */ /* 0x0201e2000c101908 */
[----:B------:R-:W-:Y:S01]  /*4a50*/  ISETP.GE.U32.AND P4, PT, R4, R3, PT ;  /* 0x000000030400720c */ /* 0x000fe20003f86070 */
[----:B------:R-:W-:-:S02]  /*4a60*/  VIADD R4, R0, 0xe00 ;  /* 0x00000e0000047836 */ /* 0x000fc40000000000 */
[----:B------:R0:W-:Y:S01]  /*4a70*/  @!P5 STG.E desc[UR8][R12.64+0x1c00], R21 ;  /* 0x001c00150c00d986 */ /* 0x0001e2000c101908 */
[-C--:B------:R-:W-:Y:S01]  /*4a80*/  ISETP.GE.U32.AND P5, PT, R2, R3.reuse, PT ;  /* 0x000000030200720c */ /* 0x080fe20003fa6070 */
[----:B------:R-:W-:Y:S02]  /*4a90*/  VIADD R2, R0, 0xf00 ;  /* 0x00000f0000027836 */ /* 0x000fe40000000000 */
[----:B------:R0:W-:Y:S01]  /*4aa0*/  @!P6 STG.E desc[UR8][R12.64+0x2000], R23 ;  /* 0x002000170c00e986 */ /* 0x0001e2000c101908 */
[-C--:B------:R-:W-:Y:S02]  /*4ab0*/  ISETP.GE.U32.AND P6, PT, R4, R3.reuse, PT ;  /* 0x000000030400720c */ /* 0x080fe40003fc6070 */
[----:B------:R-:W-:Y:S01]  /*4ac0*/  LOP3.LUT R4, R0, 0x1000, RZ, 0xfc, !PT ;  /* 0x0000100000047812 */ /* 0x000fe200078efcff */
[----:B------:R0:W-:Y:S01]  /*4ad0*/  @!P0 STG.E desc[UR8][R12.64+0x2400], R25 ;  /* 0x002400190c008986 */ /* 0x0001e2000c101908 */
[----:B------:R-:W-:Y:S01]  /*4ae0*/  ISETP.GE.U32.AND P0, PT, R2, R3, PT ;  /* 0x000000030200720c */ /* 0x000fe20003f06070 */
[----:B------:R-:W-:-:S02]  /*4af0*/  VIADD R2, R0, 0x1100 ;  /* 0x0000110000027836 */ /* 0x000fc40000000000 */
[----:B------:R0:W-:Y:S01]  /*4b00*/  @!P1 STG.E desc[UR8][R12.64+0x2800], R27 ;  /* 0x0028001b0c009986 */ /* 0x0001e2000c101908 */
[-C--:B------:R-:W-:Y:S01]  /*4b10*/  ISETP.GE.U32.AND P1, PT, R4, R3.reuse, PT ;  /* 0x000000030400720c */ /* 0x080fe20003f26070 */
[----:B------:R-:W-:Y:S02]  /*4b20*/  VIADD R4, R0, 0x1200 ;  /* 0x0000120000047836 */ /* 0x000fe40000000000 */
        /* <DEDUP_REMOVED lines=9> */
[----:B------:R-:W-:Y:S01]  /*4bc0*/  VIADD R0, R0, 0x1600 ;  /* 0x0000160000007836 */ /* 0x000fe20000000000 */
[----:B0-----:R0:W-:Y:S01]  /*4bd0*/  @!P6 STG.E desc[UR8][R12.64+0x3800], R5 ;  /* 0x003800050c00e986 */ /* 0x0011e2000c101908 */
[----:B------:R-:W-:-:S03]  /*4be0*/  ISETP.GE.U32.AND P6, PT, R4, R3, PT ;  /* 0x000000030400720c */ /* 0x000fc60003fc6070 */
[----:B-1----:R0:W-:Y:S01]  /*4bf0*/  @!P0 STG.E desc[UR8][R12.64+0x3c00], R35 ;  /* 0x003c00230c008986 */ /* 0x0021e2000c101908 */
[----:B------:R-:W-:-:S03]  /*4c00*/  ISETP.GE.U32.AND P0, PT, R2, R3, PT ;  /* 0x000000030200720c */ /* 0x000fc60003f06070 */
[----:B--2---:R0:W-:Y:S01]  /*4c10*/  @!P1 STG.E desc[UR8][R12.64+0x4000], R9 ;  /* 0x004000090c009986 */ /* 0x0041e2000c101908 */
[----:B------:R-:W-:-:S03]  /*4c20*/  ISETP.GE.U32.AND P1, PT, R0, R3, PT ;  /* 0x000000030000720c */ /* 0x000fc60003f26070 */
[----:B---3--:R0:W-:Y:S04]  /*4c30*/  @!P3 STG.E desc[UR8][R12.64+0x4400], R11 ;  /* 0x0044000b0c00b986 */ /* 0x0081e8000c101908 */
[----:B----4-:R0:W-:Y:S04]  /*4c40*/  @!P4 STG.E desc[UR8][R12.64+0x4800], R15 ;  /* 0x0048000f0c00c986 */ /* 0x0101e8000c101908 */
[----:B------:R0:W-:Y:S04]  /*4c50*/  @!P5 STG.E desc[UR8][R12.64+0x4c00], R37 ;  /* 0x004c00250c00d986 */ /* 0x0001e8000c101908 */
[----:B------:R0:W-:Y:S04]  /*4c60*/  @!P6 STG.E desc[UR8][R12.64+0x5000], R39 ;  /* 0x005000270c00e986 */ /* 0x0001e8000c101908 */
[----:B------:R0:W-:Y:S04]  /*4c70*/  @!P0 STG.E desc[UR8][R12.64+0x5400], R17 ;  /* 0x005400110c008986 */ /* 0x0001e8000c101908 */
[----:B------:R0:W-:Y:S01]  /*4c80*/  @!P2 STG.E desc[UR8][R12.64], R41 ;  /* 0x000000290c00a986 */ /* 0x0001e2000c101908 */
[----:B------:R-:W-:Y:S05]  /*4c90*/  @P1 EXIT ;  /* 0x000000000000194d */ /* 0x000fea0003800000 */
[----:B------:R-:W1:Y:S04]  /*4ca0*/  LDS R7, [R7+0x5800] ;  /* 0x0058000007077984 */ /* 0x000e680000000800 */
[----:B-1----:R-:W-:Y:S01]  /*4cb0*/  STG.E desc[UR8][R12.64+0x5800], R7 ;  /* 0x005800070c007986 */ /* 0x002fe2000c101908 */
[----:B------:R-:W-:Y:S05]  /*4cc0*/  EXIT ;  /* 0x000000000000794d */ /* 0x000fea0003800000 */
.L_x_13:
[----:B------:R-:W0:Y:S01]  /*4cd0*/  S2R R2, SR_CgaCtaId ;  /* 0x0000000000027919 */ /* 0x000e220000008800 */
[----:B------:R-:W1:Y:S01]  /*4ce0*/  LDCU.128 UR4, c[0x0][0x390] ;  /* 0x00007200ff0477ac */ /* 0x000e620008000c00 */
[----:B------:R-:W-:Y:S01]  /*4cf0*/  MOV R7, 0x400 ;  /* 0x0000040000077802 */ /* 0x000fe20000000f00 */
[----:B------:R-:W-:Y:S01]  /*4d00*/  IMAD.MOV.U32 R16, RZ, RZ, RZ ;  /* 0x000000ffff107224 */ /* 0x000fe200078e00ff */
[----:B------:R-:W2:Y:S01]  /*4d10*/  S2R R20, SR_TID.X ;  /* 0x0000000000147919 */ /* 0x000ea20000002100 */
[----:B------:R-:W-:Y:S01]  /*4d20*/  IMAD.MOV.U32 R13, RZ, RZ, RZ ;  /* 0x000000ffff0d7224 */ /* 0x000fe200078e00ff */
[----:B------:R-:W-:Y:S01]  /*4d30*/  CS2R R10, SRZ ;  /* 0x00000000000a7805 */ /* 0x000fe2000001ff00 */
[----:B------:R-:W-:Y:S01]  /*4d40*/  IMAD.MOV.U32 R4, RZ, RZ, RZ ;  /* 0x000000ffff047224 */ /* 0x000fe200078e00ff */
[----:B------:R-:W-:Y:S01]  /*4d50*/  CS2R R24, SRZ ;  /* 0x0000000000187805 */ /* 0x000fe2000001ff00 */
[----:B------:R-:W-:Y:S01]  /*4d60*/  IMAD.MOV.U32 R21, RZ, RZ, RZ ;  /* 0x000000ffff157224 */ /* 0x000fe200078e00ff */
[----:B------:R-:W-:-:S02]  /*4d70*/  CS2R R26, SRZ ;  /* 0x00000000001a7805 */ /* 0x000fc4000001ff00 */
[----:B------:R-:W-:Y:S01]  /*4d80*/  CS2R R22, SRZ ;  /* 0x0000000000167805 */ /* 0x000fe2000001ff00 */
[----:B------:R-:W-:Y:S01]  /*4d90*/  IMAD.MOV.U32 R28, RZ, RZ, RZ ;  /* 0x000000ffff1c7224 */ /* 0x000fe200078e00ff */
[----:B-1----:R-:W-:-:S04]  /*4da0*/  IADD3 R14, P0, PT, R9, UR4, RZ ;  /* 0x00000004090e7c10 */ /* 0x002fc8000ff1e0ff */
[----:B------:R-:W-:Y:S01]  /*4db0*/  IADD3.X R15, PT, PT, R6, UR5, RZ, P0, !PT ;  /* 0x00000005060f7c10 */ /* 0x000fe200087fe4ff */
[----:B------:R-:W-:Y:S01]  /*4dc0*/  UMOV UR5, URZ ;  /* 0x000000ff00057c82 */ /* 0x000fe20008000000 */
[----:B------:R-:W-:-:S04]  /*4dd0*/  ISETP.GE.U32.AND P0, PT, R3, 0xfd00, PT ;  /* 0x0000fd000300780c */ /* 0x000fc80003f06070 */
[----:B------:R-:W-:Y:S02]  /*4de0*/  ISETP.GE.U32.AND.EX P0, PT, R0, RZ, PT, P0 ;  /* 0x000000ff0000720c */ /* 0x000fe40003f06100 */
[----:B0-----:R-:W-:Y:S02]  /*4df0*/  LEA R7, R2, R7, 0x18 ;  /* 0x0000000702077211 */ /* 0x001fe400078ec0ff */
[----:B------:R-:W-:Y:S01]  /*4e00*/  IADD3 R2, P1, PT, R9, UR6, RZ ;  /* 0x0000000609027c10 */ /* 0x000fe2000ff3e0ff */
[----:B------:R-:W-:Y:S01]  /*4e10*/  UMOV UR6, URZ ;  /* 0x000000ff00067c82 */ /* 0x000fe20008000000 */
[----:B------:R-:W-:Y:S01]  /*4e20*/  CS2R R8, SRZ ;  /* 0x0000000000087805 */ /* 0x000fe2000001ff00 */
[----:B--2---:R-:W-:Y:S01]  /*4e30*/  IMAD R5, R20, 0x4, R7 ;  /* 0x0000000414057824 */ /* 0x004fe200078e0207 */
[----:B------:R-:W-:Y:S01]  /*4e40*/  IADD3.X R12, PT, PT, R6, UR7, RZ, P1, !PT ;  /* 0x00000007060c7c10 */ /* 0x000fe20008ffe4ff */
[----:B------:R-:W-:-:S03]  /*4e50*/  IMAD.MOV.U32 R6, RZ, RZ, RZ ;  /* 0x000000ffff067224 */ /* 0x000fc600078e00ff */
[----:B------:R0:W-:Y:S04]  /*4e60*/  STS [R5], RZ ;  /* 0x000000ff05007388 */ /* 0x0001e80000000800 */
[----:B------:R0:W-:Y:S04]  /*4e70*/  STS [R5+0x400], RZ ;  /* 0x000400ff05007388 */ /* 0x0001e80000000800 */
        /* <DEDUP_REMOVED lines=13> */
[----:B------:R0:W-:Y:S01]  /*4f50*/  STS [R5+0x3c00], RZ ;  /* 0x003c00ff05007388 */ /* 0x0001e20000000800 */
[----:B------:R-:W-:Y:S05]  /*4f60*/  @!P0 BRA `(.L_x_16) ;  /* 0x0000001c00448947 */ /* 0x000fea0003800000 */
[----:B------:R-:W1:Y:S01]  /*4f70*/  S2R R30, SR_LANEID ;  /* 0x00000000001e7919 */ /* 0x000e620000000000 */
[----:B------:R-:W-:-:S05]  /*4f80*/  IMAD.SHL.U32 R13, R20, 0x20, RZ ;  /* 0x00000020140d7824 */ /* 0x000fca00078e00ff */
[----:B------:R-:W-:Y:S01]  /*4f90*/  LOP3.LUT R16, R13, 0x7c00, RZ, 0xc0, !PT ;  /* 0x00007c000d107812 */ /* 0x000fe200078ec0ff */
[----:B------:R-:W-:-:S04]  /*4fa0*/  IMAD.MOV.U32 R13, RZ, RZ, RZ ;  /* 0x000000ffff0d7224 */ /* 0x000fc800078e00ff */
[----:B------:R-:W-:Y:S02]  /*4fb0*/  IMAD.IADD R17, R7, 0x1, R16 ;  /* 0x0000000107117824 */ /* 0x000fe400078e0210 */
[----:B------:R-:W-:Y:S02]  /*4fc0*/  IMAD.MOV.U32 R16, RZ, RZ, RZ ;  /* 0x000000ffff107224 */ /* 0x000fe400078e00ff */
[----:B-1----:R-:W-:-:S07]  /*4fd0*/  IMAD R17, R30, 0x4, R17 ;  /* 0x000000041e117824 */ /* 0x002fce00078e0211 */
.L_x_22:
[----:B-1----:R-:W-:-:S05]  /*4fe0*/  UMOV UR4, URZ ;  /* 0x000000ff00047c82 */ /* 0x002fca0008000000 */
.L_x_17:
[----:B-1----:R-:W-:-:S05]  /*4ff0*/  IADD3 R29, P0, PT, R20, UR5, RZ ;  /* 0x00000005141d7c10 */ /* 0x002fca000ff1e0ff */
[----:B------:R-:W-:Y:S01]  /*5000*/  IMAD.X R31, RZ, RZ, UR6, P0 ;  /* 0x00000006ff1f7e24 */ /* 0x000fe200080e06ff */
[----:B------:R-:W-:-:S04]  /*5010*/  LEA R30, P0, R29, R19, 0x2 ;  /* 0x000000131d1e7211 */ /* 0x000fc800078010ff */
[----:B------:R-:W-:-:S05]  /*5020*/  LEA.HI.X R31, R29, R18, R31, 0x2, P0 ;  /* 0x000000121d1f7211 */ /* 0x000fca00000f141f */
[----:B------:R-:W2:Y:S04]  /*5030*/  LDG.E R29, desc[UR8][R30.64] ;  /* 0x000000081e1d7981 */ /* 0x000ea8000c1e1900 */
[----:B------:R-:W3:Y:S04]  /*5040*/  LDG.E R32, desc[UR8][R30.64+0x400] ;  /* 0x000400081e207981 */ /* 0x000ee8000c1e1900 */
[----:B------:R-:W4:Y:S04]  /*5050*/  LDG.E R33, desc[UR8][R30.64+0x800] ;  /* 0x000800081e217981 */ /* 0x000f28000c1e1900 */
[----:B------:R-:W5:Y:S04]  /*5060*/  LDG.E R34, desc[UR8][R30.64+0xc00] ;  /* 0x000c00081e227981 */ /* 0x000f68000c1e1900 */
[----:B------:R-:W5:Y:S04]  /*5070*/  LDG.E R35, desc[UR8][R30.64+0x1000] ;  /* 0x001000081e237981 */ /* 0x000f68000c1e1900 */
[----:B------:R-:W5:Y:S01]  /*5080*/  LDG.E R36, desc[UR8][R30.64+0x1400] ;  /* 0x001400081e247981 */ /* 0x000f62000c1e1900 */
[----:B------:R-:W-:-:S03]  /*5090*/  UBMSK UR7, URZ, 0x6 ;  /* 0x00000006ff07789b */ /* 0x000fc60008000000 */
[----:B------:R-:W5:Y:S04]  /*50a0*/  LDG.E R37, desc[UR8][R30.64+0x1800] ;  /* 0x001800081e257981 */ /* 0x000f68000c1e1900 */
        /* <DEDUP_REMOVED lines=12> */
[----:B------:R-:W5:Y:S01]  /*5170*/  LDG.E R52, desc[UR8][R30.64+0x5800] ;  /* 0x005800081e347981 */ /* 0x000f62000c1e1900 */
[----:B--2---:R-:W-:-:S04]  /*5180*/  LOP3.LUT R29, R29, UR7, RZ, 0xc0, !PT ;  /* 0x000000071d1d7c12 */ /* 0x004fc8000f8ec0ff */
[C---:B------:R-:W-:Y:S01]  /*5190*/  LOP3.LUT R38, R29.reuse, 0x3, RZ, 0xc0, !PT ;  /* 0x000000031d267812 */ /* 0x040fe200078ec0ff */
[----:B------:R-:W-:Y:S02]  /*51a0*/  IMAD.SHL.U32 R39, R29, 0x100, RZ ;  /* 0x000001001d277824 */ /* 0x000fe400078e00ff */
[----:B------:R-:W2:Y:S03]  /*51b0*/  LDG.E R29, desc[UR8][R30.64+0x1c00] ;  /* 0x001c00081e1d7981 */ /* 0x000ea6000c1e1900 */
[----:B------:R-:W-:-:S04]  /*51c0*/  LOP3.LUT R39, R39, 0xfffffc00, RZ, 0xc0, !PT ;  /* 0xfffffc0027277812 */ /* 0x000fc800078ec0ff */
[----:B------:R-:W-:Y:S02]  /*51d0*/  IADD3 R53, PT, PT, R38, R5, R39 ;  /* 0x0000000526357210 */ /* 0x000fe40007ffe027 */
[----:B------:R-:W2:Y:S04]  /*51e0*/  LDG.E R38, desc[UR8][R30.64+0x2000] ;  /* 0x002000081e267981 */ /* 0x000ea8000c1e1900 */
[----:B------:R1:W2:Y:S01]  /*51f0*/  LDG.E R39, desc[UR8][R30.64+0x2400] ;  /* 0x002400081e277981 */ /* 0x0002a2000c1e1900 */
[----:B------:R-:W-:Y:S06]  /*5200*/  BAR.SYNC.DEFER_BLOCKING 0x0 ;  /* 0x0000000000007b1d */ /* 0x000fec0000010000 */
[----:B------:R-:W0:Y:S01]  /*5210*/  LDS.U8 R54, [R53] ;  /* 0x0000000035367984 */ /* 0x000e220000000000 */
[----:B---3--:R-:W-:-:S05]  /*5220*/  LOP3.LUT R32, R32, UR7, RZ, 0xc0, !PT ;  /* 0x0000000720207c12 */ /* 0x008fca000f8ec0ff */
[C---:B------:R-:W-:Y:S01]  /*5230*/  IMAD.SHL.U32 R55, R32.reuse, 0x100, RZ ;  /* 0x0000010020377824 */ /* 0x040fe200078e00ff */
[----:B------:R-:W-:-:S04]  /*5240*/  LOP3.LUT R32, R32, 0x3, RZ, 0xc0, !PT ;  /* 0x0000000320207812 */ /* 0x000fc800078ec0ff */
[----:B------:R-:W-:-:S04]  /*5250*/  LOP3.LUT R55, R55, 0xfffffc00, RZ, 0xc0, !PT ;  /* 0xfffffc0037377812 */ /* 0x000fc800078ec0ff */
[----:B------:R-:W-:Y:S01]  /*5260*/  IADD3 R32, PT, PT, R32, R5, R55 ;  /* 0x0000000520207210 */ /* 0x000fe20007ffe037 */
[----:B0-----:R-:W-:-:S05]  /*5270*/  VIADD R54, R54, 0x1 ;  /* 0x0000000136367836 */ /* 0x001fca0000000000 */
[----:B------:R-:W-:Y:S04]  /*5280*/  STS.U8 [R53], R54 ;  /* 0x0000003635007388 */ /* 0x000fe80000000000 */
[----:B------:R-:W0:Y:S01]  /*5290*/  LDS.U8 R55, [R32] ;  /* 0x0000000020377984 */ /* 0x000e220000000000 */
[----:B----4-:R-:W-:-:S05]  /*52a0*/  LOP3.LUT R33, R33, UR7, RZ, 0xc0, !PT ;  /* 0x0000000721217c12 */ /* 0x010fca000f8ec0ff */
[C---:B-1----:R-:W-:Y:S01]  /*52b0*/  IMAD.SHL.U32 R31, R33.reuse, 0x100, RZ ;  /* 0x00000100211f7824 */ /* 0x042fe200078e00ff */
[----:B------:R-:W-:-:S04]  /*52c0*/  LOP3.LUT R30, R33, 0x3, RZ, 0xc0, !PT ;  /* 0x00000003211e7812 */ /* 0x000fc800078ec0ff */
[----:B------:R-:W-:-:S04]  /*52d0*/  LOP3.LUT R31, R31, 0xfffffc00, RZ, 0xc0, !PT ;  /* 0xfffffc001f1f7812 */ /* 0x000fc800078ec0ff */
[----:B------:R-:W-:Y:S01]  /*52e0*/  IADD3 R30, PT, PT, R30, R5, R31 ;  /* 0x000000051e1e7210 */ /* 0x000fe20007ffe01f */
[----:B0-----:R-:W-:-:S05]  /*52f0*/  VIADD R55, R55, 0x1 ;  /* 0x0000000137377836 */ /* 0x001fca0000000000 */
[----:B------:R-:W-:Y:S04]  /*5300*/  STS.U8 [R32], R55 ;  /* 0x0000003720007388 */ /* 0x000fe80000000000 */
[----:B------:R-:W0:Y:S01]  /*5310*/  LDS.U8 R31, [R30] ;  /* 0x000000001e1f7984 */ /* 0x000e220000000000 */
[----:B-----5:R-:W-:-:S05]  /*5320*/  LOP3.LUT R34, R34, UR7, RZ, 0xc0, !PT ;  /* 0x0000000722227c12 */ /* 0x020fca000f8ec0ff */
[C---:B------:R-:W-:Y:S01]  /*5330*/  IMAD.SHL.U32 R33, R34.reuse, 0x100, RZ ;  /* 0x0000010022217824 */ /* 0x040fe200078e00ff */
[----:B------:R-:W-:-:S04]  /*5340*/  LOP3.LUT R34, R34, 0x3, RZ, 0xc0, !PT ;  /* 0x0000000322227812 */ /* 0x000fc800078ec0ff */
[----:B------:R-:W-:-:S04]  /*5350*/  LOP3.LUT R33, R33, 0xfffffc00, RZ, 0xc0, !PT ;  /* 0xfffffc0021217812 */ /* 0x000fc800078ec0ff */
[----:B------:R-:W-:Y:S01]  /*5360*/  IADD3 R33, PT, PT, R34, R5, R33 ;  /* 0x0000000522217210 */ /* 0x000fe20007ffe021 */
[----:B0-----:R-:W-:-:S05]  /*5370*/  VIADD R31, R31, 0x1 ;  /* 0x000000011f1f7836 */ /* 0x001fca0000000000 */
[----:B------:R-:W-:Y:S04]  /*5380*/  STS.U8 [R30], R31 ;  /* 0x0000001f1e007388 */ /* 0x000fe80000000000 */
[----:B------:R-:W0:Y:S01]  /*5390*/  LDS.U8 R34, [R33] ;  /* 0x0000000021227984 */ /* 0x000e220000000000 */
[----:B------:R-:W-:-:S05]  /*53a0*/  LOP3.LUT R35, R35, UR7, RZ, 0xc0, !PT ;  /* 0x0000000723237c12 */ /* 0x000fca000f8ec0ff */
        /* <DEDUP_REMOVED lines=23> */
[----:B--2---:R-:W-:-:S05]  /*5520*/  LOP3.LUT R29, R29, UR7, RZ, 0xc0, !PT ;  /* 0x000000071d1d7c12 */ /* 0x004fca000f8ec0ff */
        /* <DEDUP_REMOVED lines=127> */
[----:B------:R-:W-:Y:S02]  /*5d20*/  UIADD3 UR5, UP0, UPT, UR5, 0x1700, URZ ;  /* 0x0000170005057890 */ /* 0x000fe4000ff1e0ff */
[----:B------:R-:W-:Y:S02]  /*5d30*/  UIADD3 UR4, UPT, UPT, UR4, 0x1, URZ ;  /* 0x0000000104047890 */ /* 0x000fe4000fffe0ff */
[----:B------:R-:W-:Y:S02]  /*5d40*/  UIADD3.X UR6, UPT, UPT, URZ, UR6, URZ, UP0, !UPT ;  /* 0x00000006ff067290 */ /* 0x000fe400087fe4ff */
[----:B------:R-:W-:Y:S01]  /*5d50*/  UISETP.NE.AND UP0, UPT, UR4, 0xb, UPT ;  /* 0x0000000b0400788c */ /* 0x000fe2000bf05270 */
[----:B0-----:R-:W-:-:S05]  /*5d60*/  VIADD R32, R32, 0x1 ;  /* 0x0000000120207836 */ /* 0x001fca0000000000 */
[----:B------:R1:W-:Y:S03]  /*5d70*/  STS.U8 [R29], R32 ;  /* 0x000000201d007388 */ /* 0x0003e60000000000 */
[----:B------:R-:W-:Y:S05]  /*5d80*/  BRA.U UP0, `(.L_x_17) ;  /* 0xfffffff100987547 */ /* 0x000fea000b83ffff */
[----:B------:R-:W-:Y:S01]  /*5d90*/  BAR.SYNC.DEFER_BLOCKING 0x0 ;  /* 0x0000000000007b1d */ /* 0x000fe20000010000 */
[C---:B------:R-:W-:Y:S02]  /*5da0*/  ISETP.GT.U32.AND P1, PT, R20.reuse, 0x1ff, PT ;  /* 0x000001ff1400780c */ /* 0x040fe40003f24070 */
[----:B------:R-:W-:-:S03]  /*5db0*/  ISETP.GT.U32.AND P0, PT, R20, 0xff, PT ;  /* 0x000000ff1400780c */ /* 0x000fc60003f04070 */
[----:B------:R-:W-:Y:S08]  /*5dc0*/  BSSY.RECONVERGENT B0, `(.L_x_18) ;  /* 0x000006a000007945 */ /* 0x000ff00003800200 */
[----:B------:R-:W-:Y:S05]  /*5dd0*/  @P1 BRA `(.L_x_19) ;  /* 0x0000000400a01947 */ /* 0x000fea0003800000 */
[----:B-1----:R-:W0:Y:S04]  /*5de0*/  LDS R29, [R17] ;  /* 0x00000000111d7984 */ /* 0x002e280000000800 */
[----:B------:R-:W1:Y:S04]  /*5df0*/  LDS R31, [R17+0x80] ;  /* 0x00008000111f7984 */ /* 0x000e680000000800 */
[----:B------:R-:W2:Y:S04]  /*5e00*/  LDS R34, [R17+0x100] ;  /* 0x0001000011227984 */ /* 0x000ea80000000800 */
[----:B------:R-:W3:Y:S04]  /*5e10*/  LDS R35, [R17+0x180] ;  /* 0x0001800011237984 */ /* 0x000ee80000000800 */
[----:B------:R-:W4:Y:S04]  /*5e20*/  LDS R36, [R17+0x200] ;  /* 0x0002000011247984 */ /* 0x000f280000000800 */
[----:B------:R-:W5:Y:S01]  /*5e30*/  LDS R37, [R17+0x280] ;  /* 0x0002800011257984 */ /* 0x000f620000000800 */
[----:B0-----:R-:W-:-:S02]  /*5e40*/  PRMT R30, R29, 0x7770, RZ ;  /* 0x000077701d1e7816 */ /* 0x001fc400000000ff */
[C---:B-1----:R-:W-:Y:S02]  /*5e50*/  PRMT R32, R31.reuse, 0x7770, RZ ;  /* 0x000077701f207816 */ /* 0x042fe400000000ff */
[----:B------:R-:W-:Y:S02]  /*5e60*/  LOP3.LUT R30, R30, 0xff, RZ, 0xc0, !PT ;  /* 0x000000ff1e1e7812 */ /* 0x000fe400078ec0ff */
[----:B------:R-:W-:Y:S02]  /*5e70*/  LOP3.LUT R39, R32, 0xff, RZ, 0xc0, !PT ;  /* 0x000000ff20277812 */ /* 0x000fe400078ec0ff */
[----:B------:R-:W-:Y:S02]  /*5e80*/  PRMT R33, R31, 0x7772, RZ ;  /* 0x000077721f217816 */ /* 0x000fe400000000ff */
[----:B------:R-:W-:Y:S02]  /*5e90*/  IADD3 R39, P5, P6, R39, R28, R30 ;  /* 0x0000001c27277210 */ /* 0x000fe40007ebe01e */
[----:B------:R-:W-:-:S02]  /*5ea0*/  PRMT R28, R29, 0x7771, RZ ;  /* 0x000077711d1c7816 */ /* 0x000fc400000000ff */
[----:B------:R-:W-:Y:S02]  /*5eb0*/  PRMT R30, R29, 0x7772, RZ ;  /* 0x000077721d1e7816 */ /* 0x000fe400000000ff */
[----:B------:R-:W-:Y:S02]  /*5ec0*/  PRMT R32, R31, 0x7771, RZ ;  /* 0x000077711f207816 */ /* 0x000fe400000000ff */
[----:B------:R-:W-:Y:S02]  /*5ed0*/  LOP3.LUT R38, R28, 0xff, RZ, 0xc0, !PT ;  /* 0x000000ff1c267812 */ /* 0x000fe400078ec0ff */
[----:B------:R-:W-:Y:S02]  /*5ee0*/  LOP3.LUT R30, R30, 0xff, RZ, 0xc0, !PT ;  /* 0x000000ff1e1e7812 */ /* 0x000fe400078ec0ff */
[----:B------:R-:W-:Y:S02]  /*5ef0*/  LOP3.LUT R28, R33, 0xff, RZ, 0xc0, !PT ;  /* 0x000000ff211c7812 */ /* 0x000fe400078ec0ff */
[----:B------:R-:W-:-:S02]  /*5f00*/  LOP3.LUT R32, R32, 0xff, RZ, 0xc0, !PT ;  /* 0x000000ff20207812 */ /* 0x000fc400078ec0ff */
[----:B------:R-:W-:Y:S02]  /*5f10*/  PRMT R29, R29, 0x7773, RZ ;  /* 0x000077731d1d7816 */ /* 0x000fe400000000ff */
[----:B------:R-:W-:Y:S02]  /*5f20*/  PRMT R31, R31, 0x7773, RZ ;  /* 0x000077731f1f7816 */ /* 0x000fe400000000ff */
[----:B------:R-:W-:Y:S02]  /*5f30*/  IADD3 R33, P2, P3, R28, R27, R30 ;  /* 0x0000001b1c217210 */ /* 0x000fe40007b5e01e */
[----:B------:R-:W-:Y:S02]  /*5f40*/  IADD3 R32, P1, P4, R32, R23, R38 ;  /* 0x0000001720207210 */ /* 0x000fe40007c3e026 */
[----:B------:R-:W-:Y:S02]  /*5f50*/  LOP3.LUT R29, R29, 0xff, RZ, 0xc0, !PT ;  /* 0x000000ff1d1d7812 */ /* 0x000fe400078ec0ff */
[----:B------:R-:W-:-:S02]  /*5f60*/  LOP3.LUT R28, R31, 0xff, RZ, 0xc0, !PT ;  /* 0x000000ff1f1c7812 */ /* 0x000fc400078ec0ff */
[----:B--2---:R-:W-:Y:S02]  /*5f70*/  PRMT R23, R34, 0x7770, RZ ;  /* 0x0000777022177816 */ /* 0x004fe400000000ff */
[----:B---3--:R-:W-:Y:S02]  /*5f80*/  PRMT R27, R35, 0x7770, RZ ;  /* 0x00007770231b7816 */ /* 0x008fe400000000ff */
[----:B------:R-:W-:Y:S02]  /*5f90*/  IADD3.X R40, PT, PT, RZ, R26, RZ, P5, P6 ;  /* 0x0000001aff287210 */ /* 0x000fe40002fec4ff */
[----:B------:R-:W-:Y:S02]  /*5fa0*/  IADD3 R28, P5, P6, R28, R25, R29 ;  /* 0x000000191c1c7210 */ /* 0x000fe40007ebe01d */
[----:B------:R-:W-:Y:S02]  /*5fb0*/  LOP3.LUT R26, R23, 0xff, RZ, 0xc0, !PT ;  /* 0x000000ff171a7812 */ /* 0x000fe400078ec0ff */
[----:B------:R-:W-:-:S02]  /*5fc0*/  PRMT R25, R35, 0x7771, RZ ;  /* 0x0000777123197816 */ /* 0x000fc400000000ff */
[----:B------:R-:W-:Y:S02]  /*5fd0*/  LOP3.LUT R27, R27, 0xff, RZ, 0xc0, !PT ;  /* 0x000000ff1b1b7812 */ /* 0x000fe400078ec0ff */
[----:B------:R-:W-:Y:S02]  /*5fe0*/  IADD3.X R38, PT, PT, RZ, R24, RZ, P1, P4 ;  /* 0x00000018ff267210 */ /* 0x000fe40000fe84ff */
[----:B------:R-:W-:Y:S02]  /*5ff0*/  IADD3 R31, P1, P4, R27, R39, R26 ;  /* 0x000000271b1f7210 */ /* 0x000fe40007c3e01a */
[----:B------:R-:W-:Y:S01]  /*6000*/  LOP3.LUT R30, R25, 0xff, RZ, 0xc0, !PT ;  /* 0x000000ff191e7812 */ /* 0x000fe200078ec0ff */
[----:B------:R-:W-:Y:S01]  /*6010*/  LDS R26, [R17+0x380] ;  /* 0x00038000111a7984 */ /* 0x000fe20000000800 */
[----:B------:R-:W-:Y:S02]  /*6020*/  PRMT R23, R34, 0x7771, RZ ;  /* 0x0000777122177816 */ /* 0x000fe400000000ff */
[----:B------:R-:W-:Y:S01]  /*6030*/  IADD3.X R39, PT, PT, RZ, R22, RZ, P2, P3 ;  /* 0x00000016ff277210 */ /* 0x000fe200017e64ff */
[----:B------:R-:W0:Y:S01]  /*6040*/  LDS R25, [R17+0x300] ;  /* 0x0003000011197984 */ /* 0x000e220000000800 */
[----:B------:R-:W-:-:S02]  /*6050*/  LOP3.LUT R23, R23, 0xff, RZ, 0xc0, !PT ;  /* 0x000000ff17177812 */ /* 0x000fc400078ec0ff */
[----:B------:R-:W-:Y:S02]  /*6060*/  PRMT R22, R34, 0x7772, RZ ;  /* 0x0000777222167816 */ /* 0x000fe400000000ff */
[----:B------:R-:W-:Y:S02]  /*6070*/  IADD3 R30, P2, P3, R30, R32, R23 ;  /* 0x000000201e1e7210 */ /* 0x000fe40007b5e017 */
[C---:B------:R-:W-:Y:S02]  /*6080*/  PRMT R23, R35.reuse, 0x7772, RZ ;  /* 0x0000777223177816 */ /* 0x040fe400000000ff */
[----:B------:R-:W-:Y:S02]  /*6090*/  PRMT R34, R34, 0x7773, RZ ;  /* 0x0000777322227816 */ /* 0x000fe400000000ff */
[----:B------:R-:W-:Y:S02]  /*60a0*/  PRMT R35, R35, 0x7773, RZ ;  /* 0x0000777323237816 */ /* 0x000fe400000000ff */
[----:B------:R-:W-:-:S02]  /*60b0*/  LOP3.LUT R22, R22, 0xff, RZ, 0xc0, !PT ;  /* 0x000000ff16167812 */ /* 0x000fc400078ec0ff */
[----:B------:R-:W-:Y:S02]  /*60c0*/  LOP3.LUT R23, R23, 0xff, RZ, 0xc0, !PT ;  /* 0x000000ff17177812 */ /* 0x000fe400078ec0ff */
[----:B------:R-:W-:Y:S02]  /*60d0*/  LOP3.LUT R29, R34, 0xff, RZ, 0xc0, !PT ;  /* 0x000000ff221d7812 */ /* 0x000fe400078ec0ff */
[----:B------:R-:W-:Y:S02]  /*60e0*/  LOP3.LUT R32, R35, 0xff, RZ, 0xc0, !PT ;  /* 0x000000ff23207812 */ /* 0x000fe400078ec0ff */
[----:B------:R-:W-:Y:S02]  /*60f0*/  IADD3.X R34, PT, PT, RZ, R21, RZ, P5, P6 ;  /* 0x00000015ff227210 */ /* 0x000fe40002fec4ff */
[----:B------:R-:W-:Y:S02]  /*6100*/  IADD3 R27, P5, P6, R23, R33, R22 ;  /* 0x00000021171b7210 */ /* 0x000fe40007ebe016 */
[----:B----4-:R-:W-:-:S02]  /*6110*/  PRMT R21, R36, 0x7770, RZ ;  /* 0x0000777024157816 */ /* 0x010fc400000000ff */
[----:B------:R-:W-:Y:S02]  /*6120*/  PRMT R22, R36, 0x7771, RZ ;  /* 0x0000777124167816 */ /* 0x000fe400000000ff */
[----:B-----5:R-:W-:Y:S02]  /*6130*/  PRMT R24, R37, 0x7771, RZ ;  /* 0x0000777125187816 */ /* 0x020fe400000000ff */
[----:B------:R-:W-:Y:S02]  /*6140*/  IADD3.X R33, PT, PT, RZ, R40, RZ, P1, P4 ;  /* 0x00000028ff217210 */ /* 0x000fe40000fe84ff */
[----:B------:R-:W-:Y:S02]  /*6150*/  IADD3 R32, P4, P1, R32, R28, R29 ;  /* 0x0000001c20207210 */ /* 0x000fe4000799e01d */
[----:B------:R-:W-:Y:S02]  /*6160*/  LOP3.LUT R28, R21, 0xff, RZ, 0xc0, !PT ;  /* 0x000000ff151c7812 */ /* 0x000fe400078ec0ff */
[----:B------:R-:W-:-:S02]  /*6170*/  LOP3.LUT R21, R22, 0xff, RZ, 0xc0, !PT ;  /* 0x000000ff16157812 */ /* 0x000fc400078ec0ff */
[----:B------:R-:W-:Y:S02]  /*6180*/  LOP3.LUT R24, R24, 0xff, RZ, 0xc0, !PT ;  /* 0x000000ff18187812 */ /* 0x000fe400078ec0ff */
[----:B------:R-:W-:Y:S02]  /*6190*/  IADD3.X R35, PT, PT, RZ, R39, RZ, P5, P6 ;  /* 0x00000027ff237210 */ /* 0x000fe40002fec4ff */
[----:B------:R-:W-:Y:S02]  /*61a0*/  IADD3 R30, P6, P5, R24, R30, R21 ;  /* 0x0000001e181e7210 */ /* 0x000fe40007dde015 */
[C---:B------:R-:W-:Y:S02]  /*61b0*/  PRMT R23, R37.reuse, 0x7770, RZ ;  /* 0x0000777025177816 */ /* 0x040fe400000000ff */
[----:B------:R-:W-:Y:S02]  /*61c0*/  PRMT R21, R36, 0x7772, RZ ;  /* 0x0000777224157816 */ /* 0x000fe400000000ff */
[----:B------:R-:W-:-:S02]  /*61d0*/  PRMT R22, R37, 0x7772, RZ ;  /* 0x0000777225167816 */ /* 0x000fc400000000ff */
[----:B------:R-:W-:Y:S02]  /*61e0*/  LOP3.LUT R23, R23, 0xff, RZ, 0xc0, !PT ;  /* 0x000000ff17177812 */ /* 0x000fe400078ec0ff */
[----:B------:R-:W-:Y:S02]  /*61f0*/  LOP3.LUT R21, R21, 0xff, RZ, 0xc0, !PT ;  /* 0x000000ff15157812 */ /* 0x000fe400078ec0ff */
[----:B------:R-:W-:Y:S02]  /*6200*/  LOP3.LUT R22, R22, 0xff, RZ, 0xc0, !PT ;  /* 0x000000ff16167812 */ /* 0x000fe400078ec0ff */
[----:B------:R-:W-:Y:S02]  /*6210*/  IADD3.X R38, PT, PT, RZ, R38, RZ, P2, P3 ;  /* 0x00000026ff267210 */ /* 0x000fe400017e64ff */
[----:B------:R-:W-:Y:S02]  /*6220*/  PRMT R36, R36, 0x7773, RZ ;  /* 0x0000777324247816 */ /* 0x000fe400000000ff */
[----:B------:R-:W-:-:S02]  /*6230*/  PRMT R37, R37, 0x7773, RZ ;  /* 0x0000777325257816 */ /* 0x000fc400000000ff */
[----:B------:R-:W-:Y:S02]  /*6240*/  IADD3.X R34, PT, PT, RZ, R34, RZ, P4, P1 ;  /* 0x00000022ff227210 */ /* 0x000fe400027e24ff */
[----:B------:R-:W-:Y:S02]  /*6250*/  IADD3 R31, P3, P2, R23, R31, R28 ;  /* 0x0000001f171f7210 */ /* 0x000fe40007a7e01c */
[----:B------:R-:W-:Y:S02]  /*6260*/  IADD3 R27, P1, P4, R22, R27, R21 ;  /* 0x0000001b161b7210 */ /* 0x000fe40007c3e015 */
[----:B0-----:R-:W-:Y:S02]  /*6270*/  PRMT R21, R25, 0x7770, RZ ;  /* 0x0000777019157816 */ /* 0x001fe400000000ff */
[----:B------:R-:W-:Y:S02]  /*6280*/  PRMT R23, R26, 0x7770, RZ ;  /* 0x000077701a177816 */ /* 0x000fe400000000ff */
[----:B------:R-:W-:-:S02]  /*6290*/  LOP3.LUT R36, R36, 0xff, RZ, 0xc0, !PT ;  /* 0x000000ff24247812 */ /* 0x000fc400078ec0ff */
[----:B------:R-:W-:Y:S02]  /*62a0*/  LOP3.LUT R29, R37, 0xff, RZ, 0xc0, !PT ;  /* 0x000000ff251d7812 */ /* 0x000fe400078ec0ff */
[----:B------:R-:W-:Y:S02]  /*62b0*/  PRMT R22, R25, 0x7771, RZ ;  /* 0x0000777119167816 */ /* 0x000fe400000000ff */
[----:B------:R-:W-:Y:S02]  /*62c0*/  PRMT R24, R26, 0x7771, RZ ;  /* 0x000077711a187816 */ /* 0x000fe400000000ff */
[----:B------:R-:W-:Y:S02]  /*62d0*/  LOP3.LUT R28, R21, 0xff, RZ, 0xc0, !PT ;  /* 0x000000ff151c7812 */ /* 0x000fe400078ec0ff */
[----:B------:R-:W-:Y:S02]  /*62e0*/  LOP3.LUT R23, R23, 0xff, RZ, 0xc0, !PT ;  /* 0x000000ff17177812 */ /* 0x000fe400078ec0ff */
[----:B------:R-:W-:-:S02]  /*62f0*/  IADD3.X R33, PT, PT, RZ, R33, RZ, P3, P2 ;  /* 0x00000021ff217210 */ /* 0x000fc40001fe44ff */
[----:B------:R-:W-:Y:S02]  /*6300*/  IADD3 R29, P2, P3, R29, R32, R36 ;  /* 0x000000201d1d7210 */ /* 0x000fe40007b5e024 */
[----:B------:R-:W-:Y:S02]  /*6310*/  LOP3.LUT R21, R22, 0xff, RZ, 0xc0, !PT ;  /* 0x000000ff16157812 */ /* 0x000fe400078ec0ff */
[----:B------:R-:W-:Y:S02]  /*6320*/  LOP3.LUT R24, R24, 0xff, RZ, 0xc0, !PT ;  /* 0x000000ff18187812 */ /* 0x000fe400078ec0ff */
[----:B------:R-:W-:Y:S02]  /*6330*/  IADD3.X R32, PT, PT, RZ, R38, RZ, P6, P5 ;  /* 0x00000026ff207210 */ /* 0x000fe400037ea4ff */
[----:B------:R-:W-:Y:S02]  /*6340*/  IADD3 R28, P6, P5, R23, R31, R28 ;  /* 0x0000001f171c7210 */ /* 0x000fe40007dde01c */
[----:B------:R-:W-:-:S02]  /*6350*/  IADD3.X R31, PT, PT, RZ, R35, RZ, P1, P4 ;  /* 0x00000023ff1f7210 */ /* 0x000fc40000fe84ff */
[----:B------:R-:W-:Y:S02]  /*6360*/  IADD3 R23, P4, P1, R24, R30, R21 ;  /* 0x0000001e18177210 */ /* 0x000fe4000799e015 */
[C---:B------:R-:W-:Y:S02]  /*6370*/  PRMT R21, R25.reuse, 0x7772, RZ ;  /* 0x0000777219157816 */ /* 0x040fe400000000ff */
        /* <DEDUP_REMOVED lines=8> */
[----:B------:R-:W-:Y:S02]  /*6400*/  IADD3.X R26, PT, PT, RZ, R33, RZ, P6, P5 ;  /* 0x00000021ff1a7210 */ /* 0x000fe400037ea4ff */
[----:B------:R-:W-:-:S02]  /*6410*/  IADD3 R27, P2, P3, R22, R27, R21 ;  /* 0x0000001b161b7210 */ /* 0x000fc40007b5e015 */
[----:B------:R-:W-:Y:S02]  /*6420*/  IADD3 R25, P5, P6, R25, R29, R24 ;  /* 0x0000001d19197210 */ /* 0x000fe40007ebe018 */
[----:B------:R-:W-:Y:S02]  /*6430*/  IADD3.X R24, PT, PT, RZ, R32, RZ, P4, P1 ;  /* 0x00000020ff187210 */ /* 0x000fe400027e24ff */
[----:B------:R-:W-:Y:S02]  /*6440*/  IADD3.X R22, PT, PT, RZ, R31, RZ, P2, P3 ;  /* 0x0000001fff167210 */ /* 0x000fe400017e64ff */
[----:B------:R-:W-:-:S07]  /*6450*/  IADD3.X R21, PT, PT, RZ, R30, RZ, P5, P6 ;  /* 0x0000001eff157210 */ /* 0x000fce0002fec4ff */
.L_x_19:
[----:B------:R-:W-:Y:S05]  /*6460*/  BSYNC.RECONVERGENT B0 ;  /* 0x0000000000007941 */ /* 0x000fea0003800200 */
.L_x_18:
[----:B------:R-:W-:Y:S04]  /*6470*/  BSSY.RECONVERGENT B0, `(.L_x_20) ;  /* 0x000006a000007945 */ /* 0x000fe80003800200 */
[----:B------:R-:W-:Y:S05]  /*6480*/  @P0 BRA `(.L_x_21) ;  /* 0x0000000400a00947 */ /* 0x000fea0003800000 */
[----:B-1----:R-:W0:Y:S04]  /*6490*/  LDS R29, [R17+0x2000] ;  /* 0x00200000111d7984 */ /* 0x002e280000000800 */
        /* <DEDUP_REMOVED lines=14> */
[----:B------:R-:W-:Y:S02]  /*6580*/  PRMT R29, R29, 0x7773, RZ ;  /* 0x000077731d1d7816 */ /* 0x000fe400000000ff */
[----:B------:R-:W-:Y:S02]  /*6590*/  PRMT R31, R31, 0x7773, RZ ;  /* 0x000077731f1f7816 */ /* 0x000fe400000000ff */
[----:B------:R-:W-:Y:S02]  /*65a0*/  LOP3.LUT R6, R6, 0xff, RZ, 0xc0, !PT ;  /* 0x000000ff06067812 */ /* 0x000fe400078ec0ff */
[----:B------:R-:W-:-:S02]  /*65b0*/  LOP3.LUT R32, R32, 0xff, RZ, 0xc0, !PT ;  /* 0x000000ff20207812 */ /* 0x000fc400078ec0ff */
[----:B------:R-:W-:Y:S02]  /*65c0*/  LOP3.LUT R30, R30, 0xff, RZ, 0xc0, !PT ;  /* 0x000000ff1e1e7812 */ /* 0x000fe400078ec0ff */
[----:B------:R-:W-:Y:S02]  /*65d0*/  LOP3.LUT R38, R33, 0xff, RZ, 0xc0, !PT ;  /* 0x000000ff21267812 */ /* 0x000fe400078ec0ff */
[----:B------:R-:W-:Y:S02]  /*65e0*/  LOP3.LUT R29, R29, 0xff, RZ, 0xc0, !PT ;  /* 0x000000ff1d1d7812 */ /* 0x000fe400078ec0ff */
[----:B------:R-:W-:Y:S02]  /*65f0*/  LOP3.LUT R31, R31, 0xff, RZ, 0xc0, !PT ;  /* 0x000000ff1f1f7812 */ /* 0x000fe400078ec0ff */
[----:B------:R-:W-:Y:S02]  /*6600*/  IADD3 R32, P2, P3, R32, R9, R6 ;  /* 0x0000000920207210 */ /* 0x000fe40007b5e006 */
[----:B--2---:R-:W-:-:S02]  /*6610*/  PRMT R6, R34, 0x7770, RZ ;  /* 0x0000777022067816 */ /* 0x004fc400000000ff */
[----:B------:R-:W-:Y:S02]  /*6620*/  IADD3 R38, P0, P1, R38, R11, R30 ;  /* 0x0000000b26267210 */ /* 0x000fe4000791e01e */
[----:B------:R-:W-:Y:S01]  /*6630*/  IADD3.X R41, PT, PT, RZ, R4, RZ, P4, P5 ;  /* 0x00000004ff297210 */ /* 0x000fe200027ea4ff */
[----:B------:R-:W0:Y:S01]  /*6640*/  LDS R11, [R17+0x2300] ;  /* 0x00230000110b7984 */ /* 0x000e220000000800 */
[----:B------:R-:W-:Y:S02]  /*6650*/  IADD3 R31, P4, P5, R31, R16, R29 ;  /* 0x000000101f1f7210 */ /* 0x000fe40007d9e01d */
[----:B------:R-:W-:Y:S01]  /*6660*/  LOP3.LUT R30, R6, 0xff, RZ, 0xc0, !PT ;  /* 0x000000ff061e7812 */ /* 0x000fe200078ec0ff */
[----:B------:R-:W1:Y:S01]  /*6670*/  LDS R16, [R17+0x2380] ;  /* 0x0023800011107984 */ /* 0x000e620000000800 */
[----:B------:R-:W-:Y:S02]  /*6680*/  PRMT R4, R34, 0x7771, RZ ;  /* 0x0000777122047816 */ /* 0x000fe400000000ff */
[----:B---3--:R-:W-:-:S02]  /*6690*/  PRMT R6, R35, 0x7771, RZ ;  /* 0x0000777123067816 */ /* 0x008fc400000000ff */
[----:B------:R-:W-:Y:S02]  /*66a0*/  LOP3.LUT R29, R4, 0xff, RZ, 0xc0, !PT ;  /* 0x000000ff041d7812 */ /* 0x000fe400078ec0ff */
[----:B------:R-:W-:Y:S02]  /*66b0*/  LOP3.LUT R6, R6, 0xff, RZ, 0xc0, !PT ;  /* 0x000000ff06067812 */ /* 0x000fe400078ec0ff */
[----:B------:R-:W-:Y:S02]  /*66c0*/  PRMT R9, R35, 0x7770, RZ ;  /* 0x0000777023097816 */ /* 0x000fe400000000ff */
[----:B------:R-:W-:Y:S02]  /*66d0*/  IADD3.X R10, PT, PT, RZ, R10, RZ, P0, P1 ;  /* 0x0000000aff0a7210 */ /* 0x000fe400007e24ff */
[----:B------:R-:W-:Y:S02]  /*66e0*/  IADD3 R29, P0, P1, R6, R32, R29 ;  /* 0x00000020061d7210 */ /* 0x000fe4000791e01d */
[----:B------:R-:W-:-:S02]  /*66f0*/  LOP3.LUT R9, R9, 0xff, RZ, 0xc0, !PT ;  /* 0x000000ff09097812 */ /* 0x000fc400078ec0ff */
[C---:B------:R-:W-:Y:S02]  /*6700*/  PRMT R4, R34.reuse, 0x7772, RZ ;  /* 0x0000777222047816 */ /* 0x040fe400000000ff */
[C---:B------:R-:W-:Y:S02]  /*6710*/  PRMT R6, R35.reuse, 0x7772, RZ ;  /* 0x0000777223067816 */ /* 0x040fe400000000ff */
[----:B------:R-:W-:Y:S02]  /*6720*/  PRMT R34, R34, 0x7773, RZ ;  /* 0x0000777322227816 */ /* 0x000fe400000000ff */
[----:B------:R-:W-:Y:S02]  /*6730*/  PRMT R35, R35, 0x7773, RZ ;  /* 0x0000777323237816 */ /* 0x000fe400000000ff */
[----:B------:R-:W-:Y:S02]  /*6740*/  IADD3.X R39, PT, PT, RZ, R8, RZ, P2, P3 ;  /* 0x00000008ff277210 */ /* 0x000fe400017e64ff */
[----:B------:R-:W-:-:S02]  /*6750*/  IADD3 R30, P2, P3, R9, R40, R30 ;  /* 0x00000028091e7210 */ /* 0x000fc40007b5e01e */
[----:B------:R-:W-:Y:S02]  /*6760*/  LOP3.LUT R33, R4, 0xff, RZ, 0xc0, !PT ;  /* 0x000000ff04217812 */ /* 0x000fe400078ec0ff */
[----:B------:R-:W-:Y:S02]  /*6770*/  LOP3.LUT R6, R6, 0xff, RZ, 0xc0, !PT ;  /* 0x000000ff06067812 */ /* 0x000fe400078ec0ff */
[----:B------:R-:W-:Y:S02]  /*6780*/  LOP3.LUT R9, R34, 0xff, RZ, 0xc0, !PT ;  /* 0x000000ff22097812 */ /* 0x000fe400078ec0ff */
[----:B------:R-:W-:Y:S02]  /*6790*/  LOP3.LUT R32, R35, 0xff, RZ, 0xc0, !PT ;  /* 0x000000ff23207812 */ /* 0x000fe400078ec0ff */
[----:B------:R-:W-:Y:S02]  /*67a0*/  IADD3.X R35, PT, PT, RZ, R13, RZ, P4, P5 ;  /* 0x0000000dff237210 */ /* 0x000fe400027ea4ff */
[----:B------:R-:W-:-:S02]  /*67b0*/  IADD3.X R34, PT, PT, RZ, R41, RZ, P2, P3 ;  /* 0x00000029ff227210 */ /* 0x000fc400017e64ff */
[----:B------:R-:W-:Y:S02]  /*67c0*/  IADD3 R33, P4, P5, R6, R38, R33 ;  /* 0x0000002606217210 */ /* 0x000fe40007d9e021 */
[----:B------:R-:W-:Y:S02]  /*67d0*/  IADD3 R32, P2, P3, R32, R31, R9 ;  /* 0x0000001f20207210 */ /* 0x000fe40007b5e009 */
[C---:B----4-:R-:W-:Y:S02]  /*67e0*/  PRMT R6, R36.reuse, 0x7771, RZ ;  /* 0x0000777124067816 */ /* 0x050fe400000000ff */
[----:B-----5:R-:W-:Y:S02]  /*67f0*/  PRMT R9, R37, 0x7771, RZ ;  /* 0x0000777125097816 */ /* 0x020fe400000000ff */
[----:B------:R-:W-:Y:S02]  /*6800*/  PRMT R4, R36, 0x7770, RZ ;  /* 0x0000777024047816 */ /* 0x000fe400000000ff */
[----:B------:R-:W-:-:S02]  /*6810*/  LOP3.LUT R6, R6, 0xff, RZ, 0xc0, !PT ;  /* 0x000000ff06067812 */ /* 0x000fc400078ec0ff */
[----:B------:R-:W-:Y:S02]  /*6820*/  LOP3.LUT R9, R9, 0xff, RZ, 0xc0, !PT ;  /* 0x000000ff09097812 */ /* 0x000fe400078ec0ff */
[----:B------:R-:W-:Y:S02]  /*6830*/  PRMT R8, R37, 0x7770, RZ ;  /* 0x0000777025087816 */ /* 0x000fe400000000ff */
[----:B------:R-:W-:Y:S02]  /*6840*/  IADD3.X R38, PT, PT, RZ, R10, RZ, P4, P5 ;  /* 0x0000000aff267210 */ /* 0x000fe400027ea4ff */
[----:B------:R-:W-:Y:S02]  /*6850*/  LOP3.LUT R13, R4, 0xff, RZ, 0xc0, !PT ;  /* 0x000000ff040d7812 */ /* 0x000fe400078ec0ff */
        /* <DEDUP_REMOVED lines=16> */
[C---:B0-----:R-:W-:Y:S02]  /*6960*/  PRMT R4, R11.reuse, 0x7770, RZ ;  /* 0x000077700b047816 */ /* 0x041fe400000000ff */
[C---:B-1----:R-:W-:Y:S02]  /*6970*/  PRMT R8, R16.reuse, 0x7770, RZ ;  /* 0x0000777010087816 */ /* 0x042fe400000000ff */
[----:B------:R-:W-:Y:S02]  /*6980*/  PRMT R6, R11, 0x7771, RZ ;  /* 0x000077710b067816 */ /* 0x000fe400000000ff */
[----:B------:R-:W-:-:S02]  /*6990*/  PRMT R9, R16, 0x7771, RZ ;  /* 0x0000777110097816 */ /* 0x000fc400000000ff */
        /* <DEDUP_REMOVED lines=8> */
[C---:B------:R-:W-:Y:S02]  /*6a20*/  PRMT R4, R11.reuse, 0x7772, RZ ;  /* 0x000077720b047816 */ /* 0x040fe400000000ff */
[C---:B------:R-:W-:Y:S02]  /*6a30*/  PRMT R8, R16.reuse, 0x7772, RZ ;  /* 0x0000777210087816 */ /* 0x040fe400000000ff */
        /* <DEDUP_REMOVED lines=10> */
[----:B------:R-:W-:Y:S02]  /*6ae0*/  IADD3.X R8, PT, PT, RZ, R33, RZ, P3, P2 ;  /* 0x00000021ff087210 */ /* 0x000fe40001fe44ff */
[----:B------:R-:W-:Y:S02]  /*6af0*/  IADD3.X R10, PT, PT, RZ, R32, RZ, P0, P1 ;  /* 0x00000020ff0a7210 */ /* 0x000fe400007e24ff */
[----:B------:R-:W-:-:S07]  /*6b00*/  IADD3.X R13, PT, PT, RZ, R30, RZ, P4, P5 ;  /* 0x0000001eff0d7210 */ /* 0x000fce00027ea4ff */
.L_x_21:
[----:B------:R-:W-:Y:S05]  /*6b10*/  BSYNC.RECONVERGENT B0 ;  /* 0x0000000000007941 */ /* 0x000fea0003800200 */
.L_x_20:
[----:B------:R-:W-:Y:S01]  /*6b20*/  BAR.SYNC.DEFER_BLOCKING 0x0 ;  /* 0x0000000000007b1d */ /* 0x000fe20000010000 */
[----:B-1----:R-:W-:-:S04]  /*6b30*/  IADD3 R29, P1, PT, R3, -UR5, RZ ;  /* 0x80000005031d7c10 */ /* 0x002fc8000ff3e0ff */
[----:B------:R-:W-:Y:S02]  /*6b40*/  ISETP.GT.U32.AND P0, PT, R29, 0xfcff, PT ;  /* 0x0000fcff1d00780c */ /* 0x000fe40003f04070 */
[----:B------:R-:W-:-:S04]  /*6b50*/  IADD3.X R29, PT, PT, R0, ~UR6, RZ, P1, !PT ;  /* 0x80000006001d7c10 */ /* 0x000fc80008ffe4ff */
[----:B------:R-:W-:Y:S01]  /*6b60*/  ISETP.GT.AND.EX P0, PT, R29, RZ, PT, P0 ;  /* 0x000000ff1d00720c */ /* 0x000fe20003f04300 */
        /* <DEDUP_REMOVED lines=16> */
[----:B------:R-:W-:Y:S05]  /*6c70*/  @P0 BRA `(.L_x_22) ;  /* 0xffffffe000d80947 */ /* 0x000fea000383ffff */
.L_x_16:
[----:B------:R-:W-:Y:S01]  /*6c80*/  IADD3 R29, P1, PT, R3, -UR5, RZ ;  /* 0x80000005031d7c10 */ /* 0x000fe2000ff3e0ff */
[----:B------:R-:W-:Y:S02]  /*6c90*/  IMAD.MOV.U32 R30, RZ, RZ, R16 ;  /* 0x000000ffff1e7224 */ /* 0x000fe400078e0010 */
[----:B------:R-:W-:Y:S01]  /*6ca0*/  IMAD.MOV.U32 R31, RZ, RZ, R13 ;  /* 0x000000ffff1f7224 */ /* 0x000fe200078e000d */
[----:B------:R-:W-:Y:S02]  /*6cb0*/  ISETP.GE.U32.AND P0, PT, R29, 0x1700, PT ;  /* 0x000017001d00780c */ /* 0x000fe40003f06070 */
[----:B------:R-:W-:-:S04]  /*6cc0*/  IADD3.X R40, PT, PT, R0, ~UR6, RZ, P1, !PT ;  /* 0x8000000600287c10 */ /* 0x000fc80008ffe4ff */
[----:B------:R-:W-:-:S13]  /*6cd0*/  ISETP.GE.AND.EX P0, PT, R40, RZ, PT, P0 ;  /* 0x000000ff2800720c */ /* 0x000fda0003f06300 */
[----:B------:R-:W-:Y:S05]  /*6ce0*/  @!P0 BRA `(.L_x_23) ;  /* 0x0000000c00788947 */ /* 0x000fea0003800000 */
.L_x_24:
[----:B------:R-:W-:-:S05]  /*6cf0*/  IADD3 R13, P0, PT, R20, UR5, RZ ;  /* 0x00000005140d7c10 */ /* 0x000fca000ff1e0ff */
        /* <DEDUP_REMOVED lines=33> */
[----:B------:R-:W1:Y:S01]  /*6f10*/  LDS.U8 R53, [R52] ;  /* 0x0000000034357984 */ /* 0x000e620000000000 */
[----:B---3--:R-:W-:-:S05]  /*6f20*/  LOP3.LUT R29, R29, UR4, RZ, 0xc0, !PT ;  /* 0x000000041d1d7c12 */ /* 0x008fca000f8ec0ff */
[C---:B------:R-:W-:Y:S01]  /*6f30*/  IMAD.SHL.U32 R55, R29.reuse, 0x100, RZ ;  /* 0x000001001d377824 */ /* 0x040fe200078e00ff */
[----:B------:R-:W-:-:S04]  /*6f40*/  LOP3.LUT R54, R29, 0x3, RZ, 0xc0, !PT ;  /* 0x000000031d367812 */ /* 0x000fc800078ec0ff */
[----:B------:R-:W-:-:S04]  /*6f50*/  LOP3.LUT R55, R55, 0xfffffc00, RZ, 0xc0, !PT ;  /* 0xfffffc0037377812 */ /* 0x000fc800078ec0ff */
[----:B------:R-:W-:Y:S01]  /*6f60*/  IADD3 R54, PT, PT, R54, R5, R55 ;  /* 0x0000000536367210 */ /* 0x000fe20007ffe037 */
[----:B-1----:R-:W-:-:S05]  /*6f70*/  VIADD R53, R53, 0x1 ;  /* 0x0000000135357836 */ /* 0x002fca0000000000 */
[----:B------:R-:W-:Y:S04]  /*6f80*/  STS.U8 [R52], R53 ;  /* 0x0000003534007388 */ /* 0x000fe80000000000 */
[----:B------:R-:W1:Y:S01]  /*6f90*/  LDS.U8 R29, [R54] ;  /* 0x00000000361d7984 */ /* 0x000e620000000000 */
[----:B----4-:R-:W-:-:S05]  /*6fa0*/  LOP3.LUT R32, R32, UR4, RZ, 0xc0, !PT ;  /* 0x0000000420207c12 */ /* 0x010fca000f8ec0ff */
[C---:B0-----:R-:W-:Y:S01]  /*6fb0*/  IMAD.SHL.U32 R16, R32.reuse, 0x100, RZ ;  /* 0x0000010020107824 */ /* 0x041fe200078e00ff */
[----:B------:R-:W-:-:S04]  /*6fc0*/  LOP3.LUT R32, R32, 0x3, RZ, 0xc0, !PT ;  /* 0x0000000320207812 */ /* 0x000fc800078ec0ff */
[----:B------:R-:W-:-:S04]  /*6fd0*/  LOP3.LUT R16, R16, 0xfffffc00, RZ, 0xc0, !PT ;  /* 0xfffffc0010107812 */ /* 0x000fc800078ec0ff */
[----:B------:R-:W-:Y:S01]  /*6fe0*/  IADD3 R16, PT, PT, R32, R5, R16 ;  /* 0x0000000520107210 */ /* 0x000fe20007ffe010 */
[----:B-1----:R-:W-:-:S05]  /*6ff0*/  VIADD R29, R29, 0x1 ;  /* 0x000000011d1d7836 */ /* 0x002fca0000000000 */
        /* <DEDUP_REMOVED lines=162> */
[----:B------:R-:W-:-:S04]  /*7a20*/  UIADD3 UR5, UP0, UPT, UR5, 0x1700, URZ ;  /* 0x0000170005057890 */ /* 0x000fc8000ff1e0ff */
[----:B------:R-:W-:Y:S01]  /*7a30*/  UIADD3.X UR6, UPT, UPT, URZ, UR6, URZ, UP0, !UPT ;  /* 0x00000006ff067290 */ /* 0x000fe200087fe4ff */
[----:B0-----:R-:W-:Y:S01]  /*7a40*/  VIADD R34, R13, 0x1 ;  /* 0x000000010d227836 */ /* 0x001fe20000000000 */
[----:B------:R-:W-:-:S04]  /*7a50*/  IADD3 R13, P1, PT, R3, -UR5, RZ ;  /* 0x80000005030d7c10 */ /* 0x000fc8000ff3e0ff */
[----:B------:R2:W-:Y:S01]  /*7a60*/  STS.U8 [R29], R34 ;  /* 0x000000221d007388 */ /* 0x0005e20000000000 */
[----:B------:R-:W-:Y:S02]  /*7a70*/  ISETP.GT.U32.AND P0, PT, R13, 0x16ff, PT ;  /* 0x000016ff0d00780c */ /* 0x000fe40003f04070 */
[----:B------:R-:W-:-:S04]  /*7a80*/  IADD3.X R17, PT, PT, R0, ~UR6, RZ, P1, !PT ;  /* 0x8000000600117c10 */ /* 0x000fc80008ffe4ff */
[----:B------:R-:W-:-:S13]  /*7a90*/  ISETP.GT.AND.EX P0, PT, R17, RZ, PT, P0 ;  /* 0x000000ff1100720c */ /* 0x000fda0003f04300 */
[----:B--2---:R-:W-:Y:S05]  /*7aa0*/  @P0 BRA `(.L_x_24) ;  /* 0xfffffff000900947 */ /* 0x004fea000383ffff */
[----:B------:R-:W-:Y:S02]  /*7ab0*/  IMAD.MOV.U32 R29, RZ, RZ, R13 ;  /* 0x000000ffff1d7224 */ /* 0x000fe400078e000d */
[----:B------:R-:W-:-:S07]  /*7ac0*/  IMAD.MOV.U32 R40, RZ, RZ, R17 ;  /* 0x000000ffff287224 */ /* 0x000fce00078e0011 */
.L_x_23:
[----:B------:R-:W-:Y:S01]  /*7ad0*/  ISETP.GT.U32.AND P0, PT, R29, R20, PT ;  /* 0x000000141d00720c */ /* 0x000fe20003f04070 */
[----:B------:R-:W-:Y:S01]  /*7ae0*/  BSSY.RECONVERGENT B0, `(.L_x_25) ;  /* 0x0000063000007945 */ /* 0x000fe20003800200 */
[----:B------:R-:W-:Y:S02]  /*7af0*/  IMAD.MOV.U32 R41, RZ, RZ, R4 ;  /* 0x000000ffff297224 */ /* 0x000fe400078e0004 */
[----:B------:R-:W-:Y:S01]  /*7b00*/  ISETP.GT.AND.EX P0, PT, R40, RZ, PT, P0 ;  /* 0x000000ff2800720c */ /* 0x000fe20003f04300 */
[----:B------:R-:W-:Y:S02]  /*7b10*/  IMAD.MOV.U32 R34, RZ, RZ, R25 ;  /* 0x000000ffff227224 */ /* 0x000fe400078e0019 */
[----:B------:R-:W-:Y:S02]  /*7b20*/  IMAD.MOV.U32 R35, RZ, RZ, R21 ;  /* 0x000000ffff237224 */ /* 0x000fe400078e0015 */
[----:B------:R-:W-:Y:S02]  /*7b30*/  IMAD.MOV.U32 R38, RZ, RZ, R27 ;  /* 0x000000ffff267224 */ /* 0x000fe400078e001b */
[----:B------:R-:W-:-:S02]  /*7b40*/  IMAD.MOV.U32 R43, RZ, RZ, R22 ;  /* 0x000000ffff2b7224 */ /* 0x000fc400078e0016 */
[----:B------:R-:W-:Y:S02]  /*7b50*/  IMAD.MOV.U32 R32, RZ, RZ, R23 ;  /* 0x000000ffff207224 */ /* 0x000fe400078e0017 */
[----:B------:R-:W-:Y:S02]  /*7b60*/  IMAD.MOV.U32 R33, RZ, RZ, R24 ;  /* 0x000000ffff217224 */ /* 0x000fe400078e0018 */
[----:B------:R-:W-:Y:S02]  /*7b70*/  IMAD.MOV.U32 R36, RZ, RZ, R28 ;  /* 0x000000ffff247224 */ /* 0x000fe400078e001c */
[----:B------:R-:W-:Y:S01]  /*7b80*/  IMAD.MOV.U32 R45, RZ, RZ, R26 ;  /* 0x000000ffff2d7224 */ /* 0x000fe200078e001a */
[----:B------:R-:W-:Y:S06]  /*7b90*/  @!P0 BRA `(.L_x_26) ;  /* 0x00000004005c8947 */ /* 0x000fec0003800000 */
[----:B------:R-:W-:Y:S01]  /*7ba0*/  LOP3.LUT R4, RZ, R20, RZ, 0x33, !PT ;  /* 0x00000014ff047212 */ /* 0x000fe200078e33ff */
[----:B------:R-:W-:Y:S01]  /*7bb0*/  BSSY.RECONVERGENT B1, `(.L_x_27) ;  /* 0x0000027000017945 */ /* 0x000fe20003800200 */
[----:B------:R-:W-:Y:S01]  /*7bc0*/  BMSK R37, RZ, 0x6 ;  /* 0x00000006ff25781b */ /* 0x000fe20000000000 */
[----:B------:R-:W-:Y:S01]  /*7bd0*/  IMAD.MOV.U32 R26, RZ, RZ, R20 ;  /* 0x000000ffff1a7224 */ /* 0x000fe200078e0014 */
[----:B------:R-:W-:Y:S01]  /*7be0*/  IADD3 R4, P2, PT, R29, R4, RZ ;  /* 0x000000041d047210 */ /* 0x000fe20007f5e0ff */
[----:B------:R-:W-:-:S03]  /*7bf0*/  IMAD.MOV.U32 R27, RZ, RZ, RZ ;  /* 0x000000ffff1b7224 */ /* 0x000fc600078e00ff */
[C---:B------:R-:W-:Y:S02]  /*7c00*/  LOP3.LUT R13, R4.reuse, 0x300, RZ, 0xc0, !PT ;  /* 0x00000300040d7812 */ /* 0x040fe400078ec0ff */
[----:B------:R-:W-:Y:S02]  /*7c10*/  ISETP.GE.U32.AND P0, PT, R4, 0x300, PT ;  /* 0x000003000400780c */ /* 0x000fe40003f06070 */
[----:B------:R-:W-:Y:S02]  /*7c20*/  ISETP.NE.U32.AND P1, PT, R13, 0x300, PT ;  /* 0x000003000d00780c */ /* 0x000fe40003f25070 */
[----:B------:R-:W-:Y:S02]  /*7c30*/  IADD3.X R13, PT, PT, R40, -0x1, RZ, P2, !PT ;  /* 0xffffffff280d7810 */ /* 0x000fe400017fe4ff */
[----:B------:R-:W-:Y:S02]  /*7c40*/  ISETP.NE.AND.EX P1, PT, RZ, RZ, PT, P1 ;  /* 0x000000ffff00720c */ /* 0x000fe40003f25310 */
[----:B------:R-:W-:-:S11]  /*7c50*/  ISETP.GE.U32.AND.EX P0, PT, R13, RZ, PT, P0 ;  /* 0x000000ff0d00720c */ /* 0x000fd60003f06100 */
[----:B------:R-:W-:Y:S05]  /*7c60*/  @!P1 BRA `(.L_x_28) ;  /* 0x00000000006c9947 */ /* 0x000fea0003800000 */
[----:B------:R-:W-:Y:S01]  /*7c70*/  SHF.R.U64 R4, R4, 0x8, R13 ;  /* 0x0000000804047819 */ /* 0x000fe2000000120d */
[----:B------:R-:W-:Y:S02]  /*7c80*/  IMAD.MOV.U32 R21, RZ, RZ, RZ ;  /* 0x000000ffff157224 */ /* 0x000fe400078e00ff */
[----:B------:R-:W-:Y:S02]  /*7c90*/  IMAD.MOV.U32 R22, RZ, RZ, RZ ;  /* 0x000000ffff167224 */ /* 0x000fe400078e00ff */
[----:B------:R-:W-:Y:S02]  /*7ca0*/  VIADD R4, R4, 0x1 ;  /* 0x0000000104047836 */ /* 0x000fe40000000000 */
[----:B------:R-:W-:Y:S02]  /*7cb0*/  IMAD.MOV.U32 R26, RZ, RZ, R20 ;  /* 0x000000ffff1a7224 */ /* 0x000fe400078e0014 */
[----:B------:R-:W-:Y:S01]  /*7cc0*/  IMAD.MOV.U32 R27, RZ, RZ, RZ ;  /* 0x000000ffff1b7224 */ /* 0x000fe200078e00ff */
[----:B------:R-:W-:-:S07]  /*7cd0*/  LOP3.LUT R24, R4, 0x3, RZ, 0xc0, !PT ;  /* 0x0000000304187812 */ /* 0x000fce00078ec0ff */
.L_x_29:
[----:B--2---:R-:W-:-:S04]  /*7ce0*/  IADD3 R4, P1, PT, R26, UR5, RZ ;  /* 0x000000051a047c10 */ /* 0x004fc8000ff3e0ff */
[----:B------:R-:W-:Y:S02]  /*7cf0*/  IADD3.X R13, PT, PT, R27, UR6, RZ, P1, !PT ;  /* 0x000000061b0d7c10 */ /* 0x000fe40008ffe4ff */
[----:B------:R-:W-:-:S04]  /*7d00*/  LEA R16, P1, R4, R19, 0x2 ;  /* 0x0000001304107211 */ /* 0x000fc800078210ff */
[----:B------:R-:W-:-:S05]  /*7d10*/  LEA.HI.X R17, R4, R18, R13, 0x2, P1 ;  /* 0x0000001204117211 */ /* 0x000fca00008f140d */
[----:B------:R-:W2:Y:S01]  /*7d20*/  LDG.E R16, desc[UR8][R16.64] ;  /* 0x0000000810107981 */ /* 0x000ea2000c1e1900 */
[----:B------:R-:W-:Y:S02]  /*7d30*/  IADD3 R21, P1, PT, R21, 0x1, RZ ;  /* 0x0000000115157810 */ /* 0x000fe40007f3e0ff */
[----:B------:R-:W-:-:S03]  /*7d40*/  IADD3 R26, P2, PT, R26, 0x100, RZ ;  /* 0x000001001a1a7810 */ /* 0x000fc60007f5e0ff */
[----:B------:R-:W-:Y:S01]  /*7d50*/  IMAD.X R22, RZ, RZ, R22, P1 ;  /* 0x000000ffff167224 */ /* 0x000fe200008e0616 */
[----:B------:R-:W-:Y:S01]  /*7d60*/  ISETP.NE.U32.AND P1, PT, R21, R24, PT ;  /* 0x000000181500720c */ /* 0x000fe20003f25070 */
[----:B------:R-:W-:-:S03]  /*7d70*/  IMAD.X R27, RZ, RZ, R27, P2 ;  /* 0x000000ffff1b7224 */ /* 0x000fc600010e061b */
[----:B------:R-:W-:Y:S02]  /*7d80*/  ISETP.NE.AND.EX P1, PT, R22, RZ, PT, P1 ;  /* 0x000000ff1600720c */ /* 0x000fe40003f25310 */
[----:B--2---:R-:W-:-:S05]  /*7d90*/  LOP3.LUT R4, R37, R16, RZ, 0xc0, !PT ;  /* 0x0000001025047212 */ /* 0x004fca00078ec0ff */
[C---:B------:R-:W-:Y:S01]  /*7da0*/  IMAD.SHL.U32 R13, R4.reuse, 0x100, RZ ;  /* 0x00000100040d7824 */ /* 0x040fe200078e00ff */
[----:B------:R-:W-:-:S04]  /*7db0*/  LOP3.LUT R4, R4, 0x3, RZ, 0xc0, !PT ;  /* 0x0000000304047812 */ /* 0x000fc800078ec0ff */
[----:B------:R-:W-:-:S04]  /*7dc0*/  LOP3.LUT R13, R13, 0xfffffc00, RZ, 0xc0, !PT ;  /* 0xfffffc000d0d7812 */ /* 0x000fc800078ec0ff */
[----:B------:R-:W-:-:S05]  /*7dd0*/  IADD3 R4, PT, PT, R4, R5, R13 ;  /* 0x0000000504047210 */ /* 0x000fca0007ffe00d */
[----:B------:R-:W2:Y:S02]  /*7de0*/  LDS.U8 R13, [R4] ;  /* 0x00000000040d7984 */ /* 0x000ea40000000000 */
[----:B--2---:R-:W-:-:S05]  /*7df0*/  VIADD R13, R13, 0x1 ;  /* 0x000000010d0d7836 */ /* 0x004fca0000000000 */
[----:B------:R2:W-:Y:S01]  /*7e00*/  STS.U8 [R4], R13 ;  /* 0x0000000d04007388 */ /* 0x0005e20000000000 */
[----:B------:R-:W-:Y:S05]  /*7e10*/  @P1 BRA `(.L_x_29) ;  /* 0xfffffffc00b01947 */ /* 0x000fea000383ffff */
.L_x_28:
[----:B------:R-:W-:Y:S05]  /*7e20*/  BSYNC.RECONVERGENT B1 ;  /* 0x0000000000017941 */ /* 0x000fea0003800200 */
.L_x_27:
[----:B------:R-:W-:Y:S05]  /*7e30*/  @!P0 BRA `(.L_x_26) ;  /* 0x0000000000b48947 */ /* 0x000fea0003800000 */
.L_x_30:
[----:B--23--:R-:W-:-:S04]  /*7e40*/  IADD3 R4, P0, PT, R26, UR5, RZ ;  /* 0x000000051a047c10 */ /* 0x00cfc8000ff1e0ff */
[----:B------:R-:W-:Y:S02]  /*7e50*/  IADD3.X R13, PT, PT, R27, UR6, RZ, P0, !PT ;  /* 0x000000061b0d7c10 */ /* 0x000fe400087fe4ff */
[----:B------:R-:W-:-:S04]  /*7e60*/  LEA R16, P0, R4, R19, 0x2 ;  /* 0x0000001304107211 */ /* 0x000fc800078010ff */
[----:B------:R-:W-:-:S05]  /*7e70*/  LEA.HI.X R17, R4, R18, R13, 0x2, P0 ;  /* 0x0000001204117211 */ /* 0x000fca00000f140d */
[----:B------:R-:W2:Y:S04]  /*7e80*/  LDG.E R4, desc[UR8][R16.64] ;  /* 0x0000000810047981 */ /* 0x000ea8000c1e1900 */
[----:B------:R-:W3:Y:S04]  /*7e90*/  LDG.E R21, desc[UR8][R16.64+0x400] ;  /* 0x0004000810157981 */ /* 0x000ee8000c1e1900 */
[----:B------:R-:W4:Y:S04]  /*7ea0*/  LDG.E R24, desc[UR8][R16.64+0x800] ;  /* 0x0008000810187981 */ /* 0x000f28000c1e1900 */
[----:B------:R5:W5:Y:S01]  /*7eb0*/  LDG.E R25, desc[UR8][R16.64+0xc00] ;  /* 0x000c000810197981 */ /* 0x000b62000c1e1900 */
[----:B------:R-:W-:-:S04]  /*7ec0*/  IADD3 R26, P1, PT, R26, 0x400, RZ ;  /* 0x000004001a1a7810 */ /* 0x000fc80007f3e0ff */
[----:B------:R-:W-:Y:S01]  /*7ed0*/  ISETP.GE.U32.AND P0, PT, R26, R29, PT ;  /* 0x0000001d1a00720c */ /* 0x000fe20003f06070 */
[----:B------:R-:W-:-:S05]  /*7ee0*/  IMAD.X R27, RZ, RZ, R27, P1 ;  /* 0x000000ffff1b7224 */ /* 0x000fca00008e061b */
[----:B------:R-:W-:Y:S02]  /*7ef0*/  ISETP.GE.AND.EX P0, PT, R27, R40, PT, P0 ;  /* 0x000000281b00720c */ /* 0x000fe40003f06300 */
[C---:B--2---:R-:W-:Y:S02]  /*7f00*/  LOP3.LUT R4, R37.reuse, R4, RZ, 0xc0, !PT ;  /* 0x0000000425047212 */ /* 0x044fe400078ec0ff */
[----:B---3--:R-:W-:-:S03]  /*7f10*/  LOP3.LUT R21, R37, R21, RZ, 0xc0, !PT ;  /* 0x0000001525157212 */ /* 0x008fc600078ec0ff */
[C---:B------:R-:W-:Y:S01]  /*7f20*/  IMAD.SHL.U32 R13, R4.reuse, 0x100, RZ ;  /* 0x00000100040d7824 */ /* 0x040fe200078e00ff */
[----:B------:R-:W-:Y:S02]  /*7f30*/  LOP3.LUT R4, R4, 0x3, RZ, 0xc0, !PT ;  /* 0x0000000304047812 */ /* 0x000fe400078ec0ff */
[C---:B------:R-:W-:Y:S01]  /*7f40*/  LOP3.LUT R22, R21.reuse, 0x3, RZ, 0xc0, !PT ;  /* 0x0000000315167812 */ /* 0x040fe200078ec0ff */
[----:B------:R-:W-:Y:S01]  /*7f50*/  IMAD.SHL.U32 R23, R21, 0x100, RZ ;  /* 0x0000010015177824 */ /* 0x000fe200078e00ff */
[----:B------:R-:W-:Y:S02]  /*7f60*/  LOP3.LUT R13, R13, 0xfffffc00, RZ, 0xc0, !PT ;  /* 0xfffffc000d0d7812 */ /* 0x000fe400078ec0ff */
[----:B----4-:R-:W-:Y:S02]  /*7f70*/  LOP3.LUT R24, R37, R24, RZ, 0xc0, !PT ;  /* 0x0000001825187212 */ /* 0x010fe400078ec0ff */
[-C--:B------:R-:W-:Y:S02]  /*7f80*/  IADD3 R4, PT, PT, R4, R5.reuse, R13 ;  /* 0x0000000504047210 */ /* 0x080fe40007ffe00d */
[----:B------:R-:W-:Y:S01]  /*7f90*/  LOP3.LUT R23, R23, 0xfffffc00, RZ, 0xc0, !PT ;  /* 0xfffffc0017177812 */ /* 0x000fe200078ec0ff */
[C---:B-----5:R-:W-:Y:S01]  /*7fa0*/  IMAD.SHL.U32 R17, R24.reuse, 0x100, RZ ;  /* 0x0000010018117824 */ /* 0x060fe200078e00ff */
[----:B------:R-:W-:Y:S01]  /*7fb0*/  LOP3.LUT R24, R24, 0x3, RZ, 0xc0, !PT ;  /* 0x0000000318187812 */ /* 0x000fe200078ec0ff */
[----:B------:R-:W2:Y:S01]  /*7fc0*/  LDS.U8 R13, [R4] ;  /* 0x00000000040d7984 */ /* 0x000ea20000000000 */
[----:B------:R-:W-:-:S02]  /*7fd0*/  IADD3 R22, PT, PT, R22, R5, R23 ;  /* 0x0000000516167210 */ /* 0x000fc40007ffe017 */
[----:B------:R-:W-:Y:S02]  /*7fe0*/  LOP3.LUT R21, R17, 0xfffffc00, RZ, 0xc0, !PT ;  /* 0xfffffc0011157812 */ /* 0x000fe400078ec0ff */
[----:B------:R-:W-:Y:S02]  /*7ff0*/  LOP3.LUT R25, R37, R25, RZ, 0xc0, !PT ;  /* 0x0000001925197212 */ /* 0x000fe400078ec0ff */
[----:B------:R-:W-:Y:S01]  /*8000*/  IADD3 R21, PT, PT, R24, R5, R21 ;  /* 0x0000000518157210 */ /* 0x000fe20007ffe015 */
[----:B--2---:R-:W-:-:S05]  /*8010*/  VIADD R13, R13, 0x1 ;  /* 0x000000010d0d7836 */ /* 0x004fca0000000000 */
[----:B------:R2:W-:Y:S04]  /*8020*/  STS.U8 [R4], R13 ;  /* 0x0000000d04007388 */ /* 0x0005e80000000000 */
[----:B------:R-:W3:Y:S01]  /*8030*/  LDS.U8 R16, [R22] ;  /* 0x0000000016107984 */ /* 0x000ee20000000000 */
[C---:B--2---:R-:W-:Y:S01]  /*8040*/  IMAD.SHL.U32 R13, R25.reuse, 0x100, RZ ;  /* 0x00000100190d7824 */ /* 0x044fe200078e00ff */
[----:B------:R-:W-:-:S04]  /*8050*/  LOP3.LUT R4, R25, 0x3, RZ, 0xc0, !PT ;  /* 0x0000000319047812 */ /* 0x000fc800078ec0ff */
[----:B------:R-:W-:-:S04]  /*8060*/  LOP3.LUT R13, R13, 0xfffffc00, RZ, 0xc0, !PT ;  /* 0xfffffc000d0d7812 */ /* 0x000fc800078ec0ff */
[----:B------:R-:W-:Y:S01]  /*8070*/  IADD3 R4, PT, PT, R4, R5, R13 ;  /* 0x0000000504047210 */ /* 0x000fe20007ffe00d */
[----:B---3--:R-:W-:-:S05]  /*8080*/  VIADD R17, R16, 0x1 ;  /* 0x0000000110117836 */ /* 0x008fca0000000000 */
[----:B------:R-:W-:Y:S04]  /*8090*/  STS.U8 [R22], R17 ;  /* 0x0000001116007388 */ /* 0x000fe80000000000 */
[----:B------:R-:W2:Y:S02]  /*80a0*/  LDS.U8 R16, [R21] ;  /* 0x0000000015107984 */ /* 0x000ea40000000000 */
[----:B--2---:R-:W-:-:S05]  /*80b0*/  VIADD R16, R16, 0x1 ;  /* 0x0000000110107836 */ /* 0x004fca0000000000 */
[----:B------:R-:W-:Y:S04]  /*80c0*/  STS.U8 [R21], R16 ;  /* 0x0000001015007388 */ /* 0x000fe80000000000 */
[----:B------:R-:W2:Y:S02]  /*80d0*/  LDS.U8 R13, [R4] ;  /* 0x00000000040d7984 */ /* 0x000ea40000000000 */
[----:B--2---:R-:W-:-:S05]  /*80e0*/  VIADD R13, R13, 0x1 ;  /* 0x000000010d0d7836 */ /* 0x004fca0000000000 */
[----:B------:R3:W-:Y:S01]  /*80f0*/  STS.U8 [R4], R13 ;  /* 0x0000000d04007388 */ /* 0x0007e20000000000 */
[----:B------:R-:W-:Y:S05]  /*8100*/  @!P0 BRA `(.L_x_30) ;  /* 0xfffffffc004c8947 */ /* 0x000fea000383ffff */
.L_x_26:
[----:B------:R-:W-:Y:S05]  /*8110*/  BSYNC.RECONVERGENT B0 ;  /* 0x0000000000007941 */ /* 0x000fea0003800200 */
.L_x_25:
[----:B--23--:R-:W2:Y:S01]  /*8120*/  S2R R13, SR_LANEID ;  /* 0x00000000000d7919 */ /* 0x00cea20000000000 */
[----:B------:R-:W-:Y:S01]  /*8130*/  BAR.SYNC.DEFER_BLOCKING 0x0 ;  /* 0x0000000000007b1d */ /* 0x000fe20000010000 */
[C---:B------:R-:W-:Y:S02]  /*8140*/  ISETP.GT.U32.AND P1, PT, R20.reuse, 0x1ff, PT ;  /* 0x000001ff1400780c */ /* 0x040fe40003f24070 */
[C---:B------:R-:W-:Y:S02]  /*8150*/  ISETP.GT.U32.AND P0, PT, R20.reuse, 0xff, PT ;  /* 0x000000ff1400780c */ /* 0x040fe40003f04070 */
[----:B------:R-:W-:Y:S01]  /*8160*/  SHF.R.U32.HI R16, RZ, 0x5, R20 ;  /* 0x00000005ff107819 */ /* 0x000fe20000011614 */
[----:B------:R-:W-:Y:S08]  /*8170*/  BSSY.RECONVERGENT B0, `(.L_x_31) ;  /* 0x0000071000007945 */ /* 0x000ff00003800200 */
[----:B------:R-:W-:-:S02]  /*8180*/  @!P1 LOP3.LUT R17, R20, 0x1e0, RZ, 0xc0, !PT ;  /* 0x000001e014119812 */ /* 0x000fc400078ec0ff */
[----:B------:R-:W-:Y:S01]  /*8190*/  @!P0 LOP3.LUT R21, R20, 0xe0, RZ, 0xc0, !PT ;  /* 0x000000e014158812 */ /* 0x000fe200078ec0ff */
[----:B--2---:R-:W-:-:S04]  /*81a0*/  IMAD R4, R13, 0x200, R7 ;  /* 0x000002000d047824 */ /* 0x004fc800078e0207 */
[C---:B------:R-:W-:Y:S02]  /*81b0*/  @!P1 IMAD.IADD R37, R4.reuse, 0x1, R17 ;  /* 0x0000000104259824 */ /* 0x040fe400078e0211 */
[----:B------:R-:W-:Y:S01]  /*81c0*/  @!P0 IMAD.IADD R39, R4, 0x1, R21 ;  /* 0x0000000104278824 */ /* 0x000fe200078e0215 */
[----:B------:R-:W-:Y:S06]  /*81d0*/  @P1 BRA `(.L_x_32) ;  /* 0x0000000400a81947 */ /* 0x000fec0003800000 */
[----:B------:R-:W-:-:S04]  /*81e0*/  IMAD R4, R16, 0x400, R7 ;  /* 0x0000040010047824 */ /* 0x000fc800078e0207 */
[----:B------:R-:W-:-:S05]  /*81f0*/  IMAD R4, R13, 0x4, R4 ;  /* 0x000000040d047824 */ /* 0x000fca00078e0204 */
[----:B------:R-:W2:Y:S04]  /*8200*/  LDS R17, [R4] ;  /* 0x0000000004117984 */ /* 0x000ea80000000800 */
[----:B------:R-:W3:Y:S04]  /*8210*/  LDS R23, [R4+0x80] ;  /* 0x0000800004177984 */ /* 0x000ee80000000800 */
[----:B------:R-:W4:Y:S04]  /*8220*/  LDS R26, [R4+0x100] ;  /* 0x00010000041a7984 */ /* 0x000f280000000800 */
[----:B------:R-:W5:Y:S04]  /*8230*/  LDS R27, [R4+0x180] ;  /* 0x00018000041b7984 */ /* 0x000f680000000800 */
[----:B------:R-:W0:Y:S04]  /*8240*/  LDS R28, [R4+0x200] ;  /* 0x00020000041c7984 */ /* 0x000e280000000800 */
[----:B------:R-:W1:Y:S01]  /*8250*/  LDS R29, [R4+0x280] ;  /* 0x00028000041d7984 */ /* 0x000e620000000800 */
[----:B--2---:R-:W-:-:S02]  /*8260*/  PRMT R21, R17, 0x7770, RZ ;  /* 0x0000777011157816 */ /* 0x004fc400000000ff */
[----:B------:R-:W-:Y:S02]  /*8270*/  PRMT R22, R17, 0x7771, RZ ;  /* 0x0000777111167816 */ /* 0x000fe400000000ff */
[C---:B---3--:R-:W-:Y:S02]  /*8280*/  PRMT R25, R23.reuse, 0x7771, RZ ;  /* 0x0000777117197816 */ /* 0x048fe400000000ff */
[----:B------:R-:W-:Y:S02]  /*8290*/  PRMT R24, R23, 0x7770, RZ ;  /* 0x0000777017187816 */ /* 0x000fe400000000ff */
[----:B------:R-:W-:Y:S02]  /*82a0*/  LOP3.LUT R42, R21, 0xff, RZ, 0xc0, !PT ;  /* 0x000000ff152a7812 */ /* 0x000fe400078ec0ff */
[----:B------:R-:W-:Y:S02]  /*82b0*/  LOP3.LUT R40, R22, 0xff, RZ, 0xc0, !PT ;  /* 0x000000ff16287812 */ /* 0x000fe400078ec0ff */
[----:B------:R-:W-:-:S02]  /*82c0*/  LOP3.LUT R25, R25, 0xff, RZ, 0xc0, !PT ;  /* 0x000000ff19197812 */ /* 0x000fc400078ec0ff */
[----:B------:R-:W-:Y:S02]  /*82d0*/  LOP3.LUT R47, R24, 0xff, RZ, 0xc0, !PT ;  /* 0x000000ff182f7812 */ /* 0x000fe400078ec0ff */
[----:B------:R-:W-:Y:S02]  /*82e0*/  PRMT R21, R17, 0x7772, RZ ;  /* 0x0000777211157816 */ /* 0x000fe400000000ff */
[----:B------:R-:W-:Y:S02]  /*82f0*/  PRMT R22, R23, 0x7772, RZ ;  /* 0x0000777217167816 */ /* 0x000fe400000000ff */
[----:B------:R-:W-:Y:S02]  /*8300*/  IADD3 R25, P2, P3, R25, R32, R40 ;  /* 0x0000002019197210 */ /* 0x000fe40007b5e028 */
[----:B------:R-:W-:Y:S02]  /*8310*/  IADD3 R24, P4, P5, R47, R36, R42 ;  /* 0x000000242f187210 */ /* 0x000fe40007d9e02a */
[----:B------:R-:W-:-:S02]  /*8320*/  LOP3.LUT R32, R21, 0xff, RZ, 0xc0, !PT ;  /* 0x000000ff15207812 */ /* 0x000fc400078ec0ff */
[----:B------:R-:W-:Y:S02]  /*8330*/  LOP3.LUT R21, R22, 0xff, RZ, 0xc0, !PT ;  /* 0x000000ff16157812 */ /* 0x000fe400078ec0ff */
[----:B------:R-:W-:Y:S02]  /*8340*/  PRMT R17, R17, 0x7773, RZ ;  /* 0x0000777311117816 */ /* 0x000fe400000000ff */
[----:B------:R-:W-:Y:S02]  /*8350*/  PRMT R23, R23, 0x7773, RZ ;  /* 0x0000777317177816 */ /* 0x000fe400000000ff */
[----:B------:R-:W-:Y:S02]  /*8360*/  IADD3.X R45, PT, PT, RZ, R45, RZ, P4, P5 ;  /* 0x0000002dff2d7210 */ /* 0x000fe400027ea4ff */
[----:B------:R-:W-:Y:S02]  /*8370*/  IADD3 R22, P4, P5, R21, R38, R32 ;  /* 0x0000002615167210 */ /* 0x000fe40007d9e020 */
[----:B------:R-:W-:-:S02]  /*8380*/  LOP3.LUT R32, R17, 0xff, RZ, 0xc0, !PT ;  /* 0x000000ff11207812 */ /* 0x000fc400078ec0ff */
[----:B------:R-:W-:Y:S02]  /*8390*/  LOP3.LUT R23, R23, 0xff, RZ, 0xc0, !PT ;  /* 0x000000ff17177812 */ /* 0x000fe400078ec0ff */
[----:B----4-:R-:W-:Y:S02]  /*83a0*/  PRMT R17, R26, 0x7770, RZ ;  /* 0x000077701a117816 */ /* 0x010fe400000000ff */
[----:B-----5:R-:W-:Y:S02]  /*83b0*/  PRMT R21, R27, 0x7770, RZ ;  /* 0x000077701b157816 */ /* 0x020fe400000000ff */
[----:B------:R-:W-:Y:S02]  /*83c0*/  IADD3.X R33, PT, PT, RZ, R33, RZ, P2, P3 ;  /* 0x00000021ff217210 */ /* 0x000fe400017e64ff */
[----:B------:R-:W-:Y:S02]  /*83d0*/  IADD3 R34, P2, P3, R23, R34, R32 ;  /* 0x0000002217227210 */ /* 0x000fe40007b5e020 */
[----:B------:R-:W-:-:S02]  /*83e0*/  LOP3.LUT R23, R17, 0xff, RZ, 0xc0, !PT ;  /* 0x000000ff11177812 */ /* 0x000fc400078ec0ff */
[----:B------:R-:W-:Y:S02]  /*83f0*/  LOP3.LUT R36, R21, 0xff, RZ, 0xc0, !PT ;  /* 0x000000ff15247812 */ /* 0x000fe400078ec0ff */
[----:B------:R-:W-:Y:S02]  /*8400*/  IADD3.X R43, PT, PT, RZ, R43, RZ, P4, P5 ;  /* 0x0000002bff2b7210 */ /* 0x000fe400027ea4ff */
[----:B------:R-:W-:Y:S02]  /*8410*/  IADD3 R36, P4, P5, R36, R24, R23 ;  /* 0x0000001824247210 */ /* 0x000fe40007d9e017 */
[----:B------:R-:W2:Y:S01]  /*8420*/  LDS R23, [R4+0x300] ;  /* 0x0003000004177984 */ /* 0x000ea20000000800 */
[----:B------:R-:W-:Y:S02]  /*8430*/  PRMT R17, R26, 0x7771, RZ ;  /* 0x000077711a117816 */ /* 0x000fe400000000ff */
[----:B------:R-:W-:Y:S01]  /*8440*/  PRMT R21, R27, 0x7771, RZ ;  /* 0x000077711b157816 */ /* 0x000fe200000000ff */
[----:B------:R0:W3:Y:S01]  /*8450*/  LDS R24, [R4+0x380] ;  /* 0x0003800004187984 */ /* 0x0000e20000000800 */
[----:B------:R-:W-:-:S02]  /*8460*/  LOP3.LUT R32, R17, 0xff, RZ, 0xc0, !PT ;  /* 0x000000ff11207812 */ /* 0x000fc400078ec0ff */
[----:B------:R-:W-:Y:S02]  /*8470*/  LOP3.LUT R21, R21, 0xff, RZ, 0xc0, !PT ;  /* 0x000000ff15157812 */ /* 0x000fe400078ec0ff */
[----:B------:R-:W-:Y:S02]  /*8480*/  IADD3.X R35, PT, PT, RZ, R35, RZ, P2, P3 ;  /* 0x00000023ff237210 */ /* 0x000fe400017e64ff */
[----:B------:R-:W-:Y:S02]  /*8490*/  IADD3 R32, P2, P3, R21, R25, R32 ;  /* 0x0000001915207210 */ /* 0x000fe40007b5e020 */
[C---:B------:R-:W-:Y:S02]  /*84a0*/  PRMT R17, R26.reuse, 0x7772, RZ ;  /* 0x000077721a117816 */ /* 0x040fe400000000ff */
[----:B------:R-:W-:Y:S02]  /*84b0*/  PRMT R21, R27, 0x7772, RZ ;  /* 0x000077721b157816 */ /* 0x000fe400000000ff */
[----:B------:R-:W-:-:S02]  /*84c0*/  PRMT R26, R26, 0x7773, RZ ;  /* 0x000077731a1a7816 */ /* 0x000fc400000000ff */
[----:B------:R-:W-:Y:S02]  /*84d0*/  PRMT R27, R27, 0x7773, RZ ;  /* 0x000077731b1b7816 */ /* 0x000fe400000000ff */
[----:B------:R-:W-:Y:S02]  /*84e0*/  LOP3.LUT R38, R17, 0xff, RZ, 0xc0, !PT ;  /* 0x000000ff11267812 */ /* 0x000fe400078ec0ff */
[----:B------:R-:W-:Y:S02]  /*84f0*/  LOP3.LUT R21, R21, 0xff, RZ, 0xc0, !PT ;  /* 0x000000ff15157812 */ /* 0x000fe400078ec0ff */
[----:B------:R-:W-:Y:S02]  /*8500*/  IADD3.X R45, PT, PT, RZ, R45, RZ, P4, P5 ;  /* 0x0000002dff2d7210 */ /* 0x000fe400027ea4ff */
[----:B------:R-:W-:Y:S02]  /*8510*/  LOP3.LUT R26, R26, 0xff, RZ, 0xc0, !PT ;  /* 0x000000ff1a1a7812 */ /* 0x000fe400078ec0ff */
[----:B------:R-:W-:-:S02]  /*8520*/  LOP3.LUT R27, R27, 0xff, RZ, 0xc0, !PT ;  /* 0x000000ff1b1b7812 */ /* 0x000fc400078ec0ff */
[----:B------:R-:W-:Y:S02]  /*8530*/  IADD3 R38, P4, P5, R21, R22, R38 ;  /* 0x0000001615267210 */ /* 0x000fe40007d9e026 */
[C---:B0-----:R-:W-:Y:S02]  /*8540*/  PRMT R4, R28.reuse, 0x7770, RZ ;  /* 0x000077701c047816 */ /* 0x041fe400000000ff */
[C---:B-1----:R-:W-:Y:S02]  /*8550*/  PRMT R21, R29.reuse, 0x7770, RZ ;  /* 0x000077701d157816 */ /* 0x042fe400000000ff */
[----:B------:R-:W-:Y:S02]  /*8560*/  PRMT R17, R28, 0x7771, RZ ;  /* 0x000077711c117816 */ /* 0x000fe400000000ff */
[----:B------:R-:W-:Y:S02]  /*8570*/  PRMT R22, R29, 0x7771, RZ ;  /* 0x000077711d167816 */ /* 0x000fe400000000ff */
[----:B------:R-:W-:-:S02]  /*8580*/  IADD3.X R33, PT, PT, RZ, R33, RZ, P2, P3 ;  /* 0x00000021ff217210 */ /* 0x000fc400017e64ff */
[----:B------:R-:W-:Y:S02]  /*8590*/  IADD3 R34, P2, P3, R27, R34, R26 ;  /* 0x000000221b227210 */ /* 0x000fe40007b5e01a */
[----:B------:R-:W-:Y:S02]  /*85a0*/  LOP3.LUT R4, R4, 0xff, RZ, 0xc0, !PT ;  /* 0x000000ff04047812 */ /* 0x000fe400078ec0ff */
[----:B------:R-:W-:Y:S02]  /*85b0*/  LOP3.LUT R21, R21, 0xff, RZ, 0xc0, !PT ;  /* 0x000000ff15157812 */ /* 0x000fe400078ec0ff */
[----:B------:R-:W-:Y:S02]  /*85c0*/  LOP3.LUT R17, R17, 0xff, RZ, 0xc0, !PT ;  /* 0x000000ff11117812 */ /* 0x000fe400078ec0ff */
[----:B------:R-:W-:Y:S02]  /*85d0*/  LOP3.LUT R22, R22, 0xff, RZ, 0xc0, !PT ;  /* 0x000000ff16167812 */ /* 0x000fe400078ec0ff */
[----:B------:R-:W-:-:S02]  /*85e0*/  IADD3.X R43, PT, PT, RZ, R43, RZ, P4, P5 ;  /* 0x0000002bff2b7210 */ /* 0x000fc400027ea4ff */
[----:B------:R-:W-:Y:S02]  /*85f0*/  IADD3.X R35, PT, PT, RZ, R35, RZ, P2, P3 ;  /* 0x00000023ff237210 */ /* 0x000fe400017e64ff */
[----:B------:R-:W-:Y:S02]  /*8600*/  IADD3 R36, P5, P4, R21, R36, R4 ;  /* 0x0000002415247210 */ /* 0x000fe40007cbe004 */
        /* <DEDUP_REMOVED lines=11> */
[C---:B--2---:R-:W-:Y:S02]  /*86c0*/  PRMT R4, R23.reuse, 0x7770, RZ ;  /* 0x0000777017047816 */ /* 0x044fe400000000ff */
[C---:B---3--:R-:W-:Y:S02]  /*86d0*/  PRMT R21, R24.reuse, 0x7770, RZ ;  /* 0x0000777018157816 */ /* 0x048fe400000000ff */
        /* <DEDUP_REMOVED lines=24> */
[----:B------:R-:W-:Y:S02]  /*8860*/  IADD3.X R43, PT, PT, RZ, R43, RZ, P5, P4 ;  /* 0x0000002bff2b7210 */ /* 0x000fe40002fe84ff */
[----:B------:R-:W-:-:S09]  /*8870*/  IADD3.X R35, PT, PT, RZ, R35, RZ, P2, P3 ;  /* 0x00000023ff237210 */ /* 0x000fd200017e64ff */
.L_x_32:
[----:B------:R-:W-:Y:S05]  /*8880*/  BSYNC.RECONVERGENT B0 ;  /* 0x0000000000007941 */ /* 0x000fea0003800200 */
.L_x_31:
[----:B------:R-:W-:Y:S01]  /*8890*/  BSSY.RECONVERGENT B0, `(.L_x_33) ;  /* 0x0000070000007945 */ /* 0x000fe20003800200 */
[----:B------:R-:W-:Y:S02]  /*88a0*/  IMAD.MOV.U32 R26, RZ, RZ, R32 ;  /* 0x000000ffff1a7224 */ /* 0x000fe400078e0020 */
[----:B------:R-:W-:Y:S02]  /*88b0*/  IMAD.MOV.U32 R27, RZ, RZ, R33 ;  /* 0x000000ffff1b7224 */ /* 0x000fe400078e0021 */
[----:B------:R-:W-:Y:S02]  /*88c0*/  IMAD.MOV.U32 R24, RZ, RZ, R36 ;  /* 0x000000ffff187224 */ /* 0x000fe400078e0024 */
[----:B------:R-:W-:Y:S01]  /*88d0*/  IMAD.MOV.U32 R25, RZ, RZ, R45 ;  /* 0x000000ffff197224 */ /* 0x000fe200078e002d */
[----:B------:R-:W-:Y:S06]  /*88e0*/  @P0 BRA `(.L_x_34) ;  /* 0x0000000400a80947 */ /* 0x000fec0003800000 */
[----:B------:R-:W-:-:S04]  /*88f0*/  IMAD R4, R16, 0x400, R7 ;  /* 0x0000040010047824 */ /* 0x000fc800078e0207 */
[----:B------:R-:W-:-:S05]  /*8900*/  IMAD R44, R13, 0x4, R4 ;  /* 0x000000040d2c7824 */ /* 0x000fca00078e0204 */
[----:B------:R-:W2:Y:S04]  /*8910*/  LDS R4, [R44+0x2000] ;  /* 0x002000002c047984 */ /* 0x000ea80000000800 */
[----:B------:R-:W3:Y:S04]  /*8920*/  LDS R22, [R44+0x2080] ;  /* 0x002080002c167984 */ /* 0x000ee80000000800 */
[----:B------:R-:W4:Y:S04]  /*8930*/  LDS R29, [R44+0x2100] ;  /* 0x002100002c1d7984 */ /* 0x000f280000000800 */
[----:B------:R-:W5:Y:S04]  /*8940*/  LDS R32, [R44+0x2180] ;  /* 0x002180002c207984 */ /* 0x000f680000000800 */
[----:B------:R-:W0:Y:S04]  /*8950*/  LDS R33, [R44+0x2200] ;  /* 0x002200002c217984 */ /* 0x000e280000000800 */
[----:B------:R-:W1:Y:S01]  /*8960*/  LDS R36, [R44+0x2280] ;  /* 0x002280002c247984 */ /* 0x000e620000000800 */
[----:B--2---:R-:W-:-:S02]  /*8970*/  PRMT R17, R4, 0x7770, RZ ;  /* 0x0000777004117816 */ /* 0x004fc400000000ff */
[----:B------:R-:W-:Y:S02]  /*8980*/  PRMT R21, R4, 0x7771, RZ ;  /* 0x0000777104157816 */ /* 0x000fe400000000ff */
[----:B---3--:R-:W-:Y:S02]  /*8990*/  PRMT R23, R22, 0x7770, RZ ;  /* 0x0000777016177816 */ /* 0x008fe400000000ff */
[----:B------:R-:W-:Y:S02]  /*89a0*/  LOP3.LUT R42, R17, 0xff, RZ, 0xc0, !PT ;  /* 0x000000ff112a7812 */ /* 0x000fe400078ec0ff */
[----:B------:R-:W-:Y:S02]  /*89b0*/  LOP3.LUT R40, R21, 0xff, RZ, 0xc0, !PT ;  /* 0x000000ff15287812 */ /* 0x000fe400078ec0ff */
[----:B------:R-:W-:Y:S02]  /*89c0*/  LOP3.LUT R23, R23, 0xff, RZ, 0xc0, !PT ;  /* 0x000000ff17177812 */ /* 0x000fe400078ec0ff */
[----:B------:R-:W-:-:S02]  /*89d0*/  PRMT R17, R4, 0x7772, RZ ;  /* 0x0000777204117816 */ /* 0x000fc400000000ff */
[C---:B------:R-:W-:Y:S02]  /*89e0*/  PRMT R21, R22.reuse, 0x7772, RZ ;  /* 0x0000777216157816 */ /* 0x040fe400000000ff */
[----:B------:R-:W-:Y:S02]  /*89f0*/  PRMT R28, R22, 0x7771, RZ ;  /* 0x00007771161c7816 */ /* 0x000fe400000000ff */
[----:B------:R-:W-:Y:S02]  /*8a00*/  IADD3 R42, P4, P5, R23, R6, R42 ;  /* 0x00000006172a7210 */ /* 0x000fe40007d9e02a */
[----:B------:R-:W-:Y:S02]  /*8a10*/  LOP3.LUT R17, R17, 0xff, RZ, 0xc0, !PT ;  /* 0x000000ff11117812 */ /* 0x000fe400078ec0ff */
[----:B------:R-:W-:Y:S02]  /*8a20*/  LOP3.LUT R6, R21, 0xff, RZ, 0xc0, !PT ;  /* 0x000000ff15067812 */ /* 0x000fe400078ec0ff */
[----:B------:R-:W-:-:S02]  /*8a30*/  LOP3.LUT R28, R28, 0xff, RZ, 0xc0, !PT ;  /* 0x000000ff1c1c7812 */ /* 0x000fc400078ec0ff */
[----:B------:R-:W-:Y:S02]  /*8a40*/  PRMT R4, R4, 0x7773, RZ ;  /* 0x0000777304047816 */ /* 0x000fe400000000ff */
[----:B------:R-:W-:Y:S02]  /*8a50*/  PRMT R22, R22, 0x7773, RZ ;  /* 0x0000777316167816 */ /* 0x000fe400000000ff */
[----:B------:R-:W-:Y:S02]  /*8a60*/  IADD3.X R41, PT, PT, RZ, R41, RZ, P4, P5 ;  /* 0x00000029ff297210 */ /* 0x000fe400027ea4ff */
[----:B------:R-:W-:Y:S02]  /*8a70*/  IADD3 R23, P4, P5, R6, R11, R17 ;  /* 0x0000000b06177210 */ /* 0x000fe40007d9e011 */
[----:B------:R-:W-:Y:S02]  /*8a80*/  IADD3 R28, P2, P3, R28, R9, R40 ;  /* 0x000000091c1c7210 */ /* 0x000fe40007b5e028 */
[----:B------:R-:W-:-:S02]  /*8a90*/  LOP3.LUT R11, R4, 0xff, RZ, 0xc0, !PT ;  /* 0x000000ff040b7812 */ /* 0x000fc400078ec0ff */
[----:B------:R-:W-:Y:S02]  /*8aa0*/  LOP3.LUT R9, R22, 0xff, RZ, 0xc0, !PT ;  /* 0x000000ff16097812 */ /* 0x000fe400078ec0ff */
[----:B----4-:R-:W-:Y:S02]  /*8ab0*/  PRMT R4, R29, 0x7770, RZ ;  /* 0x000077701d047816 */ /* 0x010fe400000000ff */
[----:B-----5:R-:W-:Y:S02]  /*8ac0*/  PRMT R6, R32, 0x7770, RZ ;  /* 0x0000777020067816 */ /* 0x020fe400000000ff */
[----:B------:R-:W-:Y:S02]  /*8ad0*/  IADD3.X R40, PT, PT, RZ, R8, RZ, P2, P3 ;  /* 0x00000008ff287210 */ /* 0x000fe400017e64ff */
[----:B------:R-:W-:Y:S02]  /*8ae0*/  IADD3.X R22, PT, PT, RZ, R10, RZ, P4, P5 ;  /* 0x0000000aff167210 */ /* 0x000fe400027ea4ff */
[----:B------:R-:W-:Y:S01]  /*8af0*/  IADD3 R8, P2, P3, R9, R30, R11 ;  /* 0x0000001e09087210 */ /* 0x000fe20007b5e00b */
[----:B------:R-:W2:Y:S01]  /*8b00*/  LDS R10, [R44+0x2300] ;  /* 0x002300002c0a7984 */ /* 0x000ea20000000800 */
[----:B------:R-:W-:-:S02]  /*8b10*/  LOP3.LUT R9, R4, 0xff, RZ, 0xc0, !PT ;  /* 0x000000ff04097812 */ /* 0x000fc400078ec0ff */
[----:B------:R-:W-:Y:S01]  /*8b20*/  LOP3.LUT R30, R6, 0xff, RZ, 0xc0, !PT ;  /* 0x000000ff061e7812 */ /* 0x000fe200078ec0ff */
[----:B------:R-:W3:Y:S01]  /*8b30*/  LDS R11, [R44+0x2380] ;  /* 0x002380002c0b7984 */ /* 0x000ee20000000800 */
[----:B------:R-:W-:Y:S02]  /*8b40*/  PRMT R4, R29, 0x7771, RZ ;  /* 0x000077711d047816 */ /* 0x000fe400000000ff */
[----:B------:R-:W-:Y:S02]  /*8b50*/  PRMT R6, R32, 0x7771, RZ ;  /* 0x0000777120067816 */ /* 0x000fe400000000ff */
[----:B------:R-:W-:Y:S02]  /*8b60*/  LOP3.LUT R21, R4, 0xff, RZ, 0xc0, !PT ;  /* 0x000000ff04157812 */ /* 0x000fe400078ec0ff */
[----:B------:R-:W-:Y:S02]  /*8b70*/  LOP3.LUT R6, R6, 0xff, RZ, 0xc0, !PT ;  /* 0x000000ff06067812 */ /* 0x000fe400078ec0ff */
[----:B------:R-:W-:-:S02]  /*8b80*/  IADD3.X R31, PT, PT, RZ, R31, RZ, P2, P3 ;  /* 0x0000001fff1f7210 */ /* 0x000fc400017e64ff */
[----:B------:R-:W-:Y:S02]  /*8b90*/  IADD3 R21, P2, P3, R6, R28, R21 ;  /* 0x0000001c06157210 */ /* 0x000fe40007b5e015 */
[C---:B------:R-:W-:Y:S02]  /*8ba0*/  PRMT R4, R29.reuse, 0x7772, RZ ;  /* 0x000077721d047816 */ /* 0x040fe400000000ff */
[C---:B------:R-:W-:Y:S02]  /*8bb0*/  PRMT R6, R32.reuse, 0x7772, RZ ;  /* 0x0000777220067816 */ /* 0x040fe400000000ff */
[----:B------:R-:W-:Y:S02]  /*8bc0*/  PRMT R29, R29, 0x7773, RZ ;  /* 0x000077731d1d7816 */ /* 0x000fe400000000ff */
[----:B------:R-:W-:Y:S02]  /*8bd0*/  PRMT R32, R32, 0x7773, RZ ;  /* 0x0000777320207816 */ /* 0x000fe400000000ff */
        /* <DEDUP_REMOVED lines=15> */
[----:B------:R-:W-:Y:S02]  /*8cd0*/  IADD3.X R31, PT, PT, RZ, R31, RZ, P2, P3 ;  /* 0x0000001fff1f7210 */ /* 0x000fe400017e64ff */
[----:B------:R-:W-:Y:S02]  /*8ce0*/  LOP3.LUT R17, R4, 0xff, RZ, 0xc0, !PT ;  /* 0x000000ff04117812 */ /* 0x000fe400078ec0ff */
[----:B------:R-:W-:Y:S02]  /*8cf0*/  LOP3.LUT R8, R8, 0xff, RZ, 0xc0, !PT ;  /* 0x000000ff08087812 */ /* 0x000fe400078ec0ff */
[----:B------:R-:W-:-:S02]  /*8d00*/  IADD3 R21, P2, P3, R9, R21, R6 ;  /* 0x0000001509157210 */ /* 0x000fc40007b5e006 */
[C---:B------:R-:W-:Y:S02]  /*8d10*/  PRMT R4, R33.reuse, 0x7772, RZ ;  /* 0x0000777221047816 */ /* 0x040fe400000000ff */
[----:B------:R-:W-:Y:S02]  /*8d20*/  PRMT R6, R36, 0x7772, RZ ;  /* 0x0000777224067816 */ /* 0x000fe400000000ff */
[----:B------:R-:W-:Y:S02]  /*8d30*/  IADD3.X R32, PT, PT, RZ, R22, RZ, P4, P5 ;  /* 0x00000016ff207210 */ /* 0x000fe400027ea4ff */
[----:B------:R-:W-:Y:S02]  /*8d40*/  IADD3 R30, P5, P4, R8, R30, R17 ;  /* 0x0000001e081e7210 */ /* 0x000fe40007cbe011 */
        /* <DEDUP_REMOVED lines=8> */
[C---:B--2---:R-:W-:Y:S02]  /*8dd0*/  PRMT R4, R10.reuse, 0x7770, RZ ;  /* 0x000077700a047816 */ /* 0x044fe400000000ff */
[C---:B---3--:R-:W-:Y:S02]  /*8de0*/  PRMT R8, R11.reuse, 0x7770, RZ ;  /* 0x000077700b087816 */ /* 0x048fe400000000ff */
        /* <DEDUP_REMOVED lines=21> */
[----:B------:R-:W-:-:S02]  /*8f40*/  IADD3 R11, P5, P4, R8, R23, R21 ;  /* 0x00000017080b7210 */ /* 0x000fc40007cbe015 */
[----:B------:R-:W-:Y:S02]  /*8f50*/  IADD3.X R8, PT, PT, RZ, R29, RZ, P2, P3 ;  /* 0x0000001dff087210 */ /* 0x000fe400017e64ff */
[----:B------:R-:W-:Y:S02]  /*8f60*/  IADD3 R30, P2, P3, R30, R22, R17 ;  /* 0x000000161e1e7210 */ /* 0x000fe40007b5e011 */
[----:B------:R-:W-:Y:S02]  /*8f70*/  IADD3.X R10, PT, PT, RZ, R28, RZ, P5, P4 ;  /* 0x0000001cff0a7210 */ /* 0x000fe40002fe84ff */
[----:B------:R-:W-:-:S09]  /*8f80*/  IADD3.X R31, PT, PT, RZ, R31, RZ, P2, P3 ;  /* 0x0000001fff1f7210 */ /* 0x000fd200017e64ff */
.L_x_34:
[----:B------:R-:W-:Y:S05]  /*8f90*/  BSYNC.RECONVERGENT B0 ;  /* 0x0000000000007941 */ /* 0x000fea0003800200 */
.L_x_33:
[----:B------:R-:W-:Y:S01]  /*8fa0*/  BAR.SYNC.DEFER_BLOCKING 0x0 ;  /* 0x0000000000007b1d */ /* 0x000fe20000010000 */
[C---:B------:R-:W-:Y:S01]  /*8fb0*/  ISETP.GT.U32.AND P5, PT, R20.reuse, 0x3f, PT ;  /* 0x0000003f1400780c */ /* 0x040fe20003fa4070 */
[----:B------:R-:W-:Y:S01]  /*8fc0*/  IMAD.MOV.U32 R32, RZ, RZ, R38 ;  /* 0x000000ffff207224 */ /* 0x000fe200078e0026 */
[C---:B------:R-:W-:Y:S01]  /*8fd0*/  LEA.HI R4, R20.reuse, R20, RZ, 0x1d ;  /* 0x0000001414047211 */ /* 0x040fe200078fe8ff */
[----:B------:R-:W-:Y:S02]  /*8fe0*/  IMAD.MOV.U32 R33, RZ, RZ, R43 ;  /* 0x000000ffff217224 */ /* 0x000fe400078e002b */
[----:B------:R-:W-:Y:S01]  /*8ff0*/  IMAD.MOV.U32 R28, RZ, RZ, R11 ;  /* 0x000000ffff1c7224 */ /* 0x000fe200078e000b */
[----:B------:R-:W-:Y:S01]  /*9000*/  BSSY.RECONVERGENT B0, `(.L_x_35) ;  /* 0x000004e000007945 */ /* 0x000fe20003800200 */
[----:B------:R-:W-:Y:S02]  /*9010*/  IMAD.MOV.U32 R29, RZ, RZ, R10 ;  /* 0x000000ffff1d7224 */ /* 0x000fe400078e000a */
[----:B------:R-:W-:-:S02]  /*9020*/  IMAD R17, R20, 0x4, R5 ;  /* 0x0000000414117824 */ /* 0x000fc400078e0205 */
[----:B------:R-:W-:Y:S01]  /*9030*/  IMAD R21, R4, 0x8, R7 ;  /* 0x0000000804157824 */ /* 0x000fe200078e0207 */
[----:B------:R2:W-:Y:S04]  /*9040*/  @!P1 STS.128 [R37], R24 ;  /* 0x0000001825009388 */ /* 0x0005e80000000c00 */
[----:B------:R3:W-:Y:S04]  /*9050*/  @!P1 STS.128 [R37+0x10], R32 ;  /* 0x0000102025009388 */ /* 0x0007e80000000c00 */
[----:B------:R3:W-:Y:S01]  /*9060*/  @!P0 STS.128 [R39+0x110], R28 ;  /* 0x0001101c27008388 */ /* 0x0007e20000000c00 */
[----:B--2---:R-:W-:-:S02]  /*9070*/  IMAD.MOV.U32 R26, RZ, RZ, R9 ;  /* 0x000000ffff1a7224 */ /* 0x004fc400078e0009 */
[----:B------:R-:W-:Y:S02]  /*9080*/  IMAD.MOV.U32 R27, RZ, RZ, R8 ;  /* 0x000000ffff1b7224 */ /* 0x000fe400078e0008 */
[----:B------:R-:W-:Y:S02]  /*9090*/  IMAD.MOV.U32 R24, RZ, RZ, R6 ;  /* 0x000000ffff187224 */ /* 0x000fe400078e0006 */
[----:B------:R-:W-:-:S05]  /*90a0*/  IMAD.MOV.U32 R25, RZ, RZ, R41 ;  /* 0x000000ffff197224 */ /* 0x000fca00078e0029 */
[----:B------:R3:W-:Y:S01]  /*90b0*/  @!P0 STS.128 [R39+0x100], R24 ;  /* 0x0001001827008388 */ /* 0x0007e20000000c00 */
[----:B------:R-:W-:Y:S06]  /*90c0*/  BAR.SYNC.DEFER_BLOCKING 0x0 ;  /* 0x0000000000007b1d */ /* 0x000fec0000010000 */
[----:B------:R-:W-:Y:S05]  /*90d0*/  @P5 BRA `(.L_x_36) ;  /* 0x0000000400005947 */ /* 0x000fea0003800000 */
[----:B------:R-:W-:Y:S04]  /*90e0*/  LDS.64 R8, [R17] ;  /* 0x0000000011087984 */ /* 0x000fe80000000a00 */
[----:B------:R-:W-:Y:S04]  /*90f0*/  LDS.64 R10, [R17+0x200] ;  /* 0x00020000110a7984 */ /* 0x000fe80000000a00 */
[----:B------:R-:W2:Y:S04]  /*9100*/  LDS.64 R22, [R17+0x400] ;  /* 0x0004000011167984 */ /* 0x000ea80000000a00 */
[----:B---3--:R-:W-:Y:S04]  /*9110*/  LDS.64 R24, [R17+0x600] ;  /* 0x0006000011187984 */ /* 0x008fe80000000a00 */
[----:B------:R-:W3:Y:S04]  /*9120*/  LDS.64 R26, [R17+0x800] ;  /* 0x00080000111a7984 */ /* 0x000ee80000000a00 */
[----:B------:R-:W-:Y:S04]  /*9130*/  LDS.64 R28, [R17+0xa00] ;  /* 0x000a0000111c7984 */ /* 0x000fe80000000a00 */
[----:B------:R-:W4:Y:S04]  /*9140*/  LDS.64 R30, [R17+0xc00] ;  /* 0x000c0000111e7984 */ /* 0x000f280000000a00 */
[----:B------:R-:W-:Y:S04]  /*9150*/  LDS.64 R32, [R17+0xe00] ;  /* 0x000e000011207984 */ /* 0x000fe80000000a00 */
[----:B------:R-:W5:Y:S04]  /*9160*/  LDS.64 R34, [R17+0x1000] ;  /* 0x0010000011227984 */ /* 0x000f680000000a00 */
[----:B------:R-:W-:Y:S04]  /*9170*/  LDS.64 R36, [R17+0x1200] ;  /* 0x0012000011247984 */ /* 0x000fe80000000a00 */
[----:B------:R-:W0:Y:S04]  /*9180*/  LDS.64 R38, [R17+0x1400] ;  /* 0x0014000011267984 */ /* 0x000e280000000a00 */
[----:B------:R-:W-:Y:S04]  /*9190*/  LDS.64 R40, [R17+0x1600] ;  /* 0x0016000011287984 */ /* 0x000fe80000000a00 */
[----:B------:R-:W1:Y:S01]  /*91a0*/  LDS.64 R42, [R17+0x1800] ;  /* 0x00180000112a7984 */ /* 0x000e620000000a00 */
[----:B--2---:R-:W-:-:S03]  /*91b0*/  IADD3 R69, P0, P1, R22, R10, R8 ;  /* 0x0000000a16457210 */ /* 0x004fc6000791e008 */
[----:B------:R-:W-:Y:S01]  /*91c0*/  LDS.64 R44, [R17+0x1a00] ;  /* 0x001a0000112c7984 */ /* 0x000fe20000000a00 */
[----:B------:R-:W-:-:S03]  /*91d0*/  IADD3.X R23, PT, PT, R23, R11, R9, P0, P1 ;  /* 0x0000000b17177210 */ /* 0x000fc600007e2409 */
[----:B------:R-:W2:Y:S01]  /*91e0*/  LDS.64 R46, [R17+0x1c00] ;  /* 0x001c0000112e7984 */ /* 0x000ea20000000a00 */
[----:B---3--:R-:W-:-:S03]  /*91f0*/  IADD3 R69, P2, P3, R26, R24, R69 ;  /* 0x000000181a457210 */ /* 0x008fc60007b5e045 */
[----:B------:R-:W-:Y:S01]  /*9200*/  LDS.64 R48, [R17+0x1e00] ;  /* 0x001e000011307984 */ /* 0x000fe20000000a00 */
[----:B------:R-:W-:-:S03]  /*9210*/  IADD3.X R27, PT, PT, R27, R25, R23, P2, P3 ;  /* 0x000000191b1b7210 */ /* 0x000fc600017e6417 */
[----:B------:R-:W3:Y:S01]  /*9220*/  LDS.64 R50, [R17+0x2000] ;  /* 0x0020000011327984 */ /* 0x000ee20000000a00 */
[----:B----4-:R-:W-:-:S03]  /*9230*/  IADD3 R69, P0, P1, R30, R28, R69 ;  /* 0x0000001c1e457210 */ /* 0x010fc6000791e045 */
[----:B------:R-:W-:Y:S01]  /*9240*/  LDS.64 R52, [R17+0x2200] ;  /* 0x0022000011347984 */ /* 0x000fe20000000a00 */
[----:B------:R-:W-:-:S03]  /*9250*/  IADD3.X R31, PT, PT, R31, R29, R27, P0, P1 ;  /* 0x0000001d1f1f7210 */ /* 0x000fc600007e241b */
[----:B------:R-:W4:Y:S01]  /*9260*/  LDS.64 R54, [R17+0x2400] ;  /* 0x0024000011367984 */ /* 0x000f220000000a00 */
[----:B-----5:R-:W-:-:S03]  /*9270*/  IADD3 R69, P2, P3, R34, R32, R69 ;  /* 0x0000002022457210 */ /* 0x020fc60007b5e045 */
[----:B------:R-:W-:Y:S01]  /*9280*/  LDS.64 R56, [R17+0x2600] ;  /* 0x0026000011387984 */ /* 0x000fe20000000a00 */
[----:B------:R-:W-:-:S03]  /*9290*/  IADD3.X R35, PT, PT, R35, R33, R31, P2, P3 ;  /* 0x0000002123237210 */ /* 0x000fc600017e641f */
[----:B------:R-:W5:Y:S01]  /*92a0*/  LDS.64 R58, [R17+0x2800] ;  /* 0x00280000113a7984 */ /* 0x000f620000000a00 */
[----:B0-----:R-:W-:-:S03]  /*92b0*/  IADD3 R69, P0, P1, R38, R36, R69 ;  /* 0x0000002426457210 */ /* 0x001fc6000791e045 */
[----:B------:R-:W-:Y:S01]  /*92c0*/  LDS.64 R60, [R17+0x2a00] ;  /* 0x002a0000113c7984 */ /* 0x000fe20000000a00 */
[----:B------:R-:W-:-:S03]  /*92d0*/  IADD3.X R37, PT, PT, R39, R37, R35, P0, P1 ;  /* 0x0000002527257210 */ /* 0x000fc600007e2423 */
[----:B------:R-:W0:Y:S01]  /*92e0*/  LDS.64 R62, [R17+0x2c00] ;  /* 0x002c0000113e7984 */ /* 0x000e220000000a00 */
[----:B-1----:R-:W-:-:S03]  /*92f0*/  IADD3 R33, P2, P3, R42, R40, R69 ;  /* 0x000000282a217210 */ /* 0x002fc60007b5e045 */
[----:B------:R-:W-:Y:S01]  /*9300*/  LDS.64 R64, [R17+0x2e00] ;  /* 0x002e000011407984 */ /* 0x000fe20000000a00 */
[----:B------:R-:W-:-:S03]  /*9310*/  IADD3.X R41, PT, PT, R43, R41, R37, P2, P3 ;  /* 0x000000292b297210 */ /* 0x000fc600017e6425 */
        /* <DEDUP_REMOVED lines=14> */
[----:B------:R-:W5:Y:S01]  /*9400*/  LDS.64 R30, [R17+0x3e00] ;  /* 0x003e0000111e7984 */ /* 0x000f620000000a00 */
[----:B------:R-:W-:Y:S02]  /*9410*/  IADD3.X R57, PT, PT, R59, R57, R53, P2, P3 ;  /* 0x000000393b397210 */ /* 0x000fe400017e6435 */
[----:B0-----:R-:W-:-:S04]  /*9420*/  IADD3 R33, P0, P1, R62, R60, R33 ;  /* 0x0000003c3e217210 */ /* 0x001fc8000791e021 */
[----:B------:R-:W-:Y:S02]  /*9430*/  IADD3.X R61, PT, PT, R63, R61, R57, P0, P1 ;  /* 0x0000003d3f3d7210 */ /* 0x000fe400007e2439 */
[----:B-1----:R-:W-:-:S04]  /*9440*/  IADD3 R33, P2, P3, R66, R64, R33 ;  /* 0x0000004042217210 */ /* 0x002fc80007b5e021 */
[----:B------:R-:W-:Y:S02]  /*9450*/  IADD3.X R65, PT, PT, R67, R65, R61, P2, P3 ;  /* 0x0000004143417210 */ /* 0x000fe400017e643d */
[----:B--2---:R-:W-:-:S04]  /*9460*/  IADD3 R33, P0, P1, R10, R8, R33 ;  /* 0x000000080a217210 */ /* 0x004fc8000791e021 */
[----:B------:R-:W-:Y:S02]  /*9470*/  IADD3.X R11, PT, PT, R11, R9, R65, P0, P1 ;  /* 0x000000090b0b7210 */ /* 0x000fe400007e2441 */
[----:B---3--:R-:W-:-:S04]  /*9480*/  IADD3 R33, P2, P3, R24, R22, R33 ;  /* 0x0000001618217210 */ /* 0x008fc80007b5e021 */
[----:B------:R-:W-:Y:S02]  /*9490*/  IADD3.X R23, PT, PT, R25, R23, R11, P2, P3 ;  /* 0x0000001719177210 */ /* 0x000fe400017e640b */
[----:B----4-:R-:W-:-:S04]  /*94a0*/  IADD3 R9, P0, P1, R28, R26, R33 ;  /* 0x0000001a1c097210 */ /* 0x010fc8000791e021 */
[----:B-----5:R-:W-:Y:S02]  /*94b0*/  IADD3 R8, P2, PT, R30, R9, RZ ;  /* 0x000000091e087210 */ /* 0x020fe40007f5e0ff */
[----:B------:R-:W-:-:S05]  /*94c0*/  IADD3.X R9, PT, PT, R29, R27, R23, P0, P1 ;  /* 0x0000001b1d097210 */ /* 0x000fca00007e2417 */
[----:B------:R-:W-:-:S07]  /*94d0*/  IMAD.X R9, R31, 0x1, R9, P2 ;  /* 0x000000011f097824 */ /* 0x000fce00010e0609 */
.L_x_36:
[----:B------:R-:W-:Y:S05]  /*94e0*/  BSYNC.RECONVERGENT B0 ;  /* 0x0000000000007941 */ /* 0x000fea0003800200 */
.L_x_35:
[----:B------:R-:W-:Y:S01]  /*94f0*/  BAR.SYNC.DEFER_BLOCKING 0x0 ;  /* 0x0000000000007b1d */ /* 0x000fe20000010000 */
[----:B------:R-:W-:Y:S01]  /*9500*/  ISETP.GT.U32.AND P1, PT, R20, 0x1f, PT ;  /* 0x0000001f1400780c */ /* 0x000fe20003f24070 */
[----:B------:R-:W-:-:S04]  /*9510*/  VIADD R7, R7, 0x410 ;  /* 0x0000041007077836 */ /* 0x000fc80000000000 */
[----:B------:R-:W-:Y:S01]  /*9520*/  IMAD R4, R4, 0x8, R7 ;  /* 0x0000000804047824 */ /* 0x000fe200078e0207 */
[----:B------:R2:W-:Y:S01]  /*9530*/  STS.64 [R21+0x410], R8 ;  /* 0x0004100815007388 */ /* 0x0005e20000000a00 */
[----:B------:R-:W-:Y:S06]  /*9540*/  BAR.SYNC.DEFER_BLOCKING 0x0 ;  /* 0x0000000000007b1d */ /* 0x000fec0000010000 */
[----:B------:R-:W-:Y:S05]  /*9550*/  @P1 BRA `(.L_x_37) ;  /* 0x0000000400301947 */ /* 0x000fea0003800000 */
[----:B--2---:R-:W-:Y:S01]  /*9560*/  IMAD R21, R20, 0x48, R7 ;  /* 0x0000004814157824 */ /* 0x004fe200078e0207 */
[----:B------:R-:W-:-:S04]  /*9570*/  UMOV UR4, 0xffffffff ;  /* 0xffffffff00047882 */ /* 0x000fc80000000000 */
[----:B------:R-:W-:Y:S04]  /*9580*/  LDS.64 R6, [R21] ;  /* 0x0000000015067984 */ /* 0x000fe80000000a00 */
[----:B------:R-:W-:Y:S04]  /*9590*/  LDS.64 R8, [R21+0x8] ;  /* 0x0000080015087984 */ /* 0x000fe80000000a00 */
[----:B------:R-:W2:Y:S04]  /*95a0*/  LDS.64 R10, [R21+0x10] ;  /* 0x00001000150a7984 */ /* 0x000ea80000000a00 */
[----:B------:R-:W-:Y:S04]  /*95b0*/  LDS.64 R22, [R21+0x18] ;  /* 0x0000180015167984 */ /* 0x000fe80000000a00 */
[----:B---3--:R-:W3:Y:S04]  /*95c0*/  LDS.64 R24, [R21+0x20] ;  /* 0x0000200015187984 */ /* 0x008ee80000000a00 */
[----:B------:R-:W-:Y:S04]  /*95d0*/  LDS.64 R26, [R21+0x28] ;  /* 0x00002800151a7984 */ /* 0x000fe80000000a00 */
[----:B------:R-:W4:Y:S04]  /*95e0*/  LDS.64 R28, [R21+0x30] ;  /* 0x00003000151c7984 */ /* 0x000f280000000a00 */
[----:B------:R-:W5:Y:S01]  /*95f0*/  LDS.64 R30, [R21+0x38] ;  /* 0x00003800151e7984 */ /* 0x000f620000000a00 */
[----:B--2---:R-:W-:-:S04]  /*9600*/  IADD3 R37, P3, P4, R10, R8, R6 ;  /* 0x000000080a257210 */ /* 0x004fc80007c7e006 */
[----:B------:R-:W-:Y:S02]  /*9610*/  IADD3.X R33, PT, PT, R11, R9, R7, P3, P4 ;  /* 0x000000090b217210 */ /* 0x000fe40001fe8407 */
[----:B---3--:R-:W-:-:S04]  /*9620*/  IADD3 R37, P2, P0, R24, R37, R22 ;  /* 0x0000002518257210 */ /* 0x008fc8000785e016 */
[----:B------:R-:W-:Y:S02]  /*9630*/  IADD3.X R33, PT, PT, R25, R33, R23, P2, P0 ;  /* 0x0000002119217210 */ /* 0x000fe400017e0417 */
[----:B----4-:R-:W-:-:S04]  /*9640*/  IADD3 R37, P3, P4, R28, R37, R26 ;  /* 0x000000251c257210 */ /* 0x010fc80007c7e01a */
[----:B-----5:R-:W-:Y:S02]  /*9650*/  IADD3 R37, P0, PT, R30, R37, RZ ;  /* 0x000000251e257210 */ /* 0x020fe40007f1e0ff */
[----:B------:R-:W-:-:S05]  /*9660*/  IADD3.X R30, PT, PT, R29, R33, R27, P3, P4 ;  /* 0x000000211d1e7210 */ /* 0x000fca0001fe841b */
[----:B------:R-:W-:Y:S01]  /*9670*/  IMAD.X R36, R31, 0x1, R30, P0 ;  /* 0x000000011f247824 */ /* 0x000fe200000e061e */
[----:B------:R-:W-:Y:S06]  /*9680*/  BRA.DIV UR4, `(.L_x_38) ;  /* 0x0000016604dc7947 */ /* 0x000fec000b800000 */
[----:B------:R-:W2:Y:S01]  /*9690*/  SHFL.UP PT, R30, R37, 0x1, RZ ;  /* 0x04200000251e7989 */ /* 0x000ea200000e00ff */
[----:B------:R-:W-:-:S03]  /*96a0*/  ISETP.GE.AND P0, PT, R13, 0x1, PT ;  /* 0x000000010d00780c */ /* 0x000fc60003f06270 */
[----:B------:R-:W3:Y:S01]  /*96b0*/  SHFL.UP PT, R31, R36, 0x1, RZ ;  /* 0x04200000241f7989 */ /* 0x000ee200000e00ff */
[----:B--2---:R-:W-:Y:S02]  /*96c0*/  SEL R30, R30, RZ, P0 ;  /* 0x000000ff1e1e7207 */ /* 0x004fe40000000000 */
[----:B---3--:R-:W-:Y:S02]  /*96d0*/  SEL R31, R31, RZ, P0 ;  /* 0x000000ff1f1f7207 */ /* 0x008fe40000000000 */
[----:B------:R-:W-:-:S05]  /*96e0*/  IADD3 R35, P0, PT, R30, R37, RZ ;  /* 0x000000251e237210 */ /* 0x000fca0007f1e0ff */
[----:B------:R-:W-:Y:S01]  /*96f0*/  IMAD.X R34, R31, 0x1, R36, P0 ;  /* 0x000000011f227824 */ /* 0x000fe200000e0624 */
[----:B------:R-:W2:Y:S01]  /*9700*/  SHFL.UP PT, R30, R35, 0x2, RZ ;  /* 0x04400000231e7989 */ /* 0x000ea200000e00ff */
[----:B------:R-:W-:-:S03]  /*9710*/  ISETP.GE.AND P0, PT, R13, 0x2, PT ;  /* 0x000000020d00780c */ /* 0x000fc60003f06270 */
[----:B------:R-:W3:Y:S01]  /*9720*/  SHFL.UP PT, R31, R34, 0x2, RZ ;  /* 0x04400000221f7989 */ /* 0x000ee200000e00ff */
[----:B--2---:R-:W-:-:S04]  /*9730*/  SEL R30, R30, RZ, P0 ;  /* 0x000000ff1e1e7207 */ /* 0x004fc80000000000 */
[----:B------:R-:W-:Y:S02]  /*9740*/  IADD3 R33, P2, PT, R30, R35, RZ ;  /* 0x000000231e217210 */ /* 0x000fe40007f5e0ff */
[----:B---3--:R-:W-:Y:S02]  /*9750*/  SEL R31, R31, RZ, P0 ;  /* 0x000000ff1f1f7207 */ /* 0x008fe40000000000 */
[----:B------:R-:W-:Y:S01]  /*9760*/  ISETP.GE.AND P0, PT, R13, 0x4, PT ;  /* 0x000000040d00780c */ /* 0x000fe20003f06270 */
[----:B------:R-:W2:Y:S02]  /*9770*/  SHFL.UP PT, R30, R33, 0x4, RZ ;  /* 0x04800000211e7989 */ /* 0x000ea400000e00ff */
[----:B------:R-:W-:-:S05]  /*9780*/  IMAD.X R32, R31, 0x1, R34, P2 ;  /* 0x000000011f207824 */ /* 0x000fca00010e0622 */
[----:B------:R-:W3:Y:S01]  /*9790*/  SHFL.UP PT, R31, R32, 0x4, RZ ;  /* 0x04800000201f7989 */ /* 0x000ee200000e00ff */
[----:B--2---:R-:W-:-:S04]  /*97a0*/  SEL R30, R30, RZ, P0 ;  /* 0x000000ff1e1e7207 */ /* 0x004fc80000000000 */
[----:B------:R-:W-:Y:S02]  /*97b0*/  IADD3 R35, P2, PT, R30, R33, RZ ;  /* 0x000000211e237210 */ /* 0x000fe40007f5e0ff */
[----:B---3--:R-:W-:-:S03]  /*97c0*/  SEL R31, R31, RZ, P0 ;  /* 0x000000ff1f1f7207 */ /* 0x008fc60000000000 */
[----:B------:R-:W2:Y:S01]  /*97d0*/  SHFL.UP PT, R30, R35, 0x8, RZ ;  /* 0x05000000231e7989 */ /* 0x000ea200000e00ff */
[----:B------:R-:W-:Y:S01]  /*97e0*/  ISETP.GE.AND P0, PT, R13, 0x8, PT ;  /* 0x000000080d00780c */ /* 0x000fe20003f06270 */
[----:B------:R-:W-:-:S05]  /*97f0*/  IMAD.X R34, R31, 0x1, R32, P2 ;  /* 0x000000011f227824 */ /* 0x000fca00010e0620 */
[----:B------:R-:W3:Y:S01]  /*9800*/  SHFL.UP PT, R31, R34, 0x8, RZ ;  /* 0x05000000221f7989 */ /* 0x000ee200000e00ff */
[----:B--2---:R-:W-:-:S04]  /*9810*/  SEL R30, R30, RZ, P0 ;  /* 0x000000ff1e1e7207 */ /* 0x004fc80000000000 */
[----:B------:R-:W-:Y:S02]  /*9820*/  IADD3 R33, P2, PT, R30, R35, RZ ;  /* 0x000000231e217210 */ /* 0x000fe40007f5e0ff */
[----:B---3--:R-:W-:-:S03]  /*9830*/  SEL R31, R31, RZ, P0 ;  /* 0x000000ff1f1f7207 */ /* 0x008fc60000000000 */
[----:B------:R2:W3:Y:S02]  /*9840*/  SHFL.UP PT, R30, R33, 0x10, RZ ;  /* 0x06000000211e7989 */ /* 0x0004e400000e00ff */
[----:B------:R-:W-:-:S05]  /*9850*/  IMAD.X R32, R31, 0x1, R34, P2 ;  /* 0x000000011f207824 */ /* 0x000fca00010e0622 */
[----:B------:R2:W4:Y:S02]  /*9860*/  SHFL.UP PT, R31, R32, 0x10, RZ ;  /* 0x06000000201f7989 */ /* 0x00052400000e00ff */
.L_x_190:
[----:B------:R-:W-:-:S04]  /*9870*/  ISETP.GE.AND P0, PT, R13, 0x10, PT ;  /* 0x000000100d00780c */ /* 0x000fc80003f06270 */
[----:B---3--:R-:W-:Y:S02]  /*9880*/  SEL R30, R30, RZ, P0 ;  /* 0x000000ff1e1e7207 */ /* 0x008fe40000000000 */
[----:B----4-:R-:W-:Y:S02]  /*9890*/  SEL R31, R31, RZ, P0 ;  /* 0x000000ff1f1f7207 */ /* 0x010fe40000000000 */
[----:B------:R-:W-:-:S04]  /*98a0*/  IADD3 R30, P0, P2, -R37, R30, R33 ;  /* 0x0000001e251e7210 */ /* 0x000fc80007a1e121 */
[----:B------:R-:W-:Y:S02]  /*98b0*/  IADD3.X R31, PT, PT, ~R36, R31, R32, P0, P2 ;  /* 0x0000001f241f7210 */ /* 0x000fe400007e4520 */
[----:B------:R-:W-:-:S03]  /*98c0*/  IADD3 R6, P0, PT, R6, R30, RZ ;  /* 0x0000001e06067210 */ /* 0x000fc60007f1e0ff */
[----:B------:R4:W-:Y:S02]  /*98d0*/  STS.64 [R21], R30 ;  /* 0x0000001e15007388 */ /* 0x0009e40000000a00 */
[----:B------:R-:W-:Y:S01]  /*98e0*/  IMAD.X R7, R7, 0x1, R31, P0 ;  /* 0x0000000107077824 */ /* 0x000fe200000e061f */
[----:B------:R-:W-:-:S04]  /*98f0*/  IADD3 R8, P0, PT, R8, R6, RZ ;  /* 0x0000000608087210 */ /* 0x000fc80007f1e0ff */
[----:B------:R4:W-:Y:S01]  /*9900*/  STS.64 [R21+0x8], R6 ;  /* 0x0000080615007388 */ /* 0x0009e20000000a00 */
        /* <DEDUP_REMOVED lines=15> */
[----:B------:R-:W-:-:S05]  /*9a00*/  IMAD.X R29, R29, 0x1, R27, P0 ;  /* 0x000000011d1d7824 */ /* 0x000fca00000e061b */
[----:B------:R4:W-:Y:S03]  /*9a10*/  STS.64 [R21+0x38], R28 ;  /* 0x0000381c15007388 */ /* 0x0009e60000000a00 */
.L_x_37:
[----:B------:R-:W-:Y:S05]  /*9a20*/  WARPSYNC.ALL ;  /* 0x0000000000007948 */ /* 0x000fea0003800000 */
[----:B------:R-:W-:Y:S06]  /*9a30*/  BAR.SYNC.DEFER_BLOCKING 0x0 ;  /* 0x0000000000007b1d */ /* 0x000fec0000010000 */
[----:B------:R-:W-:Y:S01]  /*9a40*/  BSSY.RECONVERGENT B0, `(.L_x_39) ;  /* 0x0000848000007945 */ /* 0x000fe20003800200 */
[----:B----4-:R-:W4:Y:S01]  /*9a50*/  LDS.64 R6, [R4] ;  /* 0x0000000004067984 */ /* 0x010f220000000a00 */
[----:B------:R-:W-:Y:S01]  /*9a60*/  BAR.SYNC.DEFER_BLOCKING 0x0 ;  /* 0x0000000000007b1d */ /* 0x000fe20000010000 */
[----:B----4-:R-:W-:-:S02]  /*9a70*/  ISETP.NE.U32.AND P0, PT, R6, R3, PT ;  /* 0x000000030600720c */ /* 0x010fc40003f05070 */
[----:B------:R-:W-:Y:S02]  /*9a80*/  ISETP.EQ.U32.AND P2, PT, R6, RZ, PT ;  /* 0x000000ff0600720c */ /* 0x000fe40003f42070 */
[----:B------:R-:W-:-:S04]  /*9a90*/  ISETP.NE.AND.EX P0, PT, R7, R0, PT, P0 ;  /* 0x000000000700720c */ /* 0x000fc80003f05300 */
[----:B------:R-:W-:-:S04]  /*9aa0*/  ISETP.EQ.OR.EX P0, PT, R7, RZ, !P0, P2 ;  /* 0x000000ff0700720c */ /* 0x000fc80004702720 */
[----:B------:R-:W-:-:S13]  /*9ab0*/  ISETP.GT.U32.OR P0, PT, R20, 0x3f, P0 ;  /* 0x0000003f1400780c */ /* 0x000fda0000704470 */
[----:B------:R-:W-:Y:S06]  /*9ac0*/  BAR.RED.AND.DEFER_BLOCKING 0x0, P0 ;  /* 0x0000000000007b1d */ /* 0x000fec0000014400 */
[----:B------:R-:W4:Y:S02]  /*9ad0*/  B2R.RESULT RZ, P0 ;  /* 0x0000000000ff731c */ /* 0x000f240000004000 */
[----:B----4-:R-:W-:Y:S05]  /*9ae0*/  @P0 BRA `(.L_x_40) ;  /* 0x0000007400300947 */ /* 0x010fea0003800000 */
[----:B------:R-:W-:Y:S01]  /*9af0*/  ISETP.GE.U32.AND P0, PT, R3, 0x1700, PT ;  /* 0x000017000300780c */ /* 0x000fe20003f06070 */
[----:B--2---:R-:W-:Y:S02]  /*9b00*/  IMAD.MOV.U32 R21, RZ, RZ, R6 ;  /* 0x000000ffff157224 */ /* 0x004fe400078e0006 */
[----:B------:R-:W-:Y:S01]  /*9b10*/  IMAD.MOV.U32 R22, RZ, RZ, R7 ;  /* 0x000000ffff167224 */ /* 0x000fe200078e0007 */
[----:B------:R-:W-:Y:S01]  /*9b20*/  ISETP.GE.AND.EX P0, PT, R0, RZ, PT, P0 ;  /* 0x000000ff0000720c */ /* 0x000fe20003f06300 */
[----:B---3--:R-:W-:Y:S02]  /*9b30*/  IMAD.MOV.U32 R24, RZ, RZ, RZ ;  /* 0x000000ffff187224 */ /* 0x008fe400078e00ff */
[----:B------:R-:W-:Y:S02]  /*9b40*/  IMAD.MOV.U32 R23, RZ, RZ, RZ ;  /* 0x000000ffff177224 */ /* 0x000fe400078e00ff */
[----:B------:R-:W-:Y:S02]  /*9b50*/  IMAD.MOV.U32 R25, RZ, RZ, R3 ;  /* 0x000000ffff197224 */ /* 0x000fe400078e0003 */
[----:B------:R-:W-:-:S06]  /*9b60*/  IMAD.MOV.U32 R26, RZ, RZ, R0 ;  /* 0x000000ffff1a7224 */ /* 0x000fcc00078e0000 */
[----:B------:R-:W-:Y:S05]  /*9b70*/  @!P0 BRA `(.L_x_41) ;  /* 0x0000003400348947 */ /* 0x000fea0003800000 */
[C-C-:B------:R-:W-:Y:S02]  /*9b80*/  IMAD R26, R20.reuse, 0x54, R17.reuse ;  /* 0x00000054141a7824 */ /* 0x140fe400078e0211 */
[----:B------:R-:W-:Y:S02]  /*9b90*/  IMAD R4, R20, 0x7c, R17 ;  /* 0x0000007c14047824 */ /* 0x000fe400078e0211 */
[----:B------:R-:W-:Y:S02]  /*9ba0*/  IMAD.MOV.U32 R24, RZ, RZ, RZ ;  /* 0x000000ffff187224 */ /* 0x000fe400078e00ff */
[----:B------:R-:W-:-:S07]  /*9bb0*/  IMAD.MOV.U32 R23, RZ, RZ, RZ ;  /* 0x000000ffff177224 */ /* 0x000fce00078e00ff */
.L_x_42:
[----:B------:R-:W-:-:S05]  /*9bc0*/  IADD3 R20, P0, PT, R20, R24, RZ ;  /* 0x0000001814147210 */ /* 0x000fca0007f1e0ff */
[----:B------:R-:W-:Y:S01]  /*9bd0*/  IMAD.X R7, RZ, RZ, R23, P0 ;  /* 0x000000ffff077224 */ /* 0x000fe200000e0617 */
[----:B------:R-:W-:-:S04]  /*9be0*/  LEA R6, P0, R20, R19, 0x2 ;  /* 0x0000001314067211 */ /* 0x000fc800078010ff */
[----:B------:R-:W-:-:S05]  /*9bf0*/  LEA.HI.X R7, R20, R18, R7, 0x2, P0 ;  /* 0x0000001214077211 */ /* 0x000fca00000f1407 */
[----:B------:R-:W2:Y:S04]  /*9c00*/  LDG.E R8, desc[UR8][R6.64] ;  /* 0x0000000806087981 */ /* 0x000ea8000c1e1900 */
[----:B------:R-:W3:Y:S04]  /*9c10*/  LDG.E R10, desc[UR8][R6.64+0x400] ;  /* 0x00040008060a7981 */ /* 0x000ee8000c1e1900 */
[----:B------:R-:W4:Y:S04]  /*9c20*/  LDG.E R16, desc[UR8][R6.64+0x800] ;  /* 0x0008000806107981 */ /* 0x000f28000c1e1900 */
        /* <DEDUP_REMOVED lines=20> */
[----:B------:R-:W-:Y:S05]  /*9d70*/  WARPSYNC.ALL ;  /* 0x0000000000007948 */ /* 0x000fea0003800000 */
[----:B------:R-:W-:Y:S01]  /*9d80*/  UBMSK UR6, URZ, 0x6 ;  /* 0x00000006ff06789b */ /* 0x000fe20008000000 */
[----:B------:R-:W0:Y:S01]  /*9d90*/  S2UR UR5, SR_CgaCtaId ;  /* 0x00000000000579c3 */ /* 0x000e220000008800 */
[----:B------:R-:W-:Y:S01]  /*9da0*/  ISETP.NE.AND P1, PT, R13, 0x1f, PT ;  /* 0x0000001f0d00780c */ /* 0x000fe20003f25270 */
[----:B------:R-:W-:-:S02]  /*9db0*/  UMOV UR4, 0x400 ;  /* 0x0000040000047882 */ /* 0x000fc40000000000 */
[----:B0-----:R-:W-:Y:S01]  /*9dc0*/  ULEA UR4, UR5, UR4, 0x18 ;  /* 0x0000000405047291 */ /* 0x001fe2000f8ec0ff */
[----:B--2---:R-:W-:Y:S04]  /*9dd0*/  STS [R5], R8 ;  /* 0x0000000805007388 */ /* 0x004fe80000000800 */
[----:B---3--:R-:W-:Y:S04]  /*9de0*/  STS [R5+0x400], R10 ;  /* 0x0004000a05007388 */ /* 0x008fe80000000800 */
[----:B----4-:R-:W-:Y:S04]  /*9df0*/  STS [R5+0x800], R16 ;  /* 0x0008001005007388 */ /* 0x010fe80000000800 */
[----:B-----5:R-:W-:Y:S04]  /*9e00*/  STS [R5+0xc00], R20 ;  /* 0x000c001405007388 */ /* 0x020fe80000000800 */
        /* <DEDUP_REMOVED lines=20> */
[----:B------:R-:W0:Y:S04]  /*9f50*/  LDS R29, [R26] ;  /* 0x000000001a1d7984 */ /* 0x000e280000000800 */
[----:B------:R-:W-:Y:S04]  /*9f60*/  LDS R30, [R26+0x58] ;  /* 0x000058001a1e7984 */ /* 0x000fe80000000800 */
[----:B------:R-:W2:Y:S04]  /*9f70*/  LDS R49, [R26+0x4] ;  /* 0x000004001a317984 */ /* 0x000ea80000000800 */
[----:B------:R-:W3:Y:S04]  /*9f80*/  LDS R48, [R26+0x8] ;  /* 0x000008001a307984 */ /* 0x000ee80000000800 */
[----:B------:R-:W-:Y:S04]  /*9f90*/  LDS R47, [R26+0xc] ;  /* 0x00000c001a2f7984 */ /* 0x000fe80000000800 */
[----:B------:R-:W-:Y:S04]  /*9fa0*/  LDS R46, [R26+0x10] ;  /* 0x000010001a2e7984 */ /* 0x000fe80000000800 */
[----:B------:R-:W-:Y:S04]  /*9fb0*/  LDS R45, [R26+0x14] ;  /* 0x000014001a2d7984 */ /* 0x000fe80000000800 */
[----:B------:R-:W-:Y:S04]  /*9fc0*/  LDS R44, [R26+0x18] ;  /* 0x000018001a2c7984 */ /* 0x000fe80000000800 */
[----:B------:R-:W-:Y:S04]  /*9fd0*/  LDS R43, [R26+0x1c] ;  /* 0x00001c001a2b7984 */ /* 0x000fe80000000800 */
[----:B------:R-:W-:Y:S04]  /*9fe0*/  LDS R42, [R26+0x20] ;  /* 0x000020001a2a7984 */ /* 0x000fe80000000800 */
[----:B------:R-:W-:Y:S01]  /*9ff0*/  LDS R41, [R26+0x24] ;  /* 0x000024001a297984 */ /* 0x000fe20000000800 */
[----:B0-----:R-:W-:-:S03]  /*a000*/  LOP3.LUT R6, R29, UR6, RZ, 0xc0, !PT ;  /* 0x000000061d067c12 */ /* 0x001fc6000f8ec0ff */
[----:B------:R-:W-:Y:S01]  /*a010*/  LDS R40, [R26+0x28] ;  /* 0x000028001a287984 */ /* 0x000fe20000000800 */
[----:B------:R-:W-:Y:S01]  /*a020*/  SHF.R.U32.HI R8, RZ, 0x4, R6 ;  /* 0x00000004ff087819 */ /* 0x000fe20000011606 */
[----:B------:R-:W-:Y:S02]  /*a030*/  IMAD.SHL.U32 R7, R6, 0x400, RZ ;  /* 0x0000040006077824 */ /* 0x000fe400078e00ff */
[----:B------:R-:W-:Y:S01]  /*a040*/  LDS R39, [R26+0x2c] ;  /* 0x00002c001a277984 */ /* 0x000fe20000000800 */
[----:B------:R-:W-:Y:S02]  /*a050*/  LOP3.LUT R8, R8, 0xffffffe, RZ, 0xc0, !PT ;  /* 0x0ffffffe08087812 */ /* 0x000fe400078ec0ff */
[----:B------:R-:W-:Y:S01]  /*a060*/  LOP3.LUT R6, R7, 0x7c00, RZ, 0xc0, !PT ;  /* 0x00007c0007067812 */ /* 0x000fe200078ec0ff */
[----:B------:R-:W-:Y:S03]  /*a070*/  LDS R38, [R26+0x30] ;  /* 0x000030001a267984 */ /* 0x000fe60000000800 */
[----:B------:R-:W-:Y:S01]  /*a080*/  IADD3 R53, PT, PT, R8, R5, R6 ;  /* 0x0000000508357210 */ /* 0x000fe20007ffe006 */
[----:B------:R-:W-:Y:S01]  /*a090*/  LDS R37, [R26+0x34] ;  /* 0x000034001a257984 */ /* 0x000fe20000000800 */
[----:B--2---:R-:W-:-:S03]  /*a0a0*/  LOP3.LUT R6, R49, UR6, RZ, 0xc0, !PT ;  /* 0x0000000631067c12 */ /* 0x004fc6000f8ec0ff */
[----:B------:R-:W-:Y:S02]  /*a0b0*/  LDS R36, [R26+0x38] ;  /* 0x000038001a247984 */ /* 0x000fe40000000800 */
[----:B------:R-:W-:Y:S01]  /*a0c0*/  IMAD.SHL.U32 R7, R6, 0x400, RZ ;  /* 0x0000040006077824 */ /* 0x000fe200078e00ff */
[----:B------:R-:W-:Y:S01]  /*a0d0*/  SHF.R.U32.HI R6, RZ, 0x4, R6 ;  /* 0x00000004ff067819 */ /* 0x000fe20000011606 */
[----:B------:R-:W-:Y:S03]  /*a0e0*/  LDS R35, [R26+0x3c] ;  /* 0x00003c001a237984 */ /* 0x000fe60000000800 */
[----:B------:R-:W-:Y:S01]  /*a0f0*/  LOP3.LUT R54, R7, 0x7c00, RZ, 0xc0, !PT ;  /* 0x00007c0007367812 */ /* 0x000fe200078ec0ff */
[----:B------:R-:W-:Y:S01]  /*a100*/  LDS R34, [R26+0x40] ;  /* 0x000040001a227984 */ /* 0x000fe20000000800 */
[----:B------:R-:W-:-:S03]  /*a110*/  LOP3.LUT R7, R6, 0xffffffe, RZ, 0xc0, !PT ;  /* 0x0ffffffe06077812 */ /* 0x000fc600078ec0ff */
[----:B------:R-:W-:Y:S01]  /*a120*/  LDS R33, [R26+0x44] ;  /* 0x000044001a217984 */ /* 0x000fe20000000800 */
[----:B------:R-:W-:Y:S02]  /*a130*/  IADD3 R54, PT, PT, R7, R5, R54 ;  /* 0x0000000507367210 */ /* 0x000fe40007ffe036 */
[----:B---3--:R-:W-:Y:S01]  /*a140*/  LOP3.LUT R7, R48, UR6, RZ, 0xc0, !PT ;  /* 0x0000000630077c12 */ /* 0x008fe2000f8ec0ff */
[----:B------:R-:W-:Y:S04]  /*a150*/  LDS R32, [R26+0x48] ;  /* 0x000048001a207984 */ /* 0x000fe80000000800 */
[----:B------:R-:W-:Y:S01]  /*a160*/  LDS R31, [R26+0x4c] ;  /* 0x00004c001a1f7984 */ /* 0x000fe20000000800 */
[----:B------:R-:W-:Y:S01]  /*a170*/  IMAD.SHL.U32 R8, R7, 0x400, RZ ;  /* 0x0000040007087824 */ /* 0x000fe200078e00ff */
[----:B------:R-:W-:-:S02]  /*a180*/  SHF.R.U32.HI R7, RZ, 0x4, R7 ;  /* 0x00000004ff077819 */ /* 0x000fc40000011607 */
[----:B------:R-:W-:Y:S02]  /*a190*/  LDS R51, [R26+0x50] ;  /* 0x000050001a337984 */ /* 0x000fe40000000800 */
[----:B------:R-:W-:Y:S02]  /*a1a0*/  LOP3.LUT R8, R8, 0x7c00, RZ, 0xc0, !PT ;  /* 0x00007c0008087812 */ /* 0x000fe400078ec0ff */
[----:B------:R-:W-:Y:S01]  /*a1b0*/  LDS R50, [R26+0x54] ;  /* 0x000054001a327984 */ /* 0x000fe20000000800 */
[----:B------:R-:W-:Y:S01]  /*a1c0*/  LOP3.LUT R56, R7, 0xffffffe, RZ, 0xc0, !PT ;  /* 0x0ffffffe07387812 */ /* 0x000fe200078ec0ff */
[----:B------:R-:W-:Y:S03]  /*a1d0*/  BAR.SYNC.DEFER_BLOCKING 0x0 ;  /* 0x0000000000007b1d */ /* 0x000fe60000010000 */
[----:B------:R-:W-:-:S03]  /*a1e0*/  IADD3 R56, PT, PT, R56, R5, R8 ;  /* 0x0000000538387210 */ /* 0x000fc60007ffe008 */
[----:B------:R-:W-:Y:S04]  /*a1f0*/  STS [R5], RZ ;  /* 0x000000ff05007388 */ /* 0x000fe80000000800 */
        /* <DEDUP_REMOVED lines=32> */
[----:B------:R-:W0:Y:S02]  /*a400*/  LDS.U16 R52, [R53] ;  /* 0x0000000035347984 */ /* 0x000e240000000400 */
[----:B0-----:R-:W-:-:S05]  /*a410*/  VIADD R6, R52, 0x1 ;  /* 0x0000000134067836 */ /* 0x001fca0000000000 */
[----:B------:R0:W-:Y:S04]  /*a420*/  STS.U16 [R53], R6 ;  /* 0x0000000635007388 */ /* 0x0001e80000000400 */
[----:B------:R-:W2:Y:S01]  /*a430*/  LDS.U16 R55, [R54] ;  /* 0x0000000036377984 */ /* 0x000ea20000000400 */
[----:B0-----:R-:W-:-:S05]  /*a440*/  LOP3.LUT R6, R47, UR6, RZ, 0xc0, !PT ;  /* 0x000000062f067c12 */ /* 0x001fca000f8ec0ff */
[----:B------:R-:W-:Y:S01]  /*a450*/  IMAD.SHL.U32 R8, R6, 0x400, RZ ;  /* 0x0000040006087824 */ /* 0x000fe200078e00ff */
[----:B------:R-:W-:-:S04]  /*a460*/  SHF.R.U32.HI R6, RZ, 0x4, R6 ;  /* 0x00000004ff067819 */ /* 0x000fc80000011606 */
[----:B------:R-:W-:Y:S02]  /*a470*/  LOP3.LUT R8, R8, 0x7c00, RZ, 0xc0, !PT ;  /* 0x00007c0008087812 */ /* 0x000fe400078ec0ff */
[----:B------:R-:W-:-:S04]  /*a480*/  LOP3.LUT R6, R6, 0xffffffe, RZ, 0xc0, !PT ;  /* 0x0ffffffe06067812 */ /* 0x000fc800078ec0ff */
[----:B------:R-:W-:Y:S02]  /*a490*/  IADD3 R58, PT, PT, R6, R5, R8 ;  /* 0x00000005063a7210 */ /* 0x000fe40007ffe008 */
[----:B------:R-:W-:Y:S01]  /*a4a0*/  LOP3.LUT R6, R46, UR6, RZ, 0xc0, !PT ;  /* 0x000000062e067c12 */ /* 0x000fe2000f8ec0ff */
        /* <DEDUP_REMOVED lines=8> */
[----:B------:R-:W-:-:S05]  /*a530*/  LOP3.LUT R6, R45, UR6, RZ, 0xc0, !PT ;  /* 0x000000062d067c12 */ /* 0x000fca000f8ec0ff */
[----:B------:R-:W-:Y:S01]  /*a540*/  IMAD.SHL.U32 R8, R6, 0x400, RZ ;  /* 0x0000040006087824 */ /* 0x000fe200078e00ff */
[----:B------:R-:W-:-:S04]  /*a550*/  SHF.R.U32.HI R6, RZ, 0x4, R6 ;  /* 0x00000004ff067819 */ /* 0x000fc80000011606 */
[----:B------:R-:W-:Y:S02]  /*a560*/  LOP3.LUT R8, R8, 0x7c00, RZ, 0xc0, !PT ;  /* 0x00007c0008087812 */ /* 0x000fe400078ec0ff */
[----:B------:R-:W-:-:S04]  /*a570*/  LOP3.LUT R6, R6, 0xffffffe, RZ, 0xc0, !PT ;  /* 0x0ffffffe06067812 */ /* 0x000fc800078ec0ff */
[----:B------:R-:W-:Y:S02]  /*a580*/  IADD3 R62, PT, PT, R6, R5, R8 ;  /* 0x00000005063e7210 */ /* 0x000fe40007ffe008 */
[----:B------:R-:W-:Y:S01]  /*a590*/  LOP3.LUT R6, R44, UR6, RZ, 0xc0, !PT ;  /* 0x000000062c067c12 */ /* 0x000fe2000f8ec0ff */
[----:B--2---:R-:W-:-:S05]  /*a5a0*/  VIADD R9, R57, 0x1 ;  /* 0x0000000139097836 */ /* 0x004fca0000000000 */
[----:B------:R-:W-:Y:S04]  /*a5b0*/  STS.U16 [R56], R9 ;  /* 0x0000000938007388 */ /* 0x000fe80000000400 */
        /* <DEDUP_REMOVED lines=106> */
[----:B--2---:R-:W-:-:S03]  /*ac60*/  VIADD R9, R81, 0x1 ;  /* 0x0000000151097836 */ /* 0x004fc60000000000 */
[----:B------:R-:W-:Y:S02]  /*ac70*/  SHF.R.U32.HI R8, RZ, 0x4, R6 ;  /* 0x00000004ff087819 */ /* 0x000fe40000011606 */
[----:B------:R-:W-:Y:S02]  /*ac80*/  STS.U16 [R80], R9 ;  /* 0x0000000950007388 */ /* 0x000fe40000000400 */
[----:B------:R-:W-:Y:S02]  /*ac90*/  LOP3.LUT R8, R8, 0xffffffe, RZ, 0xc0, !PT ;  /* 0x0ffffffe08087812 */ /* 0x000fe400078ec0ff */
[----:B------:R-:W0:Y:S02]  /*aca0*/  LDS.U16 R83, [R82] ;  /* 0x0000000052537984 */ /* 0x000e240000000400 */
[----:B0-----:R-:W-:-:S05]  /*acb0*/  VIADD R7, R83, 0x1 ;  /* 0x0000000153077836 */ /* 0x001fca0000000000 */
[----:B------:R0:W-:Y:S04]  /*acc0*/  STS.U16 [R82], R7 ;  /* 0x0000000752007388 */ /* 0x0001e80000000400 */
[----:B------:R-:W2:Y:S01]  /*acd0*/  LDS.U16 R85, [R84] ;  /* 0x0000000054557984 */ /* 0x000ea20000000400 */
[----:B0-----:R-:W-:-:S05]  /*ace0*/  IMAD.SHL.U32 R7, R6, 0x400, RZ ;  /* 0x0000040006077824 */ /* 0x001fca00078e00ff */
[----:B------:R-:W-:-:S04]  /*acf0*/  LOP3.LUT R6, R7, 0x7c00, RZ, 0xc0, !PT ;  /* 0x00007c0007067812 */ /* 0x000fc800078ec0ff */
[----:B------:R-:W-:Y:S02]  /*ad00*/  IADD3 R89, PT, PT, R8, R5, R6 ;  /* 0x0000000508597210 */ /* 0x000fe40007ffe006 */
[----:B------:R-:W-:-:S05]  /*ad10*/  LOP3.LUT R6, R31, UR6, RZ, 0xc0, !PT ;  /* 0x000000061f067c12 */ /* 0x000fca000f8ec0ff */
        /* <DEDUP_REMOVED lines=16> */
[----:B------:R-:W-:Y:S01]  /*ae20*/  IADD3 R95, PT, PT, R95, R5, R8 ;  /* 0x000000055f5f7210 */ /* 0x000fe20007ffe008 */
[----:B--2---:R-:W-:-:S05]  /*ae30*/  VIADD R6, R88, 0x1 ;  /* 0x0000000158067836 */ /* 0x004fca0000000000 */
        /* <DEDUP_REMOVED lines=27> */
[----:B-1----:R-:W0:Y:S04]  /*aff0*/  LDS R5, [R4+0x4] ;  /* 0x0000040004057984 */ /* 0x002e280000000800 */
        /* <DEDUP_REMOVED lines=9> */
[----:B------:R-:W5:Y:S01]  /*b090*/  LDS R99, [R4+0x2c] ;  /* 0x00002c0004637984 */ /* 0x000f620000000800 */
[----:B0-----:R-:W-:-:S03]  /*b0a0*/  IMAD.IADD R101, R98, 0x1, R5 ;  /* 0x0000000162657824 */ /* 0x001fc600078e0205 */
[----:B------:R-:W0:Y:S01]  /*b0b0*/  LDS R5, [R4+0x30] ;  /* 0x0000300004057984 */ /* 0x000e220000000800 */
[----:B-1----:R-:W-:-:S03]  /*b0c0*/  IMAD.IADD R100, R8, 0x1, R101 ;  /* 0x0000000108647824 */ /* 0x002fc600078e0265 */
[----:B------:R-:W1:Y:S01]  /*b0d0*/  LDS R8, [R4+0x34] ;  /* 0x0000340004087984 */ /* 0x000e620000000800 */
        /* <DEDUP_REMOVED lines=8> */
[----:B------:R-:W-:-:S03]  /*b160*/  IMAD.IADD R106, R16, 0x1, R105 ;  /* 0x00000001106a7824 */ /* 0x000fc600078e0269 */
        /* <DEDUP_REMOVED lines=29> */
[----:B------:R-:W-:-:S04]  /*b340*/  IMAD.IADD R122, R99, 0x1, R120 ;  /* 0x00000001637a7824 */ /* 0x000fc800078e0278 */
[----:B0-----:R-:W-:-:S04]  /*b350*/  IMAD.IADD R99, R5, 0x1, R122 ;  /* 0x0000000105637824 */ /* 0x001fc800078e027a */
[----:B-1----:R-:W-:-:S04]  /*b360*/  IMAD.IADD R124, R8, 0x1, R99 ;  /* 0x00000001087c7824 */ /* 0x002fc800078e0263 */
[----:B--2---:R-:W-:-:S04]  /*b370*/  IMAD.IADD R121, R9, 0x1, R124 ;  /* 0x0000000109797824 */ /* 0x004fc800078e027c */
[----:B---3--:R-:W-:-:S04]  /*b380*/  IMAD.IADD R126, R10, 0x1, R121 ;  /* 0x000000010a7e7824 */ /* 0x008fc800078e0279 */
[----:B----4-:R-:W-:-:S04]  /*b390*/  IMAD.IADD R128, R11, 0x1, R126 ;  /* 0x000000010b807824 */ /* 0x010fc800078e027e */
[----:B-----5:R-:W-:-:S04]  /*b3a0*/  IMAD.IADD R123, R7, 0x1, R128 ;  /* 0x00000001077b7824 */ /* 0x020fc800078e0280 */
[----:B------:R-:W-:-:S04]  /*b3b0*/  IMAD.IADD R130, R16, 0x1, R123 ;  /* 0x0000000110827824 */ /* 0x000fc800078e027b */
[----:B------:R-:W-:-:S04]  /*b3c0*/  IMAD.IADD R125, R17, 0x1, R130 ;  /* 0x00000001117d7824 */ /* 0x000fc800078e0282 */
[----:B------:R-:W-:-:S04]  /*b3d0*/  IMAD.IADD R127, R6, 0x1, R125 ;  /* 0x00000001067f7824 */ /* 0x000fc800078e027d */
[----:B------:R-:W-:Y:S02]  /*b3e0*/  IMAD.IADD R17, R20, 0x1, R127 ;  /* 0x0000000114117824 */ /* 0x000fe400078e027f */
[----:B------:R-:W0:Y:S03]  /*b3f0*/  S2R R20, SR_TID.X ;  /* 0x0000000000147919 */ /* 0x000e260000002100 */
[----:B------:R-:W1:Y:S02]  /*b400*/  SHFL.UP P0, R4, R17, 0x1, RZ ;  /* 0x0420000011047989 */ /* 0x000e6400000000ff */
[----:B-1----:R-:W-:Y:S01]  /*b410*/  @P0 IMAD.IADD R4, R17, 0x1, R4 ;  /* 0x0000000111040824 */ /* 0x002fe200078e0204 */
[----:B0-----:R-:W-:-:S04]  /*b420*/  SHF.R.U32.HI R16, RZ, 0x5, R20 ;  /* 0x00000005ff107819 */ /* 0x001fc80000011614 */
[----:B------:R-:W0:Y:S01]  /*b430*/  SHFL.UP P0, R5, R4, 0x2, RZ ;  /* 0x0440000004057989 */ /* 0x000e2200000000ff */
[----:B------:R-:W-:Y:S02]  /*b440*/  ISETP.GT.U32.AND P5, PT, R20, 0x3f, PT ;  /* 0x0000003f1400780c */ /* 0x000fe40003fa4070 */
[----:B------:R-:W-:-:S11]  /*b450*/  ISETP.NE.AND P2, PT, R16, 0x6, PT ;  /* 0x000000061000780c */ /* 0x000fd60003f45270 */
[----:B------:R-:W-:Y:S02]  /*b460*/  @!P5 IMAD.MOV.U32 R27, RZ, RZ, 0x1700 ;  /* 0x00001700ff1bd424 */ /* 0x000fe400078e00ff */
[----:B0-----:R-:W-:Y:S01]  /*b470*/  @P0 IMAD.IADD R5, R4, 0x1, R5 ;  /* 0x0000000104050824 */ /* 0x001fe200078e0205 */
[----:B------:R-:W-:-:S04]  /*b480*/  @!P1 SHF.R.U32.HI R4, RZ, 0x3, R20 ;  /* 0x00000003ff049819 */ /* 0x000fc80000011614 */
[----:B------:R-:W0:Y:S01]  /*b490*/  SHFL.UP P0, R6, R5, 0x4, RZ ;  /* 0x0480000005067989 */ /* 0x000e2200000000ff */
[----:B------:R-:W-:Y:S01]  /*b4a0*/  @!P1 LOP3.LUT R131, R4, 0x7c, RZ, 0xc0, !PT ;  /* 0x0000007c04839812 */ /* 0x000fe200078ec0ff */
[----:B0-----:R-:W-:-:S05]  /*b4b0*/  @P0 IMAD.IADD R6, R5, 0x1, R6 ;  /* 0x0000000105060824 */ /* 0x001fca00078e0206 */
[----:B------:R-:W0:Y:S02]  /*b4c0*/  SHFL.UP P0, R129, R6, 0x8, RZ ;  /* 0x0500000006817989 */ /* 0x000e2400000000ff */
[----:B0-----:R-:W-:-:S05]  /*b4d0*/  @P0 IMAD.IADD R129, R6, 0x1, R129 ;  /* 0x0000000106810824 */ /* 0x001fca00078e0281 */
[----:B------:R-:W0:Y:S02]  /*b4e0*/  SHFL.UP P0, R132, R129, 0x10, RZ ;  /* 0x0600000081847989 */ /* 0x000e2400000000ff */
[----:B0-----:R-:W-:Y:S01]  /*b4f0*/  @P0 IMAD.IADD R132, R129, 0x1, R132 ;  /* 0x0000000181840824 */ /* 0x001fe200078e0284 */
[----:B------:R-:W-:-:S04]  /*b500*/  ISETP.NE.AND P0, PT, R16, 0x1, PT ;  /* 0x000000011000780c */ /* 0x000fc80003f05270 */
[----:B------:R0:W-:Y:S01]  /*b510*/  @!P1 STS [R131+UR4+0x8400], R132 ;  /* 0x0084008483009988 */ /* 0x0001e20008000804 */
[----:B------:R-:W-:Y:S01]  /*b520*/  BAR.SYNC.DEFER_BLOCKING 0x0 ;  /* 0x0000000000007b1d */ /* 0x000fe20000010000 */
[----:B------:R-:W-:Y:S01]  /*b530*/  ISETP.NE.AND P1, PT, R16, 0x4, PT ;  /* 0x000000041000780c */ /* 0x000fe20003f25270 */
[----:B0-----:R-:W-:-:S04]  /*b540*/  IMAD.IADD R132, R132, 0x1, -R17 ;  /* 0x0000000184847824 */ /* 0x001fc800078e0a11 */
        /* <DEDUP_REMOVED lines=8> */
[----:B------:R-:W-:Y:S01]  /*b5d0*/  IMAD.IADD R7, R7, 0x1, R6 ;  /* 0x0000000107077824 */ /* 0x000fe200078e0206 */
[----:B------:R-:W-:Y:S02]  /*b5e0*/  LEA R5, R20, UR4, 0x2 ;  /* 0x0000000414057c11 */ /* 0x000fe4000f8e10ff */
[----:B------:R-:W-:Y:S01]  /*b5f0*/  SEL R25, R6, R25, !P0 ;  /* 0x0000001906197207 */ /* 0x000fe20004000000 */
[C---:B-1----:R-:W-:Y:S01]  /*b600*/  IMAD.IADD R8, R7.reuse, 0x1, R8 ;  /* 0x0000000107087824 */ /* 0x042fe200078e0208 */
[----:B------:R-:W-:Y:S01]  /*b610*/  ISETP.NE.AND P0, PT, R16, 0x5, PT ;  /* 0x000000051000780c */ /* 0x000fe20003f05270 */
[C---:B------:R-:W-:Y:S01]  /*b620*/  @!P5 IMAD.SHL.U32 R6, R20.reuse, 0x400, RZ ;  /* 0x000004001406d824 */ /* 0x040fe200078e00ff */
[----:B------:R-:W-:Y:S01]  /*b630*/  SEL R25, R7, R25, !P1 ;  /* 0x0000001907197207 */ /* 0x000fe20004800000 */
[----:B------:R-:W-:Y:S01]  /*b640*/  IMAD.IADD R9, R9, 0x1, R8 ;  /* 0x0000000109097824 */ /* 0x000fe200078e0208 */
[C---:B------:R-:W-:Y:S01]  /*b650*/  ISETP.GT.U32.AND P1, PT, R20.reuse, 0x1f, PT ;  /* 0x0000001f1400780c */ /* 0x040fe20003f24070 */
[----:B------:R-:W-:Y:S01]  /*b660*/  IMAD R17, R20, 0x4, R5 ;  /* 0x0000000414117824 */ /* 0x000fe200078e0205 */
[----:B------:R-:W-:Y:S01]  /*b670*/  SEL R25, R8, R25, !P0 ;  /* 0x0000001908197207 */ /* 0x000fe20004000000 */
[----:B------:R-:W-:Y:S01]  /*b680*/  IMAD.IADD R10, R10, 0x1, R9 ;  /* 0x000000010a0a7824 */ /* 0x000fe200078e0209 */
[----:B------:R-:W-:-:S02]  /*b690*/  ISETP.NE.AND P0, PT, R13, RZ, PT ;  /* 0x000000ff0d00720c */ /* 0x000fc40003f05270 */
[----:B------:R-:W-:Y:S01]  /*b6a0*/  SEL R25, R9, R25, !P2 ;  /* 0x0000001909197207 */ /* 0x000fe20005000000 */
[----:B------:R-:W-:Y:S01]  /*b6b0*/  IMAD.IADD R11, R11, 0x1, R10 ;  /* 0x000000010b0b7824 */ /* 0x000fe200078e020a */
[----:B------:R-:W-:Y:S02]  /*b6c0*/  ISETP.GT.U32.OR P3, PT, R20, 0x1f, P0 ;  /* 0x0000001f1400780c */ /* 0x000fe40000764470 */
[----:B------:R-:W-:Y:S02]  /*b6d0*/  ISETP.NE.AND P2, PT, R16, 0x7, PT ;  /* 0x000000071000780c */ /* 0x000fe40003f45270 */
[----:B------:R-:W-:Y:S02]  /*b6e0*/  SEL R4, R132, RZ, P0 ;  /* 0x000000ff84047207 */ /* 0x000fe40000000000 */
[----:B------:R-:W-:Y:S02]  /*b6f0*/  SEL R25, R10, R25, !P2 ;  /* 0x000000190a197207 */ /* 0x000fe40005000000 */
[----:B------:R-:W-:-:S02]  /*b700*/  ISETP.NE.AND P0, PT, R20, RZ, PT ;  /* 0x000000ff1400720c */ /* 0x000fc40003f05270 */
[----:B------:R-:W-:Y:S01]  /*b710*/  @!P5 SHF.R.U32.HI R8, RZ, 0x4, R20 ;  /* 0x00000004ff08d819 */ /* 0x000fe20000011614 */
[----:B------:R-:W-:Y:S01]  /*b720*/  @P1 IMAD.IADD R132, R25, 0x1, R4 ;  /* 0x0000000119841824 */ /* 0x000fe200078e0204 */
[----:B------:R-:W-:Y:S01]  /*b730*/  @!P5 LOP3.LUT R6, R6, 0x7c00, RZ, 0xc0, !PT ;  /* 0x00007c000606d812 */ /* 0x000fe200078ec0ff */
[----:B------:R-:W-:Y:S01]  /*b740*/  @!P3 IMAD.U32 R132, R11, 0x10000, RZ ;  /* 0x000100000b84b824 */ /* 0x000fe200078e00ff */
[----:B------:R-:W-:-:S04]  /*b750*/  @!P5 LOP3.LUT R9, R8, 0x3e, RZ, 0xc0, !PT ;  /* 0x0000003e0809d812 */ /* 0x000fc800078ec0ff */
[----:B------:R-:W-:Y:S01]  /*b760*/  @!P3 STS [UR4+0x8428], R132 ;  /* 0x00842884ff00b988 */ /* 0x000fe20008000804 */
[----:B------:R-:W-:Y:S01]  /*b770*/  @!P5 IADD3 R8, PT, PT, R9, UR4, R6 ;  /* 0x000000040908dc10 */ /* 0x000fe2000fffe006 */
[----:B------:R-:W-:Y:S06]  /*b780*/  BAR.SYNC.DEFER_BLOCKING 0x0 ;  /* 0x0000000000007b1d */ /* 0x000fec0000010000 */
[----:B------:R-:W0:Y:S02]  /*b790*/  LDS R4, [UR4+0x8428] ;  /* 0x00842804ff047984 */ /* 0x000e240008000800 */
[----:B0-----:R-:W-:Y:S01]  /*b7a0*/  SEL R7, R4, RZ, P0 ;  /* 0x000000ff04077207 */ /* 0x001fe20000000000 */
[C---:B------:R-:W-:Y:S01]  /*b7b0*/  IMAD R4, R20.reuse, 0x7c, R17 ;  /* 0x0000007c14047824 */ /* 0x040fe200078e0211 */
[----:B------:R-:W-:-:S03]  /*b7c0*/  ISETP.GT.U32.AND P0, PT, R20, 0x3e, PT ;  /* 0x0000003e1400780c */ /* 0x000fc60003f04070 */
[----:B------:R-:W-:-:S04]  /*b7d0*/  IMAD.IADD R7, R7, 0x1, R132 ;  /* 0x0000000107077824 */ /* 0x000fc800078e0284 */
[--C-:B------:R-:W-:Y:S01]  /*b7e0*/  IMAD.IADD R9, R98, 0x1, R7.reuse ;  /* 0x0000000162097824 */ /* 0x100fe200078e0207 */
[----:B------:R-:W-:Y:S01]  /*b7f0*/  STS [R4], R7 ;  /* 0x0000000704007388 */ /* 0x000fe20000000800 */
        /* <DEDUP_REMOVED lines=45> */
[----:B------:R-:W-:-:S03]  /*bad0*/  IMAD.IADD R127, R127, 0x1, R7 ;  /* 0x000000017f7f7824 */ /* 0x000fc600078e0207 */
        /* <DEDUP_REMOVED lines=18> */
[----:B------:R-:W0:Y:S04]  /*bc00*/  @!P5 LDS.U16 R28, [R8] ;  /* 0x00000000081cd984 */ /* 0x000e280000000400 */
        /* <DEDUP_REMOVED lines=10> */
[--C-:B0-----:R-:W-:Y:S01]  /*bcb0*/  @!P5 SHF.R.S32.HI R9, RZ, 0x1f, R28.reuse ;  /* 0x0000001fff09d819 */ /* 0x101fe2000001141c */
[----:B------:R-:W-:-:S02]  /*bcc0*/  @!P5 IMAD.MOV.U32 R8, RZ, RZ, R28 ;  /* 0x000000ffff08d224 */ /* 0x000fc400078e001c */
[----:B------:R-:W0:Y:S01]  /*bcd0*/  LDS.U16 R72, [R72] ;  /* 0x0000000048487984 */ /* 0x000e220000000400 */
[----:B-1----:R-:W-:-:S03]  /*bce0*/  IMAD.IADD R53, R52, 0x1, R53 ;  /* 0x0000000134357824 */ /* 0x002fc600078e0235 */
[----:B------:R-:W1:Y:S01]  /*bcf0*/  LDS.U16 R74, [R74] ;  /* 0x000000004a4a7984 */ /* 0x000e620000000400 */
[----:B--2---:R-:W-:Y:S01]  /*bd00*/  IMAD.IADD R54, R55, 0x1, R54 ;  /* 0x0000000137367824 */ /* 0x004fe200078e0236 */
[----:B------:R-:W-:Y:S02]  /*bd10*/  LEA R10, R53, UR4, 0x2 ;  /* 0x00000004350a7c11 */ /* 0x000fe4000f8e10ff */
[----:B------:R-:W2:Y:S01]  /*bd20*/  LDS.U16 R76, [R76] ;  /* 0x000000004c4c7984 */ /* 0x000ea20000000400 */
[----:B---3--:R-:W-:Y:S01]  /*bd30*/  IMAD.IADD R56, R57, 0x1, R56 ;  /* 0x0000000139387824 */ /* 0x008fe200078e0238 */
[----:B------:R-:W-:Y:S02]  /*bd40*/  LEA R54, R54, UR4, 0x2 ;  /* 0x0000000436367c11 */ /* 0x000fe4000f8e10ff */
[----:B------:R-:W3:Y:S01]  /*bd50*/  LDS.U16 R78, [R78] ;  /* 0x000000004e4e7984 */ /* 0x000ee20000000400 */
[----:B----4-:R-:W-:Y:S01]  /*bd60*/  IMAD.IADD R58, R59, 0x1, R58 ;  /* 0x000000013b3a7824 */ /* 0x010fe200078e023a */
[----:B------:R-:W-:-:S02]  /*bd70*/  LEA R11, R56, UR4, 0x2 ;  /* 0x00000004380b7c11 */ /* 0x000fc4000f8e10ff */
[----:B------:R-:W4:Y:S01]  /*bd80*/  LDS.U16 R80, [R80] ;  /* 0x0000000050507984 */ /* 0x000f220000000400 */
[----:B-----5:R-:W-:Y:S01]  /*bd90*/  IMAD.IADD R60, R61, 0x1, R60 ;  /* 0x000000013d3c7824 */ /* 0x020fe200078e023c */
[----:B------:R-:W-:Y:S02]  /*bda0*/  LEA R58, R58, UR4, 0x2 ;  /* 0x000000043a3a7c11 */ /* 0x000fe4000f8e10ff */
[----:B------:R-:W5:Y:S01]  /*bdb0*/  LDS.U16 R82, [R82] ;  /* 0x0000000052527984 */ /* 0x000f620000000400 */
[----:B------:R-:W-:-:S03]  /*bdc0*/  IMAD.IADD R62, R63, 0x1, R62 ;  /* 0x000000013f3e7824 */ /* 0x000fc600078e023e */
[----:B------:R-:W5:Y:S01]  /*bdd0*/  LDS.U16 R84, [R84] ;  /* 0x0000000054547984 */ /* 0x000f620000000400 */
[----:B------:R-:W-:Y:S01]  /*bde0*/  IMAD.IADD R64, R65, 0x1, R64 ;  /* 0x0000000141407824 */ /* 0x000fe200078e0240 */
[----:B------:R-:W-:Y:S02]  /*bdf0*/  LEA R62, R62, UR4, 0x2 ;  /* 0x000000043e3e7c11 */ /* 0x000fe4000f8e10ff */
[----:B------:R-:W5:Y:S01]  /*be00*/  LDS.U16 R86, [R86] ;  /* 0x0000000056567984 */ /* 0x000f620000000400 */
[----:B------:R-:W-:Y:S01]  /*be10*/  IMAD.IADD R66, R67, 0x1, R66 ;  /* 0x0000000143427824 */ /* 0x000fe200078e0242 */
[----:B------:R-:W-:Y:S02]  /*be20*/  LEA R53, R64, UR4, 0x2 ;  /* 0x0000000440357c11 */ /* 0x000fe4000f8e10ff */
[----:B------:R-:W5:Y:S01]  /*be30*/  LDS.U16 R89, [R89] ;  /* 0x0000000059597984 */ /* 0x000f620000000400 */
[----:B------:R-:W-:Y:S01]  /*be40*/  IMAD.IADD R68, R69, 0x1, R68 ;  /* 0x0000000145447824 */ /* 0x000fe200078e0244 */
[----:B------:R-:W-:-:S02]  /*be50*/  LEA R66, R66, UR4, 0x2 ;  /* 0x0000000442427c11 */ /* 0x000fc4000f8e10ff */
[----:B------:R-:W5:Y:S01]  /*be60*/  LDS.U16 R7, [R92] ;  /* 0x000000005c077984 */ /* 0x000f620000000400 */
[----:B------:R-:W-:-:S03]  /*be70*/  IMAD.IADD R70, R71, 0x1, R70 ;  /* 0x0000000147467824 */ /* 0x000fc600078e0246 */
[----:B------:R-:W5:Y:S01]  /*be80*/  LDS.U16 R6, [R95] ;  /* 0x000000005f067984 */ /* 0x000f620000000400 */
[----:B0-----:R-:W-:Y:S01]  /*be90*/  IMAD.IADD R72, R73, 0x1, R72 ;  /* 0x0000000149487824 */ /* 0x001fe200078e0248 */
[----:B------:R-:W-:Y:S02]  /*bea0*/  LEA R70, R70, UR4, 0x2 ;  /* 0x0000000446467c11 */ /* 0x000fe4000f8e10ff */
[----:B------:R-:W0:Y:S01]  /*beb0*/  LDS.U16 R96, [R96] ;  /* 0x0000000060607984 */ /* 0x000e220000000400 */
[----:B-1----:R-:W-:-:S03]  /*bec0*/  IMAD.IADD R74, R75, 0x1, R74 ;  /* 0x000000014b4a7824 */ /* 0x002fc600078e024a */
[----:B------:R-:W1:Y:S01]  /*bed0*/  LDS.U16 R97, [R97] ;  /* 0x0000000061617984 */ /* 0x000e620000000400 */
[----:B--2---:R-:W-:Y:S01]  /*bee0*/  IMAD.IADD R76, R77, 0x1, R76 ;  /* 0x000000014d4c7824 */ /* 0x004fe200078e024c */
[----:B------:R-:W-:Y:S01]  /*bef0*/  LEA R74, R74, UR4, 0x2 ;  /* 0x000000044a4a7c11 */ /* 0x000fe2000f8e10ff */
[----:B------:R-:W-:Y:S01]  /*bf00*/  BAR.SYNC.DEFER_BLOCKING 0x0 ;  /* 0x0000000000007b1d */ /* 0x000fe20000010000 */
[----:B---3--:R-:W-:Y:S02]  /*bf10*/  IMAD.IADD R78, R79, 0x1, R78 ;  /* 0x000000014f4e7824 */ /* 0x008fe400078e024e */
[----:B----4-:R-:W-:-:S03]  /*bf20*/  IMAD.IADD R80, R81, 0x1, R80 ;  /* 0x0000000151507824 */ /* 0x010fc600078e0250 */
[----:B------:R-:W-:Y:S01]  /*bf30*/  LEA R78, R78, UR4, 0x2 ;  /* 0x000000044e4e7c11 */ /* 0x000fe2000f8e10ff */
[----:B-----5:R-:W-:Y:S02]  /*bf40*/  IMAD.IADD R82, R83, 0x1, R82 ;  /* 0x0000000153527824 */ /* 0x020fe400078e0252 */
[----:B------:R-:W-:-:S03]  /*bf50*/  IMAD.IADD R84, R85, 0x1, R84 ;  /* 0x0000000155547824 */ /* 0x000fc600078e0254 */
[----:B------:R-:W-:Y:S01]  /*bf60*/  LEA R82, R82, UR4, 0x2 ;  /* 0x0000000452527c11 */ /* 0x000fe2000f8e10ff */
[----:B------:R-:W-:Y:S02]  /*bf70*/  IMAD.IADD R86, R87, 0x1, R86 ;  /* 0x0000000157567824 */ /* 0x000fe400078e0256 */
[----:B------:R-:W-:-:S03]  /*bf80*/  IMAD.IADD R89, R88, 0x1, R89 ;  /* 0x0000000158597824 */ /* 0x000fc600078e0259 */
[----:B------:R-:W-:Y:S01]  /*bf90*/  LEA R86, R86, UR4, 0x2 ;  /* 0x0000000456567c11 */ /* 0x000fe2000f8e10ff */
[----:B------:R2:W-:Y:S01]  /*bfa0*/  @!P5 STS.64 [R17], R8 ;  /* 0x000000081100d388 */ /* 0x0005e20000000a00 */
[----:B------:R-:W-:Y:S01]  /*bfb0*/  IMAD.IADD R90, R90, 0x1, R7 ;  /* 0x000000015a5a7824 */ /* 0x000fe200078e0207 */
[----:B------:R-:W-:Y:S01]  /*bfc0*/  @!P5 SHF.R.S32.HI R7, RZ, 0x1f, R28 ;  /* 0x0000001fff07d819 */ /* 0x000fe2000001141c */
[----:B------:R-:W-:Y:S01]  /*bfd0*/  BAR.SYNC.DEFER_BLOCKING 0x0 ;  /* 0x0000000000007b1d */ /* 0x000fe20000010000 */
[----:B------:R-:W-:Y:S01]  /*bfe0*/  IMAD.IADD R91, R91, 0x1, R6 ;  /* 0x000000015b5b7824 */ /* 0x000fe200078e0206 */
[----:B------:R-:W-:Y:S01]  /*bff0*/  @!P5 IADD3 R6, P2, PT, -R28, R21, RZ ;  /* 0x000000151c06d210 */ /* 0x000fe20007f5e1ff */
[----:B0-----:R-:W-:Y:S01]  /*c000*/  IMAD.IADD R96, R93, 0x1, R96 ;  /* 0x000000015d607824 */ /* 0x001fe200078e0260 */
[----:B------:R-:W-:-:S03]  /*c010*/  LEA R89, R89, UR4, 0x2 ;  /* 0x0000000459597c11 */ /* 0x000fc6000f8e10ff */
[----:B------:R-:W-:Y:S01]  /*c020*/  @!P5 IMAD.X R7, R22, 0x1, ~R7, P2 ;  /* 0x000000011607d824 */ /* 0x000fe200010e0e07 */
[----:B--2---:R-:W-:Y:S01]  /*c030*/  LEA R9, R60, UR4, 0x2 ;  /* 0x000000043c097c11 */ /* 0x004fe2000f8e10ff */
[----:B-1----:R-:W-:Y:S01]  /*c040*/  IMAD.IADD R97, R94, 0x1, R97 ;  /* 0x000000015e617824 */ /* 0x002fe200078e0261 */
[----:B------:R-:W-:Y:S02]  /*c050*/  LEA R90, R90, UR4, 0x2 ;  /* 0x000000045a5a7c11 */ /* 0x000fe4000f8e10ff */
[----:B------:R-:W-:Y:S02]  /*c060*/  LEA R8, R91, UR4, 0x2 ;  /* 0x000000045b087c11 */ /* 0x000fe4000f8e10ff */
[----:B------:R-:W-:Y:S01]  /*c070*/  LEA R97, R97, UR4, 0x2 ;  /* 0x0000000461617c11 */ /* 0x000fe2000f8e10ff */
[----:B------:R-:W-:Y:S01]  /*c080*/  @!P0 LDS R27, [R17+0x8] ;  /* 0x00000800111b8984 */ /* 0x000fe20000000800 */
[----:B------:R-:W-:Y:S06]  /*c090*/  BAR.SYNC.DEFER_BLOCKING 0x0 ;  /* 0x0000000000007b1d */ /* 0x000fec0000010000 */
[----:B------:R-:W-:Y:S02]  /*c0a0*/  @!P5 STS.64 [R17+0x5c00], R6 ;  /* 0x005c00061100d388 */ /* 0x000fe40000000a00 */
[----:B------:R-:W-:Y:S06]  /*c0b0*/  BAR.SYNC.DEFER_BLOCKING 0x0 ;  /* 0x0000000000007b1d */ /* 0x000fec0000010000 */
[----:B------:R0:W-:Y:S04]  /*c0c0*/  STS [R10], R29 ;  /* 0x0000001d0a007388 */ /* 0x0001e80000000800 */
[----:B------:R1:W-:Y:S04]  /*c0d0*/  STS [R54], R49 ;  /* 0x0000003136007388 */ /* 0x0003e80000000800 */
[----:B------:R2:W-:Y:S01]  /*c0e0*/  STS [R11], R48 ;  /* 0x000000300b007388 */ /* 0x0005e20000000800 */
[----:B0-----:R-:W-:-:S03]  /*c0f0*/  LEA R29, R72, UR4, 0x2 ;  /* 0x00000004481d7c11 */ /* 0x001fc6000f8e10ff */
[----:B------:R-:W-:Y:S01]  /*c100*/  STS [R58], R47 ;  /* 0x0000002f3a007388 */ /* 0x000fe20000000800 */
[----:B-1----:R-:W-:-:S03]  /*c110*/  LEA R49, R76, UR4, 0x2 ;  /* 0x000000044c317c11 */ /* 0x002fc6000f8e10ff */
[----:B------:R0:W-:Y:S01]  /*c120*/  STS [R9], R46 ;  /* 0x0000002e09007388 */ /* 0x0001e20000000800 */
[----:B--2---:R-:W-:-:S03]  /*c130*/  LEA R11, R68, UR4, 0x2 ;  /* 0x00000004440b7c11 */ /* 0x004fc6000f8e10ff */
[----:B------:R-:W-:Y:S04]  /*c140*/  STS [R62], R45 ;  /* 0x0000002d3e007388 */ /* 0x000fe80000000800 */
[----:B------:R-:W-:Y:S01]  /*c150*/  STS [R53], R44 ;  /* 0x0000002c35007388 */ /* 0x000fe20000000800 */
[----:B0-----:R-:W-:-:S03]  /*c160*/  LEA R9, R80, UR4, 0x2 ;  /* 0x0000000450097c11 */ /* 0x001fc6000f8e10ff */
[----:B------:R0:W-:Y:S04]  /*c170*/  STS [R66], R43 ;  /* 0x0000002b42007388 */ /* 0x0001e80000000800 */
[----:B------:R1:W-:Y:S04]  /*c180*/  STS [R11], R42 ;  /* 0x0000002a0b007388 */ /* 0x0003e80000000800 */
[----:B------:R-:W-:Y:S01]  /*c190*/  STS [R70], R41 ;  /* 0x0000002946007388 */ /* 0x000fe20000000800 */
[----:B0-----:R-:W-:-:S03]  /*c1a0*/  LEA R43, R84, UR4, 0x2 ;  /* 0x00000004542b7c11 */ /* 0x001fc6000f8e10ff */
[----:B------:R-:W-:Y:S01]  /*c1b0*/  STS [R29], R40 ;  /* 0x000000281d007388 */ /* 0x000fe20000000800 */
[----:B-1----:R-:W-:-:S03]  /*c1c0*/  LEA R11, R96, UR4, 0x2 ;  /* 0x00000004600b7c11 */ /* 0x002fc6000f8e10ff */
[----:B------:R-:W-:Y:S04]  /*c1d0*/  STS [R74], R39 ;  /* 0x000000274a007388 */ /* 0x000fe80000000800 */
        /* <DEDUP_REMOVED lines=10> */
[----:B------:R-:W-:Y:S01]  /*c280*/  STS [R97], R30 ;  /* 0x0000001e61007388 */ /* 0x000fe20000000800 */
[----:B------:R-:W-:Y:S06]  /*c290*/  BAR.SYNC.DEFER_BLOCKING 0x0 ;  /* 0x0000000000007b1d */ /* 0x000fec0000010000 */
[----:B------:R-:W0:Y:S04]  /*c2a0*/  LDS R29, [R5] ;  /* 0x00000000051d7984 */ /* 0x000e280000000800 */
[----:B------:R-:W1:Y:S04]  /*c2b0*/  LDS R45, [R5+0x400] ;  /* 0x00040000052d7984 */ /* 0x000e680000000800 */
[----:B------:R-:W2:Y:S04]  /*c2c0*/  LDS R47, [R5+0x800] ;  /* 0x00080000052f7984 */ /* 0x000ea80000000800 */
[----:B------:R-:W3:Y:S04]  /*c2d0*/  LDS R49, [R5+0xc00] ;  /* 0x000c000005317984 */ /* 0x000ee80000000800 */
[----:B------:R-:W4:Y:S04]  /*c2e0*/  LDS R53, [R5+0x1000] ;  /* 0x0010000005357984 */ /* 0x000f280000000800 */
[----:B------:R-:W5:Y:S04]  /*c2f0*/  LDS R51, [R5+0x1400] ;  /* 0x0014000005337984 */ /* 0x000f680000000800 */
[----:B------:R-:W5:Y:S04]  /*c300*/  LDS R55, [R5+0x1800] ;  /* 0x0018000005377984 */ /* 0x000f680000000800 */
[----:B------:R-:W-:Y:S04]  /*c310*/  LDS R57, [R5+0x1c00] ;  /* 0x001c000005397984 */ /* 0x000fe80000000800 */
[----:B------:R-:W-:Y:S04]  /*c320*/  LDS R59, [R5+0x2000] ;  /* 0x00200000053b7984 */ /* 0x000fe80000000800 */
[----:B------:R-:W-:Y:S01]  /*c330*/  LDS R61, [R5+0x2400] ;  /* 0x00240000053d7984 */ /* 0x000fe20000000800 */
[----:B0-----:R-:W-:-:S03]  /*c340*/  LOP3.LUT R9, R29, UR6, RZ, 0xc0, !PT ;  /* 0x000000061d097c12 */ /* 0x001fc6000f8ec0ff */
[----:B------:R-:W-:Y:S01]  /*c350*/  LDS R63, [R5+0x2800] ;  /* 0x00280000053f7984 */ /* 0x000fe20000000800 */
[----:B------:R-:W-:-:S03]  /*c360*/  LEA R9, R9, UR4, 0x3 ;  /* 0x0000000409097c11 */ /* 0x000fc6000f8e18ff */
[----:B------:R-:W-:Y:S01]  /*c370*/  LDS R65, [R5+0x2c00] ;  /* 0x002c000005417984 */ /* 0x000fe20000000800 */
[----:B-1----:R-:W-:Y:S02]  /*c380*/  LOP3.LUT R10, R45, UR6, RZ, 0xc0, !PT ;  /* 0x000000062d0a7c12 */ /* 0x002fe4000f8ec0ff */
[----:B--2---:R-:W-:Y:S01]  /*c390*/  LOP3.LUT R30, R47, UR6, RZ, 0xc0, !PT ;  /* 0x000000062f1e7c12 */ /* 0x004fe2000f8ec0ff */
[----:B------:R-:W-:Y:S01]  /*c3a0*/  LDS R67, [R5+0x3000] ;  /* 0x0030000005437984 */ /* 0x000fe20000000800 */
[----:B------:R-:W-:Y:S02]  /*c3b0*/  LEA R10, R10, UR4, 0x3 ;  /* 0x000000040a0a7c11 */ /* 0x000fe4000f8e18ff */
[----:B------:R-:W-:Y:S01]  /*c3c0*/  LEA R30, R30, UR4, 0x3 ;  /* 0x000000041e1e7c11 */ /* 0x000fe2000f8e18ff */
[----:B------:R-:W0:Y:S01]  /*c3d0*/  LDS.64 R8, [R9+0x5c00] ;  /* 0x005c000009087984 */ /* 0x000e220000000a00 */
[----:B---3--:R-:W-:Y:S02]  /*c3e0*/  LOP3.LUT R32, R49, UR6, RZ, 0xc0, !PT ;  /* 0x0000000631207c12 */ /* 0x008fe4000f8ec0ff */
[----:B----4-:R-:W-:Y:S01]  /*c3f0*/  LOP3.LUT R33, R53, UR6, RZ, 0xc0, !PT ;  /* 0x0000000635217c12 */ /* 0x010fe2000f8ec0ff */
[----:B------:R-:W1:Y:S01]  /*c400*/  LDS.64 R10, [R10+0x5c00] ;  /* 0x005c00000a0a7984 */ /* 0x000e620000000a00 */
[----:B------:R-:W-:-:S02]  /*c410*/  LEA R32, R32, UR4, 0x3 ;  /* 0x0000000420207c11 */ /* 0x000fc4000f8e18ff */
[----:B------:R-:W-:Y:S01]  /*c420*/  LEA R34, R33, UR4, 0x3 ;  /* 0x0000000421227c11 */ /* 0x000fe2000f8e18ff */
[----:B------:R-:W2:Y:S01]  /*c430*/  LDS.64 R30, [R30+0x5c00] ;  /* 0x005c00001e1e7984 */ /* 0x000ea20000000a00 */
[----:B-----5:R-:W-:Y:S02]  /*c440*/  LOP3.LUT R36, R51, UR6, RZ, 0xc0, !PT ;  /* 0x0000000633247c12 */ /* 0x020fe4000f8ec0ff */
[----:B------:R-:W-:Y:S01]  /*c450*/  LOP3.LUT R37, R55, UR6, RZ, 0xc0, !PT ;  /* 0x0000000637257c12 */ /* 0x000fe2000f8ec0ff */
[----:B------:R-:W3:Y:S03]  /*c460*/  LDS.64 R32, [R32+0x5c00] ;  /* 0x005c000020207984 */ /* 0x000ee60000000a00 */
[----:B------:R-:W-:Y:S01]  /*c470*/  LEA R37, R37, UR4, 0x3 ;  /* 0x0000000425257c11 */ /* 0x000fe2000f8e18ff */
[----:B------:R-:W4:Y:S04]  /*c480*/  LDS.64 R34, [R34+0x5c00] ;  /* 0x005c000022227984 */ /* 0x000f280000000a00 */
[----:B------:R-:W-:Y:S04]  /*c490*/  LDS R69, [R5+0x3400] ;  /* 0x0034000005457984 */ /* 0x000fe80000000800 */
[----:B------:R-:W-:Y:S04]  /*c4a0*/  LDS R71, [R5+0x3800] ;  /* 0x0038000005477984 */ /* 0x000fe80000000800 */
[----:B------:R-:W-:Y:S04]  /*c4b0*/  LDS R73, [R5+0x3c00] ;  /* 0x003c000005497984 */ /* 0x000fe80000000800 */
[----:B------:R-:W-:Y:S04]  /*c4c0*/  LDS R77, [R5+0x4400] ;  /* 0x00440000054d7984 */ /* 0x000fe80000000800 */
[----:B------:R-:W-:Y:S01]  /*c4d0*/  LDS R75, [R5+0x4000] ;  /* 0x00400000054b7984 */ /* 0x000fe20000000800 */
[----:B0-----:R-:W-:-:S03]  /*c4e0*/  IADD3 R39, P0, PT, R8, R20, RZ ;  /* 0x0000001408277210 */ /* 0x001fc60007f1e0ff */
[----:B------:R-:W-:Y:S01]  /*c4f0*/  LDS R79, [R5+0x4800] ;  /* 0x00480000054f7984 */ /* 0x000fe20000000800 */
[----:B------:R-:W-:Y:S02]  /*c500*/  LEA R8, R36, UR4, 0x3 ;  /* 0x0000000424087c11 */ /* 0x000fe4000f8e18ff */
[----:B-1----:R-:W-:Y:S01]  /*c510*/  IADD3 R10, P2, PT, R10, R20, RZ ;  /* 0x000000140a0a7210 */ /* 0x002fe20007f5e0ff */
[----:B------:R-:W-:Y:S01]  /*c520*/  IMAD.X R40, RZ, RZ, R9, P0 ;  /* 0x000000ffff287224 */ /* 0x000fe200000e0609 */
[CC--:B------:R-:W-:Y:S01]  /*c530*/  LEA R38, P0, R39.reuse, R14.reuse, 0x2 ;  /* 0x0000000e27267211 */ /* 0x0c0fe200078010ff */
[----:B------:R-:W0:Y:S02]  /*c540*/  LDS.64 R36, [R37+0x5c00] ;  /* 0x005c000025247984 */ /* 0x000e240000000a00 */
[----:B------:R-:W-:Y:S01]  /*c550*/  IMAD.X R11, RZ, RZ, R11, P2 ;  /* 0x000000ffff0b7224 */ /* 0x000fe200010e060b */
[----:B------:R-:W-:Y:S01]  /*c560*/  LEA.HI.X R39, R39, R15, R40, 0x2, P0 ;  /* 0x0000000f27277211 */ /* 0x000fe200000f1428 */
[----:B------:R-:W1:Y:S01]  /*c570*/  LDS.64 R8, [R8+0x5c00] ;  /* 0x005c000008087984 */ /* 0x000e620000000a00 */
[----:B------:R-:W-:-:S02]  /*c580*/  LEA R40, P0, R10, R14, 0x2 ;  /* 0x0000000e0a287211 */ /* 0x000fc400078010ff */
[----:B--2---:R-:W-:Y:S01]  /*c590*/  IADD3 R43, P2, PT, R30, R20, RZ ;  /* 0x000000141e2b7210 */ /* 0x004fe20007f5e0ff */
[----:B------:R4:W-:Y:S01]  /*c5a0*/  STG.E desc[UR8][R38.64], R29 ;  /* 0x0000001d26007986 */ /* 0x0009e2000c101908 */
[----:B------:R-:W-:Y:S02]  /*c5b0*/  LEA.HI.X R41, R10, R15, R11, 0x2, P0 ;  /* 0x0000000f0a297211 */ /* 0x000fe400000f140b */
[----:B------:R-:W-:Y:S01]  /*c5c0*/  LOP3.LUT R10, R57, UR6, RZ, 0xc0, !PT ;  /* 0x00000006390a7c12 */ /* 0x000fe2000f8ec0ff */
[----:B------:R-:W-:Y:S01]  /*c5d0*/  IMAD.X R44, RZ, RZ, R31, P2 ;  /* 0x000000ffff2c7224 */ /* 0x000fe200010e061f */
[----:B------:R-:W-:Y:S01]  /*c5e0*/  LOP3.LUT R11, R59, UR6, RZ, 0xc0, !PT ;  /* 0x000000063b0b7c12 */ /* 0x000fe2000f8ec0ff */
[----:B------:R0:W-:Y:S01]  /*c5f0*/  STG.E desc[UR8][R40.64+0x400], R45 ;  /* 0x0004002d28007986 */ /* 0x0001e2000c101908 */
[----:B------:R-:W-:Y:S02]  /*c600*/  LEA R10, R10, UR4, 0x3 ;  /* 0x000000040a0a7c11 */ /* 0x000fe4000f8e18ff */
[----:B------:R-:W-:Y:S01]  /*c610*/  LEA R42, P0, R43, R14, 0x2 ;  /* 0x0000000e2b2a7211 */ /* 0x000fe200078010ff */
[----:B------:R-:W-:Y:S01]  /*c620*/  LDS R81, [R5+0x5800] ;  /* 0x0058000005517984 */ /* 0x000fe20000000800 */
[----:B------:R-:W-:-:S02]  /*c630*/  LEA R30, R11, UR4, 0x3 ;  /* 0x000000040b1e7c11 */ /* 0x000fc4000f8e18ff */
[-C--:B------:R-:W-:Y:S01]  /*c640*/  LEA.HI.X R43, R43, R15.reuse, R44, 0x2, P0 ;  /* 0x0000000f2b2b7211 */ /* 0x080fe200000f142c */
[----:B------:R-:W2:Y:S01]  /*c650*/  LDS.64 R10, [R10+0x5c00] ;  /* 0x005c00000a0a7984 */ /* 0x000ea20000000a00 */
[-C--:B---3--:R-:W-:Y:S02]  /*c660*/  IADD3 R32, P0, PT, R32, R20.reuse, RZ ;  /* 0x0000001420207210 */ /* 0x088fe40007f1e0ff */
[----:B----4-:R-:W-:Y:S01]  /*c670*/  IADD3 R39, P2, PT, R34, R20, RZ ;  /* 0x0000001422277210 */ /* 0x010fe20007f5e0ff */
[----:B------:R-:W3:Y:S01]  /*c680*/  LDS.64 R30, [R30+0x5c00] ;  /* 0x005c00001e1e7984 */ /* 0x000ee20000000a00 */
[----:B------:R-:W-:Y:S01]  /*c690*/  LOP3.LUT R29, R61, UR6, RZ, 0xc0, !PT ;  /* 0x000000063d1d7c12 */ /* 0x000fe2000f8ec0ff */
[----:B------:R-:W-:Y:S01]  /*c6a0*/  IMAD.X R33, RZ, RZ, R33, P0 ;  /* 0x000000ffff217224 */ /* 0x000fe200000e0621 */
[CC--:B------:R-:W-:Y:S01]  /*c6b0*/  LEA R34, P0, R32.reuse, R14.reuse, 0x2 ;  /* 0x0000000e20227211 */ /* 0x0c0fe200078010ff */
[----:B------:R-:W-:Y:S01]  /*c6c0*/  IMAD.X R44, RZ, RZ, R35, P2 ;  /* 0x000000ffff2c7224 */ /* 0x000fe200010e0623 */
[----:B------:R-:W-:Y:S01]  /*c6d0*/  LEA R38, P2, R39, R14, 0x2 ;  /* 0x0000000e27267211 */ /* 0x000fe200078410ff */
[----:B------:R1:W-:Y:S01]  /*c6e0*/  STG.E desc[UR8][R42.64+0x800], R47 ;  /* 0x0008002f2a007986 */ /* 0x0003e2000c101908 */
[----:B------:R-:W-:-:S02]  /*c6f0*/  LEA.HI.X R35, R32, R15, R33, 0x2, P0 ;  /* 0x0000000f20237211 */ /* 0x000fc400000f1421 */
[----:B------:R-:W-:Y:S02]  /*c700*/  LEA R32, R29, UR4, 0x3 ;  /* 0x000000041d207c11 */ /* 0x000fe4000f8e18ff */
[----:B------:R-:W-:Y:S01]  /*c710*/  LOP3.LUT R29, R63, UR6, RZ, 0xc0, !PT ;  /* 0x000000063f1d7c12 */ /* 0x000fe2000f8ec0ff */
[----:B------:R4:W-:Y:S01]  /*c720*/  STG.E desc[UR8][R34.64+0xc00], R49 ;  /* 0x000c003122007986 */ /* 0x0009e2000c101908 */
[----:B------:R-:W-:Y:S02]  /*c730*/  LEA.HI.X R39, R39, R15, R44, 0x2, P2 ;  /* 0x0000000f27277211 */ /* 0x000fe400010f142c */
[-C--:B0-----:R-:W-:Y:S01]  /*c740*/  IADD3 R41, P2, PT, R36, R20.reuse, RZ ;  /* 0x0000001424297210 */ /* 0x081fe20007f5e0ff */
[----:B------:R-:W0:Y:S01]  /*c750*/  LDS.64 R32, [R32+0x5c00] ;  /* 0x005c000020207984 */ /* 0x000e220000000a00 */
[----:B-1----:R-:W-:Y:S02]  /*c760*/  IADD3 R43, P0, PT, R8, R20, RZ ;  /* 0x00000014082b7210 */ /* 0x002fe40007f1e0ff */
[----:B------:R-:W-:Y:S01]  /*c770*/  LEA R8, R29, UR4, 0x3 ;  /* 0x000000041d087c11 */ /* 0x000fe2000f8e18ff */
[----:B------:R-:W-:Y:S01]  /*c780*/  IMAD.X R42, RZ, RZ, R37, P2 ;  /* 0x000000ffff2a7224 */ /* 0x000fe200010e0625 */
[-C--:B------:R-:W-:Y:S01]  /*c790*/  LEA R40, P2, R41, R14.reuse, 0x2 ;  /* 0x0000000e29287211 */ /* 0x080fe200078410ff */
[----:B------:R-:W-:Y:S01]  /*c7a0*/  IMAD.X R44, RZ, RZ, R9, P0 ;  /* 0x000000ffff2c7224 */ /* 0x000fe200000e0609 */
[----:B------:R-:W-:Y:S01]  /*c7b0*/  LEA R36, P0, R43, R14, 0x2 ;  /* 0x0000000e2b247211 */ /* 0x000fe200078010ff */
[----:B------:R1:W-:Y:S01]  /*c7c0*/  STG.E desc[UR8][R38.64+0x1000], R53 ;  /* 0x0010003526007986 */ /* 0x0003e2000c101908 */
[----:B------:R-:W-:-:S02]  /*c7d0*/  LOP3.LUT R29, R65, UR6, RZ, 0xc0, !PT ;  /* 0x00000006411d7c12 */ /* 0x000fc4000f8ec0ff */
[-C--:B------:R-:W-:Y:S01]  /*c7e0*/  LEA.HI.X R37, R43, R15.reuse, R44, 0x2, P0 ;  /* 0x0000000f2b257211 */ /* 0x080fe200000f142c */
[----:B------:R-:W5:Y:S01]  /*c7f0*/  LDS.64 R8, [R8+0x5c00] ;  /* 0x005c000008087984 */ /* 0x000f620000000a00 */
[----:B------:R-:W-:Y:S02]  /*c800*/  LEA.HI.X R41, R41, R15, R42, 0x2, P2 ;  /* 0x0000000f29297211 */ /* 0x000fe400010f142a */
[----:B----4-:R-:W-:Y:S01]  /*c810*/  LEA R34, R29, UR4, 0x3 ;  /* 0x000000041d227c11 */ /* 0x010fe2000f8e18ff */
[----:B------:R4:W-:Y:S01]  /*c820*/  STG.E desc[UR8][R36.64+0x1400], R51 ;  /* 0x0014003324007986 */ /* 0x0009e2000c101908 */
[----:B------:R-:W-:Y:S02]  /*c830*/  LOP3.LUT R29, R69, UR6, RZ, 0xc0, !PT ;  /* 0x00000006451d7c12 */ /* 0x000fe4000f8ec0ff */
[----:B--2---:R-:W-:Y:S01]  /*c840*/  IADD3 R42, P0, PT, R10, R20, RZ ;  /* 0x000000140a2a7210 */ /* 0x004fe20007f1e0ff */
[----:B------:R0:W-:Y:S01]  /*c850*/  STG.E desc[UR8][R40.64+0x1800], R55 ;  /* 0x0018003728007986 */ /* 0x0001e2000c101908 */
[----:B------:R-:W-:-:S02]  /*c860*/  LOP3.LUT R10, R67, UR6, RZ, 0xc0, !PT ;  /* 0x00000006430a7c12 */ /* 0x000fc4000f8ec0ff */
[----:B---3--:R-:W-:Y:S01]  /*c870*/  IADD3 R30, P2, PT, R30, R20, RZ ;  /* 0x000000141e1e7210 */ /* 0x008fe20007f5e0ff */
[----:B------:R-:W2:Y:S01]  /*c880*/  LDS.64 R34, [R34+0x5c00] ;  /* 0x005c000022227984 */ /* 0x000ea20000000a00 */
[----:B------:R-:W-:-:S03]  /*c890*/  LEA R10, R10, UR4, 0x3 ;  /* 0x000000040a0a7c11 */ /* 0x000fc6000f8e18ff */
[----:B------:R-:W-:Y:S01]  /*c8a0*/  IMAD.X R31, RZ, RZ, R31, P2 ;  /* 0x000000ffff1f7224 */ /* 0x000fe200010e061f */
[-C--:B-1----:R-:W-:Y:S01]  /*c8b0*/  LEA R38, P2, R30, R14.reuse, 0x2 ;  /* 0x0000000e1e267211 */ /* 0x082fe200078410ff */
[----:B----4-:R-:W-:Y:S01]  /*c8c0*/  IMAD.X R37, RZ, RZ, R11, P0 ;  /* 0x000000ffff257224 */ /* 0x010fe200000e060b */
[----:B------:R-:W-:Y:S01]  /*c8d0*/  LEA R36, P0, R42, R14, 0x2 ;  /* 0x0000000e2a247211 */ /* 0x000fe200078010ff */
[----:B------:R-:W1:Y:S01]  /*c8e0*/  LDS.64 R10, [R10+0x5c00] ;  /* 0x005c00000a0a7984 */ /* 0x000e620000000a00 */
[-C--:B------:R-:W-:Y:S02]  /*c8f0*/  LEA.HI.X R39, R30, R15.reuse, R31, 0x2, P2 ;  /* 0x0000000f1e277211 */ /* 0x080fe400010f141f */
[----:B------:R-:W-:Y:S01]  /*c900*/  LEA R30, R29, UR4, 0x3 ;  /* 0x000000041d1e7c11 */ /* 0x000fe2000f8e18ff */
[----:B------:R-:W3:Y:S01]  /*c910*/  LDS R51, [R5+0x4c00] ;  /* 0x004c000005337984 */ /* 0x000ee20000000800 */
[----:B------:R-:W-:Y:S02]  /*c920*/  LOP3.LUT R29, R71, UR6, RZ, 0xc0, !PT ;  /* 0x00000006471d7c12 */ /* 0x000fe4000f8ec0ff */
[----:B------:R-:W-:Y:S01]  /*c930*/  LEA.HI.X R37, R42, R15, R37, 0x2, P0 ;  /* 0x0000000f2a257211 */ /* 0x000fe200000f1425 */
[----:B------:R-:W-:Y:S01]  /*c940*/  LDS R53, [R5+0x5000] ;  /* 0x0050000005357984 */ /* 0x000fe20000000800 */
[----:B0-----:R-:W-:-:S02]  /*c950*/  IADD3 R41, P0, PT, R32, R20, RZ ;  /* 0x0000001420297210 */ /* 0x001fc40007f1e0ff */
[----:B------:R-:W-:Y:S01]  /*c960*/  LEA R32, R29, UR4, 0x3 ;  /* 0x000000041d207c11 */ /* 0x000fe2000f8e18ff */
[----:B------:R-:W0:Y:S01]  /*c970*/  LDS.64 R30, [R30+0x5c00] ;  /* 0x005c00001e1e7984 */ /* 0x000e220000000a00 */
[----:B------:R-:W-:Y:S01]  /*c980*/  LOP3.LUT R29, R77, UR6, RZ, 0xc0, !PT ;  /* 0x000000064d1d7c12 */ /* 0x000fe2000f8ec0ff */
[----:B------:R-:W-:Y:S01]  /*c990*/  IMAD.X R42, RZ, RZ, R33, P0 ;  /* 0x000000ffff2a7224 */ /* 0x000fe200000e0621 */
[----:B------:R-:W-:Y:S01]  /*c9a0*/  LEA R40, P0, R41, R14, 0x2 ;  /* 0x0000000e29287211 */ /* 0x000fe200078010ff */
[----:B------:R-:W4:Y:S01]  /*c9b0*/  LDS R55, [R5+0x5400] ;  /* 0x0054000005377984 */ /* 0x000f220000000800 */
[----:B------:R-:W-:Y:S02]  /*c9c0*/  LEA R46, R29, UR4, 0x3 ;  /* 0x000000041d2e7c11 */ /* 0x000fe4000f8e18ff */
[----:B------:R-:W-:Y:S01]  /*c9d0*/  LEA.HI.X R41, R41, R15, R42, 0x2, P0 ;  /* 0x0000000f29297211 */ /* 0x000fe200000f142a */
[----:B------:R-:W4:Y:S01]  /*c9e0*/  LDS.64 R32, [R32+0x5c00] ;  /* 0x005c000020207984 */ /* 0x000f220000000a00 */
[----:B-----5:R-:W-:-:S02]  /*c9f0*/  IADD3 R43, P0, PT, R8, R20, RZ ;  /* 0x00000014082b7210 */ /* 0x020fc40007f1e0ff */
[----:B------:R-:W-:Y:S01]  /*ca00*/  LOP3.LUT R8, R73, UR6, RZ, 0xc0, !PT ;  /* 0x0000000649087c12 */ /* 0x000fe2000f8ec0ff */
[----:B------:R5:W-:Y:S01]  /*ca10*/  STG.E desc[UR8][R36.64+0x1c00], R57 ;  /* 0x001c003924007986 */ /* 0x000be2000c101908 */
[----:B------:R-:W-:Y:S01]  /*ca20*/  LOP3.LUT R29, R79, UR6, RZ, 0xc0, !PT ;  /* 0x000000064f1d7c12 */ /* 0x000fe2000f8ec0ff */
[----:B------:R-:W-:Y:S01]  /*ca30*/  IMAD.X R44, RZ, RZ, R9, P0 ;  /* 0x000000ffff2c7224 */ /* 0x000fe200000e0609 */
[----:B------:R-:W-:Y:S01]  /*ca40*/  LEA R42, P0, R43, R14, 0x2 ;  /* 0x0000000e2b2a7211 */ /* 0x000fe200078010ff */
[----:B------:R-:W-:Y:S01]  /*ca50*/  STG.E desc[UR8][R38.64+0x2000], R59 ;  /* 0x0020003b26007986 */ /* 0x000fe2000c101908 */
[----:B------:R-:W-:Y:S02]  /*ca60*/  LOP3.LUT R9, R75, UR6, RZ, 0xc0, !PT ;  /* 0x000000064b097c12 */ /* 0x000fe4000f8ec0ff */
[----:B------:R-:W-:Y:S01]  /*ca70*/  LEA.HI.X R43, R43, R15, R44, 0x2, P0 ;  /* 0x0000000f2b2b7211 */ /* 0x000fe200000f142c */
[----:B------:R3:W-:Y:S01]  /*ca80*/  STG.E desc[UR8][R40.64+0x2400], R61 ;  /* 0x0024003d28007986 */ /* 0x0007e2000c101908 */
[----:B------:R-:W-:-:S02]  /*ca90*/  LEA R8, R8, UR4, 0x3 ;  /* 0x0000000408087c11 */ /* 0x000fc4000f8e18ff */
[-C--:B--2---:R-:W-:Y:S01]  /*caa0*/  IADD3 R34, P0, PT, R34, R20.reuse, RZ ;  /* 0x0000001422227210 */ /* 0x084fe20007f1e0ff */
[----:B------:R-:W-:Y:S01]  /*cab0*/  LDS.64 R38, [R46+0x5c00] ;  /* 0x005c00002e267984 */ /* 0x000fe20000000a00 */
[----:B-----5:R-:W-:Y:S02]  /*cac0*/  LEA R36, R9, UR4, 0x3 ;  /* 0x0000000409247c11 */ /* 0x020fe4000f8e18ff */
[----:B-1----:R-:W-:Y:S01]  /*cad0*/  IADD3 R47, P2, PT, R10, R20, RZ ;  /* 0x000000140a2f7210 */ /* 0x002fe20007f5e0ff */
[----:B------:R-:W1:Y:S01]  /*cae0*/  LDS.64 R8, [R8+0x5c00] ;  /* 0x005c000008087984 */ /* 0x000e620000000a00 */
[----:B---3--:R-:W-:Y:S01]  /*caf0*/  IMAD.X R40, RZ, RZ, R35, P0 ;  /* 0x000000ffff287224 */ /* 0x008fe200000e0623 */
[----:B------:R-:W-:Y:S02]  /*cb00*/  LEA R35, R29, UR4, 0x3 ;  /* 0x000000041d237c11 */ /* 0x000fe4000f8e18ff */
[----:B------:R-:W-:Y:S01]  /*cb10*/  IMAD.X R52, RZ, RZ, R11, P2 ;  /* 0x000000ffff347224 */ /* 0x000fe200010e060b */
[----:B------:R-:W-:Y:S01]  /*cb20*/  LEA R44, P0, R34, R14, 0x2 ;  /* 0x0000000e222c7211 */ /* 0x000fe200078010ff */
[----:B------:R-:W2:Y:S01]  /*cb30*/  LDS.64 R36, [R36+0x5c00] ;  /* 0x005c000024247984 */ /* 0x000ea20000000a00 */
[----:B------:R-:W-:-:S02]  /*cb40*/  LOP3.LUT R29, R51, UR6, RZ, 0xc0, !PT ;  /* 0x00000006331d7c12 */ /* 0x000fc4000f8ec0ff */
[----:B------:R-:W-:Y:S01]  /*cb50*/  LEA.HI.X R45, R34, R15, R40, 0x2, P0 ;  /* 0x0000000f222d7211 */ /* 0x000fe200000f1428 */
[----:B------:R-:W3:Y:S01]  /*cb60*/  LDS.64 R10, [R35+0x5c00] ;  /* 0x005c0000230a7984 */ /* 0x000ee20000000a00 */
[----:B0-----:R-:W-:Y:S02]  /*cb70*/  IADD3 R40, P0, PT, R30, R20, RZ ;  /* 0x000000141e287210 */ /* 0x001fe40007f1e0ff */
[----:B------:R-:W-:Y:S01]  /*cb80*/  LOP3.LUT R34, R53, UR6, RZ, 0xc0, !PT ;  /* 0x0000000635227c12 */ /* 0x000fe2000f8ec0ff */
[----:B------:R0:W-:Y:S01]  /*cb90*/  STG.E desc[UR8][R42.64+0x2800], R63 ;  /* 0x0028003f2a007986 */ /* 0x0001e2000c101908 */
[----:B----4-:R-:W-:Y:S01]  /*cba0*/  LOP3.LUT R30, R55, UR6, RZ, 0xc0, !PT ;  /* 0x00000006371e7c12 */ /* 0x010fe2000f8ec0ff */
[----:B------:R-:W-:Y:S01]  /*cbb0*/  IMAD.X R41, RZ, RZ, R31, P0 ;  /* 0x000000ffff297224 */ /* 0x000fe200000e061f */
[----:B------:R-:W-:Y:S01]  /*cbc0*/  LEA R48, R29, UR4, 0x3 ;  /* 0x000000041d307c11 */ /* 0x000fe2000f8e18ff */
[----:B------:R-:W-:Y:S01]  /*cbd0*/  STG.E desc[UR8][R44.64+0x2c00], R65 ;  /* 0x002c00412c007986 */ /* 0x000fe2000c101908 */
[----:B------:R-:W-:-:S02]  /*cbe0*/  LEA R34, R34, UR4, 0x3 ;  /* 0x0000000422227c11 */ /* 0x000fc4000f8e18ff */
[----:B------:R-:W-:Y:S02]  /*cbf0*/  LEA R50, R30, UR4, 0x3 ;  /* 0x000000041e327c11 */ /* 0x000fe4000f8e18ff */
[----:B------:R-:W-:Y:S01]  /*cc00*/  IADD3 R49, P3, PT, R32, R20, RZ ;  /* 0x0000001420317210 */ /* 0x000fe20007f7e0ff */
[----:B------:R4:W5:Y:S01]  /*cc10*/  LDS.64 R30, [R48+0x5c00] ;  /* 0x005c0000301e7984 */ /* 0x0009620000000a00 */
[----:B------:R-:W-:Y:S02]  /*cc20*/  LOP3.LUT R29, R81, UR6, RZ, 0xc0, !PT ;  /* 0x00000006511d7c12 */ /* 0x000fe4000f8ec0ff */
[CC--:B0-----:R-:W-:Y:S01]  /*cc30*/  LEA R42, P0, R47.reuse, R14.reuse, 0x2 ;  /* 0x0000000e2f2a7211 */ /* 0x0c1fe200078010ff */
[----:B------:R-:W0:Y:S01]  /*cc40*/  LDS.64 R34, [R34+0x5c00] ;  /* 0x005c000022227984 */ /* 0x000e220000000a00 */
[C---:B------:R-:W-:Y:S02]  /*cc50*/  LEA R46, P2, R40.reuse, R14, 0x2 ;  /* 0x0000000e282e7211 */ /* 0x040fe400078410ff */
[-C--:B------:R-:W-:Y:S01]  /*cc60*/  LEA.HI.X R43, R47, R15.reuse, R52, 0x2, P0 ;  /* 0x0000000f2f2b7211 */ /* 0x080fe200000f1434 */
[----:B------:R-:W-:Y:S01]  /*cc70*/  IMAD.X R52, RZ, RZ, R33, P3 ;  /* 0x000000ffff347224 */ /* 0x000fe200018e0621 */
[----:B------:R-:W-:Y:S01]  /*cc80*/  LEA R29, R29, UR4, 0x3 ;  /* 0x000000041d1d7c11 */ /* 0x000fe2000f8e18ff */
[----:B------:R-:W0:Y:S01]  /*cc90*/  LDS.64 R32, [R50+0x5c00] ;  /* 0x005c000032207984 */ /* 0x000e220000000a00 */
[----:B------:R-:W-:-:S02]  /*cca0*/  LEA.HI.X R47, R40, R15, R41, 0x2, P2 ;  /* 0x0000000f282f7211 */ /* 0x000fc400010f1429 */
[C---:B----4-:R-:W-:Y:S01]  /*ccb0*/  LEA R48, P0, R49.reuse, R14, 0x2 ;  /* 0x0000000e31307211 */ /* 0x050fe200078010ff */
[----:B------:R3:W4:Y:S03]  /*ccc0*/  LDS.64 R40, [R29+0x5c00] ;  /* 0x005c00001d287984 */ /* 0x0007260000000a00 */
[-C--:B------:R-:W-:Y:S01]  /*ccd0*/  LEA.HI.X R49, R49, R15.reuse, R52, 0x2, P0 ;  /* 0x0000000f31317211 */ /* 0x080fe200000f1434 */
[----:B------:R3:W-:Y:S01]  /*cce0*/  STG.E desc[UR8][R42.64+0x3000], R67 ;  /* 0x003000432a007986 */ /* 0x0007e2000c101908 */
[-C--:B-1----:R-:W-:Y:S02]  /*ccf0*/  IADD3 R56, P0, PT, R8, R20.reuse, RZ ;  /* 0x0000001408387210 */ /* 0x082fe40007f1e0ff */
[-C--:B------:R-:W-:Y:S01]  /*cd00*/  IADD3 R52, P3, PT, R38, R20.reuse, RZ ;  /* 0x0000001426347210 */ /* 0x080fe20007f7e0ff */
[----:B------:R-:W-:Y:S01]  /*cd10*/  STG.E desc[UR8][R46.64+0x3400], R69 ;  /* 0x003400452e007986 */ /* 0x000fe2000c101908 */
[----:B--2---:R-:W-:Y:S01]  /*cd20*/  IADD3 R54, P2, PT, R36, R20, RZ ;  /* 0x0000001424367210 */ /* 0x004fe20007f5e0ff */
[----:B------:R-:W-:Y:S01]  /*cd30*/  IMAD.X R9, RZ, RZ, R9, P0 ;  /* 0x000000ffff097224 */ /* 0x000fe200000e0609 */
[----:B------:R-:W-:Y:S01]  /*cd40*/  LEA R8, P0, R56, R14, 0x2 ;  /* 0x0000000e38087211 */ /* 0x000fe200078010ff */
[----:B------:R-:W-:Y:S01]  /*cd50*/  IMAD.X R39, RZ, RZ, R39, P3 ;  /* 0x000000ffff277224 */ /* 0x000fe200018e0627 */
[----:B---3--:R-:W-:Y:S01]  /*cd60*/  IADD3 R29, P4, PT, R10, R20, RZ ;  /* 0x000000140a1d7210 */ /* 0x008fe20007f9e0ff */
[----:B------:R-:W-:Y:S01]  /*cd70*/  IMAD.X R37, RZ, RZ, R37, P2 ;  /* 0x000000ffff257224 */ /* 0x000fe200010e0625 */
[----:B------:R-:W-:Y:S01]  /*cd80*/  LEA.HI.X R9, R56, R15, R9, 0x2, P0 ;  /* 0x0000000f38097211 */ /* 0x000fe200000f1409 */
[----:B------:R-:W-:Y:S01]  /*cd90*/  STG.E desc[UR8][R48.64+0x3800], R71 ;  /* 0x0038004730007986 */ /* 0x000fe2000c101908 */
[-C--:B------:R-:W-:Y:S01]  /*cda0*/  LEA R10, P0, R29, R14.reuse, 0x2 ;  /* 0x0000000e1d0a7211 */ /* 0x080fe200078010ff */
[----:B------:R-:W-:Y:S01]  /*cdb0*/  IMAD.X R42, RZ, RZ, R11, P4 ;  /* 0x000000ffff2a7224 */ /* 0x000fe200020e060b */
[-C--:B------:R-:W-:Y:S01]  /*cdc0*/  LEA R36, P2, R54, R14.reuse, 0x2 ;  /* 0x0000000e36247211 */ /* 0x080fe200078410ff */
[----:B------:R1:W-:Y:S01]  /*cdd0*/  STG.E desc[UR8][R8.64+0x3c00], R73 ;  /* 0x003c004908007986 */ /* 0x0003e2000c101908 */
[----:B------:R-:W-:-:S02]  /*cde0*/  LEA R38, P3, R52, R14, 0x2 ;  /* 0x0000000e34267211 */ /* 0x000fc400078610ff */
[-C--:B------:R-:W-:Y:S02]  /*cdf0*/  LEA.HI.X R11, R29, R15.reuse, R42, 0x2, P0 ;  /* 0x0000000f1d0b7211 */ /* 0x080fe400000f142a */
[-C--:B------:R-:W-:Y:S02]  /*ce00*/  LEA.HI.X R37, R54, R15.reuse, R37, 0x2, P2 ;  /* 0x0000000f36257211 */ /* 0x080fe400010f1425 */
[-C--:B-----5:R-:W-:Y:S02]  /*ce10*/  IADD3 R43, P0, PT, R30, R20.reuse, RZ ;  /* 0x000000141e2b7210 */ /* 0x0a0fe40007f1e0ff */
[-C--:B------:R-:W-:Y:S01]  /*ce20*/  LEA.HI.X R39, R52, R15.reuse, R39, 0x2, P3 ;  /* 0x0000000f34277211 */ /* 0x080fe200018f1427 */
[----:B------:R-:W-:Y:S01]  /*ce30*/  STG.E desc[UR8][R36.64+0x4000], R75 ;  /* 0x0040004b24007986 */ /* 0x000fe2000c101908 */
[----:B0-----:R-:W-:Y:S01]  /*ce40*/  IADD3 R42, P2, PT, R34, R20, RZ ;  /* 0x00000014222a7210 */ /* 0x001fe20007f5e0ff */
[----:B------:R-:W-:Y:S01]  /*ce50*/  IMAD.X R44, RZ, RZ, R31, P0 ;  /* 0x000000ffff2c7224 */ /* 0x000fe200000e061f */
[C---:B------:R-:W-:Y:S01]  /*ce60*/  LEA R30, P0, R43.reuse, R14, 0x2 ;  /* 0x0000000e2b1e7211 */ /* 0x040fe200078010ff */
[----:B------:R-:W-:Y:S01]  /*ce70*/  STG.E desc[UR8][R38.64+0x4400], R77 ;  /* 0x0044004d26007986 */ /* 0x000fe2000c101908 */
[----:B-1----:R-:W-:Y:S01]  /*ce80*/  IADD3 R9, P3, PT, R32, R20, RZ ;  /* 0x0000001420097210 */ /* 0x002fe20007f7e0ff */
[----:B------:R-:W-:Y:S01]  /*ce90*/  IMAD.X R35, RZ, RZ, R35, P2 ;  /* 0x000000ffff237224 */ /* 0x000fe200010e0623 */
[----:B------:R-:W-:Y:S01]  /*cea0*/  LEA R34, P2, R42, R14, 0x2 ;  /* 0x0000000e2a227211 */ /* 0x000fe200078410ff */
[----:B------:R0:W-:Y:S01]  /*ceb0*/  STG.E desc[UR8][R10.64+0x4800], R79 ;  /* 0x0048004f0a007986 */ /* 0x0001e2000c101908 */
[----:B----4-:R-:W-:Y:S01]  /*cec0*/  IADD3 R29, P4, PT, R40, R20, RZ ;  /* 0x00000014281d7210 */ /* 0x010fe20007f9e0ff */
[----:B------:R-:W-:Y:S01]  /*ced0*/  IMAD.X R32, RZ, RZ, R33, P3 ;  /* 0x000000ffff207224 */ /* 0x000fe200018e0621 */
[----:B------:R-:W-:-:S02]  /*cee0*/  LEA.HI.X R31, R43, R15, R44, 0x2, P0 ;  /* 0x0000000f2b1f7211 */ /* 0x000fc400000f142c */
[CC--:B------:R-:W-:Y:S01]  /*cef0*/  LEA R8, P0, R9.reuse, R14.reuse, 0x2 ;  /* 0x0000000e09087211 */ /* 0x0c0fe200078010ff */
[----:B------:R-:W-:Y:S01]  /*cf00*/  IMAD.X R40, RZ, RZ, R41, P4 ;  /* 0x000000ffff287224 */ /* 0x000fe200020e0629 */
[-C--:B------:R-:W-:Y:S01]  /*cf10*/  LEA.HI.X R35, R42, R15.reuse, R35, 0x2, P2 ;  /* 0x0000000f2a237211 */ /* 0x080fe200010f1423 */
[----:B------:R1:W-:Y:S01]  /*cf20*/  STG.E desc[UR8][R30.64+0x4c00], R51 ;  /* 0x004c00331e007986 */ /* 0x0003e2000c101908 */
[----:B------:R-:W-:Y:S02]  /*cf30*/  LEA.HI.X R9, R9, R15, R32, 0x2, P0 ;  /* 0x0000000f09097211 */ /* 0x000fe400000f1420 */
[----:B------:R-:W-:Y:S01]  /*cf40*/  IADD3 R24, P0, PT, R24, 0x1700, RZ ;  /* 0x0000170018187810 */ /* 0x000fe20007f1e0ff */
[----:B------:R2:W-:Y:S01]  /*cf50*/  STG.E desc[UR8][R34.64+0x5000], R53 ;  /* 0x0050003522007986 */ /* 0x0005e2000c101908 */
[----:B0-----:R-:W-:-:S03]  /*cf60*/  LEA R10, P2, R29, R14, 0x2 ;  /* 0x0000000e1d0a7211 */ /* 0x001fc600078410ff */
[----:B------:R-:W-:Y:S01]  /*cf70*/  IMAD.X R23, RZ, RZ, R23, P0 ;  /* 0x000000ffff177224 */ /* 0x000fe200000e0617 */
[----:B------:R-:W-:Y:S01]  /*cf80*/  LEA.HI.X R11, R29, R15, R40, 0x2, P2 ;  /* 0x0000000f1d0b7211 */ /* 0x000fe200010f1428 */
[----:B------:R2:W-:Y:S01]  /*cf90*/  STG.E desc[UR8][R8.64+0x5400], R55 ;  /* 0x0054003708007986 */ /* 0x0005e2000c101908 */
[----:B------:R-:W-:-:S03]  /*cfa0*/  IADD3 R29, P2, PT, -R24, R3, RZ ;  /* 0x00000003181d7210 */ /* 0x000fc60007f5e1ff */
[----:B------:R2:W-:Y:S01]  /*cfb0*/  STG.E desc[UR8][R10.64+0x5800], R81 ;  /* 0x005800510a007986 */ /* 0x0005e2000c101908 */
[----:B------:R-:W-:Y:S01]  /*cfc0*/  BAR.SYNC.DEFER_BLOCKING 0x0 ;  /* 0x0000000000007b1d */ /* 0x000fe20000010000 */
[----:B-1----:R-:W-:Y:S01]  /*cfd0*/  IMAD.X R30, R0, 0x1, ~R23, P2 ;  /* 0x00000001001e7824 */ /* 0x002fe200010e0e17 */
[----:B------:R-:W-:Y:S02]  /*cfe0*/  ISETP.GT.U32.AND P0, PT, R29, 0x16ff, PT ;  /* 0x000016ff1d00780c */ /* 0x000fe40003f04070 */
[C---:B------:R-:W-:Y:S02]  /*cff0*/  @!P5 IADD3 R21, P2, PT, R27.reuse, R6, RZ ;  /* 0x000000061b15d210 */ /* 0x040fe40007f5e0ff */
[----:B------:R-:W-:Y:S02]  /*d000*/  ISETP.GT.AND.EX P0, PT, R30, RZ, PT, P0 ;  /* 0x000000ff1e00720c */ /* 0x000fe40003f04300 */
[----:B------:R-:W-:-:S11]  /*d010*/  @!P5 LEA.HI.X.SX32 R22, R27, R7, 0x1, P2 ;  /* 0x000000071b16d211 */ /* 0x000fd600010f0eff */
[----:B--2---:R-:W-:Y:S05]  /*d020*/  @P0 BRA `(.L_x_42) ;  /* 0xffffffc800e40947 */ /* 0x004fea000383ffff */
[----:B------:R-:W-:Y:S02]  /*d030*/  IMAD.MOV.U32 R25, RZ, RZ, R29 ;  /* 0x000000ffff197224 */ /* 0x000fe400078e001d */
[----:B------:R-:W-:-:S07]  /*d040*/  IMAD.MOV.U32 R26, RZ, RZ, R30 ;  /* 0x000000ffff1a7224 */ /* 0x000fce00078e001e */
.L_x_41:
[----:B------:R-:W-:-:S04]  /*d050*/  ISETP.GE.U32.AND P0, PT, R24, R3, PT ;  /* 0x000000031800720c */ /* 0x000fc80003f06070 */
[----:B------:R-:W-:-:S13]  /*d060*/  ISETP.GE.AND.EX P0, PT, R23, R0, PT, P0 ;  /* 0x000000001700720c */ /* 0x000fda0003f06300 */
[----:B------:R-:W-:Y:S05]  /*d070*/  @P0 BRA `(.L_x_43) ;  /* 0x0000004c00900947 */ /* 0x000fea0003800000 */
[----:B------:R-:W2:Y:S01]  /*d080*/  S2R R20, SR_TID.X ;  /* 0x0000000000147919 */ /* 0x000ea20000002100 */
[----:B------:R-:W-:-:S03]  /*d090*/  UMOV UR4, 0xffffffff ;  /* 0xffffffff00047882 */ /* 0x000fc60000000000 */
[----:B------:R-:W-:Y:S05]  /*d0a0*/  BRA.DIV UR4, `(.L_x_44) ;  /* 0x00000132048c7947 */ /* 0x000fea000b800000 */
[----:B------:R3:W4:Y:S02]  /*d0b0*/  SHFL.IDX PT, R7, R25, RZ, 0x1f ;  /* 0x00001fff19077589 */ /* 0x00072400000e0000 */
.L_x_192:
[C---:B--2---:R-:W-:Y:S01]  /*d0c0*/  VIADD R60, R20.reuse, 0x100 ;  /* 0x00000100143c7836 */ /* 0x044fe20000000000 */
[C---:B------:R-:W-:Y:S01]  /*d0d0*/  IADD3 R24, P0, PT, R20.reuse, R24, RZ ;  /* 0x0000001814187210 */ /* 0x040fe20007f1e0ff */
[C---:B------:R-:W-:Y:S01]  /*d0e0*/  VIADD R62, R20.reuse, 0x200 ;  /* 0x00000200143e7836 */ /* 0x040fe20000000000 */
[-C--:B----4-:R-:W-:Y:S01]  /*d0f0*/  ISETP.GE.AND P2, PT, R20, R7.reuse, PT ;  /* 0x000000071400720c */ /* 0x090fe20003f46270 */
[----:B------:R-:W-:Y:S01]  /*d100*/  IMAD.MOV.U32 R9, RZ, RZ, -0x1 ;  /* 0xffffffffff097424 */ /* 0x000fe200078e00ff */
[-C--:B------:R-:W-:Y:S01]  /*d110*/  ISETP.GE.AND P3, PT, R60, R7.reuse, PT ;  /* 0x000000073c00720c */ /* 0x080fe20003f66270 */
[----:B------:R-:W-:Y:S01]  /*d120*/  IMAD.X R23, RZ, RZ, R23, P0 ;  /* 0x000000ffff177224 */ /* 0x000fe200000e0617 */
[----:B------:R-:W-:Y:S01]  /*d130*/  ISETP.GE.AND P4, PT, R62, R7, PT ;  /* 0x000000073e00720c */ /* 0x000fe20003f86270 */
[----:B------:R-:W-:Y:S01]  /*d140*/  IMAD.MOV.U32 R11, RZ, RZ, -0x1 ;  /* 0xffffffffff0b7424 */ /* 0x000fe200078e00ff */
[----:B------:R-:W-:Y:S01]  /*d150*/  LEA R4, P0, R24, R19, 0x2 ;  /* 0x0000001318047211 */ /* 0x000fe200078010ff */
[C---:B------:R-:W-:Y:S01]  /*d160*/  VIADD R64, R20.reuse, 0x300 ;  /* 0x0000030014407836 */ /* 0x040fe20000000000 */
[C---:B------:R-:W-:Y:S01]  /*d170*/  LOP3.LUT R58, R20.reuse, 0x400, RZ, 0xfc, !PT ;  /* 0x00000400143a7812 */ /* 0x040fe200078efcff */
[----:B------:R-:W-:Y:S01]  /*d180*/  VIADD R68, R20, 0x500 ;  /* 0x0000050014447836 */ /* 0x000fe20000000000 */
[----:B01----:R-:W-:Y:S01]  /*d190*/  LEA.HI.X R5, R24, R18, R23, 0x2, P0 ;  /* 0x0000001218057211 */ /* 0x003fe200000f1417 */
[----:B------:R-:W-:Y:S01]  /*d1a0*/  IMAD.MOV.U32 R23, RZ, RZ, -0x1 ;  /* 0xffffffffff177424 */ /* 0x000fe200078e00ff */
[-C--:B------:R-:W-:Y:S01]  /*d1b0*/  ISETP.GE.AND P6, PT, R64, R7.reuse, PT ;  /* 0x000000074000720c */ /* 0x080fe20003fc6270 */
[----:B------:R-:W-:Y:S01]  /*d1c0*/  VIADD R66, R20, 0x600 ;  /* 0x0000060014427836 */ /* 0x000fe20000000000 */
[-C--:B------:R-:W-:Y:S01]  /*d1d0*/  ISETP.GE.AND P0, PT, R58, R7.reuse, PT ;  /* 0x000000073a00720c */ /* 0x080fe20003f06270 */
[----:B------:R-:W-:Y:S01]  /*d1e0*/  VIADD R56, R20, 0x700 ;  /* 0x0000070014387836 */ /* 0x000fe20000000000 */
[----:B------:R-:W2:Y:S01]  /*d1f0*/  @!P2 LDG.E R9, desc[UR8][R4.64] ;  /* 0x000000080409a981 */ /* 0x000ea2000c1e1900 */
[-C--:B------:R-:W-:Y:S01]  /*d200*/  ISETP.GE.AND P2, PT, R68, R7.reuse, PT ;  /* 0x000000074400720c */ /* 0x080fe20003f46270 */
[----:B------:R-:W-:Y:S01]  /*d210*/  IMAD.MOV.U32 R27, RZ, RZ, -0x1 ;  /* 0xffffffffff1b7424 */ /* 0x000fe200078e00ff */
[----:B------:R-:W-:Y:S01]  /*d220*/  LOP3.LUT R54, R20, 0x800, RZ, 0xfc, !PT ;  /* 0x0000080014367812 */ /* 0x000fe200078efcff */
[----:B------:R-:W4:Y:S01]  /*d230*/  @!P3 LDG.E R11, desc[UR8][R4.64+0x400] ;  /* 0x00040008040bb981 */ /* 0x000f22000c1e1900 */
[-C--:B------:R-:W-:Y:S01]  /*d240*/  ISETP.GE.AND P3, PT, R66, R7.reuse, PT ;  /* 0x000000074200720c */ /* 0x080fe20003f66270 */
[----:B------:R-:W-:Y:S01]  /*d250*/  IMAD.MOV.U32 R29, RZ, RZ, -0x1 ;  /* 0xffffffffff1d7424 */ /* 0x000fe200078e00ff */
[----:B------:R-:W-:Y:S01]  /*d260*/  LOP3.LUT R46, R20, 0xc00, RZ, 0xfc, !PT ;  /* 0x00000c00142e7812 */ /* 0x000fe200078efcff */
[----:B------:R-:W5:Y:S01]  /*d270*/  @!P4 LDG.E R23, desc[UR8][R4.64+0x800] ;  /* 0x000800080417c981 */ /* 0x000f62000c1e1900 */
[----:B------:R-:W-:Y:S01]  /*d280*/  ISETP.GE.AND P4, PT, R56, R7, PT ;  /* 0x000000073800720c */ /* 0x000fe20003f86270 */
[----:B------:R-:W-:-:S02]  /*d290*/  IMAD.MOV.U32 R31, RZ, RZ, -0x1 ;  /* 0xffffffffff1f7424 */ /* 0x000fc400078e00ff */
[----:B------:R-:W-:Y:S01]  /*d2a0*/  IMAD.MOV.U32 R33, RZ, RZ, -0x1 ;  /* 0xffffffffff217424 */ /* 0x000fe200078e00ff */
[----:B------:R-:W3:Y:S01]  /*d2b0*/  @!P6 LDG.E R27, desc[UR8][R4.64+0xc00] ;  /* 0x000c0008041be981 */ /* 0x000ee2000c1e1900 */
[----:B------:R-:W-:Y:S02]  /*d2c0*/  IMAD.MOV.U32 R35, RZ, RZ, -0x1 ;  /* 0xffffffffff237424 */ /* 0x000fe400078e00ff */
[C---:B------:R-:W-:Y:S01]  /*d2d0*/  VIADD R52, R20.reuse, 0x900 ;  /* 0x0000090014347836 */ /* 0x040fe20000000000 */
[----:B------:R-:W3:Y:S01]  /*d2e0*/  @!P0 LDG.E R29, desc[UR8][R4.64+0x1000] ;  /* 0x00100008041d8981 */ /* 0x000ee2000c1e1900 */
[C---:B------:R-:W-:Y:S02]  /*d2f0*/  VIADD R50, R20.reuse, 0xa00 ;  /* 0x00000a0014327836 */ /* 0x040fe40000000000 */
[----:B------:R-:W-:Y:S01]  /*d300*/  VIADD R48, R20, 0xb00 ;  /* 0x00000b0014307836 */ /* 0x000fe20000000000 */
[----:B------:R-:W3:Y:S01]  /*d310*/  @!P2 LDG.E R31, desc[UR8][R4.64+0x1400] ;  /* 0x00140008041fa981 */ /* 0x000ee2000c1e1900 */
[-C--:B------:R-:W-:Y:S01]  /*d320*/  ISETP.GE.AND P6, PT, R54, R7.reuse, PT ;  /* 0x000000073600720c */ /* 0x080fe20003fc6270 */
[----:B------:R-:W-:Y:S01]  /*d330*/  IMAD.MOV.U32 R37, RZ, RZ, -0x1 ;  /* 0xffffffffff257424 */ /* 0x000fe200078e00ff */
[-C--:B------:R-:W-:Y:S01]  /*d340*/  ISETP.GE.AND P0, PT, R52, R7.reuse, PT ;  /* 0x000000073400720c */ /* 0x080fe20003f06270 */
[----:B------:R-:W3:Y:S01]  /*d350*/  @!P3 LDG.E R33, desc[UR8][R4.64+0x1800] ;  /* 0x001800080421b981 */ /* 0x000ee2000c1e1900 */
[-C--:B------:R-:W-:Y:S01]  /*d360*/  ISETP.GE.AND P2, PT, R50, R7.reuse, PT ;  /* 0x000000073200720c */ /* 0x080fe20003f46270 */
[----:B------:R-:W-:Y:S01]  /*d370*/  IMAD.MOV.U32 R39, RZ, RZ, -0x1 ;  /* 0xffffffffff277424 */ /* 0x000fe200078e00ff */
[-C--:B------:R-:W-:Y:S01]  /*d380*/  ISETP.GE.AND P3, PT, R48, R7.reuse, PT ;  /* 0x000000073000720c */ /* 0x080fe20003f66270 */
[----:B------:R-:W3:Y:S01]  /*d390*/  @!P4 LDG.E R35, desc[UR8][R4.64+0x1c00] ;  /* 0x001c00080423c981 */ /* 0x000ee2000c1e1900 */
[----:B------:R-:W-:Y:S01]  /*d3a0*/  ISETP.GE.AND P4, PT, R46, R7, PT ;  /* 0x000000072e00720c */ /* 0x000fe20003f86270 */
[----:B------:R-:W-:-:S02]  /*d3b0*/  IMAD.MOV.U32 R41, RZ, RZ, -0x1 ;  /* 0xffffffffff297424 */ /* 0x000fc400078e00ff */
[----:B------:R-:W-:Y:S02]  /*d3c0*/  IMAD.MOV.U32 R43, RZ, RZ, -0x1 ;  /* 0xffffffffff2b7424 */ /* 0x000fe400078e00ff */
[----:B------:R-:W-:Y:S01]  /*d3d0*/  IMAD.MOV.U32 R45, RZ, RZ, -0x1 ;  /* 0xffffffffff2d7424 */ /* 0x000fe200078e00ff */
[C---:B------:R-:W-:Y:S01]  /*d3e0*/  LOP3.LUT R38, R20.reuse, 0x1000, RZ, 0xfc, !PT ;  /* 0x0000100014267812 */ /* 0x040fe200078efcff */
[C---:B------:R-:W-:Y:S01]  /*d3f0*/  VIADD R44, R20.reuse, 0xd00 ;  /* 0x00000d00142c7836 */ /* 0x040fe20000000000 */
[----:B------:R-:W3:Y:S01]  /*d400*/  @!P6 LDG.E R37, desc[UR8][R4.64+0x2000] ;  /* 0x002000080425e981 */ /* 0x000ee2000c1e1900 */
[C---:B------:R-:W-:Y:S02]  /*d410*/  VIADD R42, R20.reuse, 0xe00 ;  /* 0x00000e00142a7836 */ /* 0x040fe40000000000 */
[C---:B------:R-:W-:Y:S01]  /*d420*/  VIADD R40, R20.reuse, 0xf00 ;  /* 0x00000f0014287836 */ /* 0x040fe20000000000 */
[----:B------:R-:W3:Y:S01]  /*d430*/  @!P0 LDG.E R39, desc[UR8][R4.64+0x2400] ;  /* 0x0024000804278981 */ /* 0x000ee2000c1e1900 */
[----:B------:R-:W-:Y:S01]  /*d440*/  VIADD R36, R20, 0x1100 ;  /* 0x0000110014247836 */ /* 0x000fe20000000000 */
[-C--:B------:R-:W-:Y:S01]  /*d450*/  ISETP.GE.AND P6, PT, R44, R7.reuse, PT ;  /* 0x000000072c00720c */ /* 0x080fe20003fc6270 */
[----:B------:R-:W-:Y:S01]  /*d460*/  IMAD.MOV.U32 R47, RZ, RZ, -0x1 ;  /* 0xffffffffff2f7424 */ /* 0x000fe200078e00ff */
[----:B------:R-:W3:Y:S01]  /*d470*/  @!P2 LDG.E R41, desc[UR8][R4.64+0x2800] ;  /* 0x002800080429a981 */ /* 0x000ee2000c1e1900 */
[----:B------:R-:W-:-:S02]  /*d480*/  ISETP.GE.AND P0, PT, R42, R7, PT ;  /* 0x000000072a00720c */ /* 0x000fc40003f06270 */
[-C--:B------:R-:W-:Y:S01]  /*d490*/  ISETP.GE.AND P2, PT, R40, R7.reuse, PT ;  /* 0x000000072800720c */ /* 0x080fe20003f46270 */
[----:B------:R-:W3:Y:S01]  /*d4a0*/  @!P3 LDG.E R43, desc[UR8][R4.64+0x2c00] ;  /* 0x002c0008042bb981 */ /* 0x000ee2000c1e1900 */
[----:B------:R-:W-:-:S03]  /*d4b0*/  ISETP.GE.AND P3, PT, R38, R7, PT ;  /* 0x000000072600720c */ /* 0x000fc60003f66270 */
[----:B------:R-:W3:Y:S01]  /*d4c0*/  @!P4 LDG.E R45, desc[UR8][R4.64+0x3000] ;  /* 0x00300008042dc981 */ /* 0x000ee2000c1e1900 */
[----:B------:R-:W-:Y:S01]  /*d4d0*/  ISETP.GE.AND P4, PT, R36, R7, PT ;  /* 0x000000072400720c */ /* 0x000fe20003f86270 */
[----:B------:R-:W-:Y:S02]  /*d4e0*/  IMAD.MOV.U32 R49, RZ, RZ, -0x1 ;  /* 0xffffffffff317424 */ /* 0x000fe400078e00ff */
[----:B------:R-:W-:Y:S02]  /*d4f0*/  IMAD.MOV.U32 R51, RZ, RZ, -0x1 ;  /* 0xffffffffff337424 */ /* 0x000fe400078e00ff */
[----:B------:R-:W-:Y:S02]  /*d500*/  IMAD.MOV.U32 R53, RZ, RZ, -0x1 ;  /* 0xffffffffff357424 */ /* 0x000fe400078e00ff */
[----:B------:R-:W-:Y:S01]  /*d510*/  IMAD.MOV.U32 R55, RZ, RZ, -0x1 ;  /* 0xffffffffff377424 */ /* 0x000fe200078e00ff */
[C---:B------:R-:W-:Y:S01]  /*d520*/  LOP3.LUT R30, R20.reuse, 0x1400, RZ, 0xfc, !PT ;  /* 0x00001400141e7812 */ /* 0x040fe200078efcff */
[C---:B------:R-:W-:Y:S01]  /*d530*/  VIADD R34, R20.reuse, 0x1200 ;  /* 0x0000120014227836 */ /* 0x040fe20000000000 */
[----:B------:R-:W3:Y:S01]  /*d540*/  @!P6 LDG.E R47, desc[UR8][R4.64+0x3400] ;  /* 0x00340008042fe981 */ /* 0x000ee2000c1e1900 */
[----:B------:R-:W-:-:S02]  /*d550*/  VIADD R32, R20, 0x1300 ;  /* 0x0000130014207836 */ /* 0x000fc40000000000 */
[C---:B------:R-:W-:Y:S01]  /*d560*/  VIADD R28, R20.reuse, 0x1500 ;  /* 0x00001500141c7836 */ /* 0x040fe20000000000 */
[----:B------:R-:W3:Y:S01]  /*d570*/  @!P0 LDG.E R49, desc[UR8][R4.64+0x3800] ;  /* 0x0038000804318981 */ /* 0x000ee2000c1e1900 */
[----:B------:R-:W-:Y:S01]  /*d580*/  VIADD R24, R20, 0x1600 ;  /* 0x0000160014187836 */ /* 0x000fe20000000000 */
[-C--:B------:R-:W-:Y:S02]  /*d590*/  ISETP.GE.AND P6, PT, R34, R7.reuse, PT ;  /* 0x000000072200720c */ /* 0x080fe40003fc6270 */
[----:B------:R-:W3:Y:S01]  /*d5a0*/  @!P2 LDG.E R51, desc[UR8][R4.64+0x3c00] ;  /* 0x003c00080433a981 */ /* 0x000ee2000c1e1900 */
[-C--:B------:R-:W-:Y:S02]  /*d5b0*/  ISETP.GE.AND P0, PT, R32, R7.reuse, PT ;  /* 0x000000072000720c */ /* 0x080fe40003f06270 */
        /* <DEDUP_REMOVED lines=9> */
[----:B------:R-:W3:Y:S01]  /*d650*/  @!P6 LDG.E R7, desc[UR8][R4.64+0x4800] ;  /* 0x004800080407e981 */ /* 0x000ee2000c1e1900 */
[----:B------:R-:W-:-:S03]  /*d660*/  IMAD.MOV.U32 R63, RZ, RZ, -0x1 ;  /* 0xffffffffff3f7424 */ /* 0x000fc600078e00ff */
[----:B------:R-:W3:Y:S04]  /*d670*/  @!P0 LDG.E R57, desc[UR8][R4.64+0x4c00] ;  /* 0x004c000804398981 */ /* 0x000ee8000c1e1900 */
[----:B------:R-:W3:Y:S04]  /*d680*/  @!P2 LDG.E R59, desc[UR8][R4.64+0x5000] ;  /* 0x00500008043ba981 */ /* 0x000ee8000c1e1900 */
[----:B------:R-:W3:Y:S04]  /*d690*/  @!P3 LDG.E R61, desc[UR8][R4.64+0x5400] ;  /* 0x00540008043db981 */ /* 0x000ee8000c1e1900 */
[----:B------:R-:W3:Y:S01]  /*d6a0*/  @!P4 LDG.E R63, desc[UR8][R4.64+0x5800] ;  /* 0x00580008043fc981 */ /* 0x000ee2000c1e1900 */
[----:B------:R-:W0:Y:S01]  /*d6b0*/  S2R R6, SR_CgaCtaId ;  /* 0x0000000000067919 */ /* 0x000e220000008800 */
[----:B------:R-:W-:Y:S01]  /*d6c0*/  MOV R19, 0x400 ;  /* 0x0000040000137802 */ /* 0x000fe20000000f00 */
[----:B------:R-:W-:-:S03]  /*d6d0*/  UMOV UR4, 0xffffffff ;  /* 0xffffffff00047882 */ /* 0x000fc60000000000 */
[----:B0-----:R-:W-:-:S05]  /*d6e0*/  LEA R19, R6, R19, 0x18 ;  /* 0x0000001306137211 */ /* 0x001fca00078ec0ff */
[----:B------:R-:W-:-:S05]  /*d6f0*/  IMAD R18, R20, 0x4, R19 ;  /* 0x0000000414127824 */ /* 0x000fca00078e0213 */
[----:B--2---:R0:W-:Y:S04]  /*d700*/  STS [R18], R9 ;  /* 0x0000000912007388 */ /* 0x0041e80000000800 */
[----:B----4-:R0:W-:Y:S04]  /*d710*/  STS [R18+0x400], R11 ;  /* 0x0004000b12007388 */ /* 0x0101e80000000800 */
[----:B-----5:R0:W-:Y:S04]  /*d720*/  STS [R18+0x800], R23 ;  /* 0x0008001712007388 */ /* 0x0201e80000000800 */
[----:B---3--:R0:W-:Y:S04]  /*d730*/  STS [R18+0xc00], R27 ;  /* 0x000c001b12007388 */ /* 0x0081e80000000800 */
[----:B------:R0:W-:Y:S04]  /*d740*/  STS [R18+0x1000], R29 ;  /* 0x0010001d12007388 */ /* 0x0001e80000000800 */
        /* <DEDUP_REMOVED lines=17> */
[----:B------:R0:W-:Y:S01]  /*d860*/  STS [R18+0x5800], R63 ;  /* 0x0058003f12007388 */ /* 0x0001e20000000800 */
[----:B------:R-:W-:Y:S05]  /*d870*/  BRA.DIV UR4, `(.L_x_45) ;  /* 0x0000012a04bc7947 */ /* 0x000fea000b800000 */
.L_x_195:
[----:B------:R-:W-:Y:S05]  /*d880*/  WARPSYNC.ALL ;  /* 0x0000000000007948 */ /* 0x000fea0003800000 */
[----:B------:R-:W-:Y:S01]  /*d890*/  BAR.SYNC.DEFER_BLOCKING 0x0 ;  /* 0x0000000000007b1d */ /* 0x000fe20000010000 */
[C-C-:B------:R-:W-:Y:S01]  /*d8a0*/  IMAD R6, R20.reuse, 0x54, R17.reuse ;  /* 0x0000005414067824 */ /* 0x140fe200078e0211 */
[----:B------:R-:W-:Y:S01]  /*d8b0*/  UBMSK UR6, URZ, 0x6 ;  /* 0x00000006ff06789b */ /* 0x000fe20008000000 */
[----:B------:R-:W-:Y:S01]  /*d8c0*/  IMAD R149, R20, 0x7c, R17 ;  /* 0x0000007c14957824 */ /* 0x000fe200078e0211 */
[C---:B------:R-:W-:Y:S02]  /*d8d0*/  ISETP.NE.AND P2, PT, R13.reuse, 0x1f, PT ;  /* 0x0000001f0d00780c */ /* 0x040fe40003f45270 */
[----:B------:R-:W-:Y:S01]  /*d8e0*/  ISETP.NE.AND P3, PT, R13, RZ, PT ;  /* 0x000000ff0d00720c */ /* 0x000fe20003f65270 */
[----:B------:R-:W-:Y:S01]  /*d8f0*/  BSSY.RECONVERGENT B1, `(.L_x_46) ;  /* 0x000023f000017945 */ /* 0x000fe20003800200 */
[----:B------:R-:W-:-:S02]  /*d900*/  ISETP.GT.U32.AND P6, PT, R25, R60, PT ;  /* 0x0000003c1900720c */ /* 0x000fc40003fc4070 */
[----:B------:R-:W-:Y:S02]  /*d910*/  ISETP.GT.U32.OR P4, PT, R20, 0x1f, P3 ;  /* 0x0000001f1400780c */ /* 0x000fe40001f84470 */
[----:B------:R-:W-:Y:S01]  /*d920*/  ISETP.GT.AND.EX P6, PT, R26, RZ, PT, P6 ;  /* 0x000000ff1a00720c */ /* 0x000fe20003fc4360 */
[----:B------:R-:W1:Y:S04]  /*d930*/  LDS R65, [R6] ;  /* 0x0000000006417984 */ /* 0x000e680000000800 */
[----:B0-----:R-:W0:Y:S04]  /*d940*/  LDS R63, [R6+0x4] ;  /* 0x00000400063f7984 */ /* 0x001e280000000800 */
[----:B------:R-:W2:Y:S04]  /*d950*/  LDS R61, [R6+0x8] ;  /* 0x00000800063d7984 */ /* 0x000ea80000000800 */
[----:B------:R-:W-:Y:S04]  /*d960*/  LDS R59, [R6+0xc] ;  /* 0x00000c00063b7984 */ /* 0x000fe80000000800 */
[----:B------:R-:W-:Y:S04]  /*d970*/  LDS R57, [R6+0x10] ;  /* 0x0000100006397984 */ /* 0x000fe80000000800 */
[----:B------:R-:W-:Y:S04]  /*d980*/  LDS R55, [R6+0x14] ;  /* 0x0000140006377984 */ /* 0x000fe80000000800 */
[----:B------:R-:W-:Y:S04]  /*d990*/  LDS R53, [R6+0x18] ;  /* 0x0000180006357984 */ /* 0x000fe80000000800 */
[----:B------:R-:W-:Y:S04]  /*d9a0*/  LDS R51, [R6+0x1c] ;  /* 0x00001c0006337984 */ /* 0x000fe80000000800 */
[----:B------:R-:W-:Y:S04]  /*d9b0*/  LDS R49, [R6+0x20] ;  /* 0x0000200006317984 */ /* 0x000fe80000000800 */
[----:B------:R-:W-:Y:S04]  /*d9c0*/  LDS R47, [R6+0x24] ;  /* 0x00002400062f7984 */ /* 0x000fe80000000800 */
[----:B------:R-:W-:Y:S01]  /*d9d0*/  LDS R45, [R6+0x28] ;  /* 0x00002800062d7984 */ /* 0x000fe20000000800 */
[----:B-1----:R-:W-:-:S03]  /*d9e0*/  LOP3.LUT R4, R65, UR6, RZ, 0xc0, !PT ;  /* 0x0000000641047c12 */ /* 0x002fc6000f8ec0ff */
        /* <DEDUP_REMOVED lines=9> */
[----:B0-----:R-:W-:Y:S01]  /*da80*/  LOP3.LUT R4, R63, UR6, RZ, 0xc0, !PT ;  /* 0x000000063f047c12 */ /* 0x001fe2000f8ec0ff */
[----:B------:R-:W-:Y:S04]  /*da90*/  LDS R35, [R6+0x3c] ;  /* 0x00003c0006237984 */ /* 0x000fe80000000800 */
[----:B------:R-:W-:Y:S01]  /*daa0*/  LDS R33, [R6+0x40] ;  /* 0x0000400006217984 */ /* 0x000fe20000000800 */
[----:B------:R-:W-:Y:S01]  /*dab0*/  IMAD.SHL.U32 R5, R4, 0x400, RZ ;  /* 0x0000040004057824 */ /* 0x000fe200078e00ff */
[----:B------:R-:W-:-:S02]  /*dac0*/  SHF.R.U32.HI R4, RZ, 0x4, R4 ;  /* 0x00000004ff047819 */ /* 0x000fc40000011604 */
[----:B------:R-:W-:Y:S02]  /*dad0*/  LDS R31, [R6+0x44] ;  /* 0x00004400061f7984 */ /* 0x000fe40000000800 */
[----:B------:R-:W-:Y:S02]  /*dae0*/  LOP3.LUT R5, R5, 0x7c00, RZ, 0xc0, !PT ;  /* 0x00007c0005057812 */ /* 0x000fe400078ec0ff */
[----:B------:R-:W-:Y:S01]  /*daf0*/  LDS R29, [R6+0x48] ;  /* 0x00004800061d7984 */ /* 0x000fe20000000800 */
[----:B------:R-:W-:-:S03]  /*db00*/  LOP3.LUT R73, R4, 0xffffffe, RZ, 0xc0, !PT ;  /* 0x0ffffffe04497812 */ /* 0x000fc600078ec0ff */
[----:B------:R-:W-:Y:S01]  /*db10*/  LDS R27, [R6+0x4c] ;  /* 0x00004c00061b7984 */ /* 0x000fe20000000800 */
[----:B------:R-:W-:Y:S02]  /*db20*/  IADD3 R73, PT, PT, R73, R18, R5 ;  /* 0x0000001249497210 */ /* 0x000fe40007ffe005 */
[----:B--2---:R-:W-:Y:S01]  /*db30*/  LOP3.LUT R5, R61, UR6, RZ, 0xc0, !PT ;  /* 0x000000063d057c12 */ /* 0x004fe2000f8ec0ff */
[----:B------:R-:W-:Y:S04]  /*db40*/  LDS R23, [R6+0x50] ;  /* 0x0000500006177984 */ /* 0x000fe80000000800 */
[----:B------:R-:W-:Y:S04]  /*db50*/  LDS R69, [R6+0x54] ;  /* 0x0000540006457984 */ /* 0x000fe80000000800 */
[----:B------:R0:W-:Y:S01]  /*db60*/  LDS R67, [R6+0x58] ;  /* 0x0000580006437984 */ /* 0x0001e20000000800 */
[----:B------:R-:W-:Y:S01]  /*db70*/  BAR.SYNC.DEFER_BLOCKING 0x0 ;  /* 0x0000000000007b1d */ /* 0x000fe20000010000 */
[----:B0-----:R-:W-:Y:S01]  /*db80*/  IMAD.SHL.U32 R6, R5, 0x400, RZ ;  /* 0x0000040005067824 */ /* 0x001fe200078e00ff */
[----:B------:R-:W-:-:S04]  /*db90*/  SHF.R.U32.HI R5, RZ, 0x4, R5 ;  /* 0x00000004ff057819 */ /* 0x000fc80000011605 */
[----:B------:R-:W-:Y:S02]  /*dba0*/  LOP3.LUT R75, R6, 0x7c00, RZ, 0xc0, !PT ;  /* 0x00007c00064b7812 */ /* 0x000fe400078ec0ff */
[----:B------:R-:W-:-:S04]  /*dbb0*/  LOP3.LUT R5, R5, 0xffffffe, RZ, 0xc0, !PT ;  /* 0x0ffffffe05057812 */ /* 0x000fc800078ec0ff */
[----:B------:R-:W-:Y:S01]  /*dbc0*/  IADD3 R75, PT, PT, R5, R18, R75 ;  /* 0x00000012054b7210 */ /* 0x000fe20007ffe04b */
        /* <DEDUP_REMOVED lines=36> */
[----:B------:R-:W1:Y:S01]  /*de10*/  LDS.U16 R72, [R73] ;  /* 0x0000000049487984 */ /* 0x000e620000000400 */
[----:B0-----:R-:W-:-:S05]  /*de20*/  LOP3.LUT R4, R59, UR6, RZ, 0xc0, !PT ;  /* 0x000000063b047c12 */ /* 0x001fca000f8ec0ff */
[----:B------:R-:W-:Y:S01]  /*de30*/  IMAD.SHL.U32 R5, R4, 0x400, RZ ;  /* 0x0000040004057824 */ /* 0x000fe200078e00ff */
[----:B------:R-:W-:-:S04]  /*de40*/  SHF.R.U32.HI R4, RZ, 0x4, R4 ;  /* 0x00000004ff047819 */ /* 0x000fc80000011604 */
[----:B------:R-:W-:Y:S02]  /*de50*/  LOP3.LUT R5, R5, 0x7c00, RZ, 0xc0, !PT ;  /* 0x00007c0005057812 */ /* 0x000fe400078ec0ff */
[----:B------:R-:W-:-:S04]  /*de60*/  LOP3.LUT R77, R4, 0xffffffe, RZ, 0xc0, !PT ;  /* 0x0ffffffe044d7812 */ /* 0x000fc800078ec0ff */
[----:B------:R-:W-:Y:S02]  /*de70*/  IADD3 R77, PT, PT, R77, R18, R5 ;  /* 0x000000124d4d7210 */ /* 0x000fe40007ffe005 */
[----:B------:R-:W-:Y:S01]  /*de80*/  LOP3.LUT R5, R57, UR6, RZ, 0xc0, !PT ;  /* 0x0000000639057c12 */ /* 0x000fe2000f8ec0ff */
[----:B-1----:R-:W-:-:S05]  /*de90*/  VIADD R6, R72, 0x1 ;  /* 0x0000000148067836 */ /* 0x002fca0000000000 */
[----:B------:R0:W-:Y:S04]  /*dea0*/  STS.U16 [R73], R6 ;  /* 0x0000000649007388 */ /* 0x0001e80000000400 */
[----:B------:R-:W1:Y:S01]  /*deb0*/  LDS.U16 R74, [R75] ;  /* 0x000000004b4a7984 */ /* 0x000e620000000400 */
[----:B0-----:R-:W-:Y:S01]  /*dec0*/  IMAD.SHL.U32 R6, R5, 0x400, RZ ;  /* 0x0000040005067824 */ /* 0x001fe200078e00ff */
[----:B------:R-:W-:-:S04]  /*ded0*/  SHF.R.U32.HI R5, RZ, 0x4, R5 ;  /* 0x00000004ff057819 */ /* 0x000fc80000011605 */
[----:B------:R-:W-:Y:S02]  /*dee0*/  LOP3.LUT R79, R6, 0x7c00, RZ, 0xc0, !PT ;  /* 0x00007c00064f7812 */ /* 0x000fe400078ec0ff */
[----:B------:R-:W-:-:S04]  /*def0*/  LOP3.LUT R5, R5, 0xffffffe, RZ, 0xc0, !PT ;  /* 0x0ffffffe05057812 */ /* 0x000fc800078ec0ff */
[----:B------:R-:W-:Y:S01]  /*df00*/  IADD3 R79, PT, PT, R5, R18, R79 ;  /* 0x00000012054f7210 */ /* 0x000fe20007ffe04f */
[----:B-1----:R-:W-:-:S05]  /*df10*/  VIADD R4, R74, 0x1 ;  /* 0x000000014a047836 */ /* 0x002fca0000000000 */
        /* <DEDUP_REMOVED lines=226> */
[----:B-1----:R-:W-:Y:S01]  /*ed40*/  IMAD.IADD R141, R6, 0x1, R119 ;  /* 0x00000001068d7824 */ /* 0x002fe200078e0277 */
[----:B------:R-:W-:-:S03]  /*ed50*/  @!P2 SHF.R.U32.HI R6, RZ, 0x3, R20 ;  /* 0x00000003ff06a819 */ /* 0x000fc60000011614 */
[----:B--2---:R-:W-:Y:S01]  /*ed60*/  IMAD.IADD R144, R8, 0x1, R141 ;  /* 0x0000000108907824 */ /* 0x004fe200078e028d */
[----:B------:R-:W-:-:S03]  /*ed70*/  @!P2 LOP3.LUT R6, R6, 0x7c, RZ, 0xc0, !PT ;  /* 0x0000007c0606a812 */ /* 0x000fc600078ec0ff */
[----:B---3--:R-:W-:Y:S02]  /*ed80*/  IMAD.IADD R146, R9, 0x1, R144 ;  /* 0x0000000109927824 */ /* 0x008fe400078e0290 */
[----:B------:R-:W-:Y:S02]  /*ed90*/  @!P2 IMAD.IADD R154, R19, 0x1, R6 ;  /* 0x00000001139aa824 */ /* 0x000fe400078e0206 */
[----:B----4-:R-:W-:-:S04]  /*eda0*/  IMAD.IADD R143, R5, 0x1, R146 ;  /* 0x00000001058f7824 */ /* 0x010fc800078e0292 */
[----:B-----5:R-:W-:-:S04]  /*edb0*/  IMAD.IADD R148, R10, 0x1, R143 ;  /* 0x000000010a947824 */ /* 0x020fc800078e028f */
        /* <DEDUP_REMOVED lines=16> */
[----:B------:R-:W-:Y:S01]  /*eec0*/  @!P2 STS [R154+0x8400], R147 ;  /* 0x008400939a00a388 */ /* 0x000fe20000000800 */
[----:B------:R-:W-:Y:S01]  /*eed0*/  BAR.SYNC.DEFER_BLOCKING 0x0 ;  /* 0x0000000000007b1d */ /* 0x000fe20000010000 */
[----:B------:R-:W-:-:S05]  /*eee0*/  ISETP.NE.AND P2, PT, R16, 0x5, PT ;  /* 0x000000051000780c */ /* 0x000fca0003f45270 */
[----:B------:R-:W0:Y:S04]  /*eef0*/  LDS.128 R4, [R19+0x8400] ;  /* 0x0084000013047984 */ /* 0x000e280000000c00 */
[----:B------:R-:W1:Y:S01]  /*ef00*/  LDS.128 R8, [R19+0x8410] ;  /* 0x0084100013087984 */ /* 0x000e620000000c00 */
[----:B0-----:R-:W-:-:S04]  /*ef10*/  IMAD.IADD R5, R4, 0x1, R5 ;  /* 0x0000000104057824 */ /* 0x001fc800078e0205 */
[----:B------:R-:W-:Y:S01]  /*ef20*/  IMAD.IADD R6, R6, 0x1, R5 ;  /* 0x0000000106067824 */ /* 0x000fe200078e0205 */
[----:B------:R-:W-:Y:S02]  /*ef30*/  SEL R4, R5, R4, !P0 ;  /* 0x0000000405047207 */ /* 0x000fe40004000000 */
[----:B------:R-:W-:Y:S01]  /*ef40*/  ISETP.NE.AND P0, PT, R16, 0x3, PT ;  /* 0x000000031000780c */ /* 0x000fe20003f05270 */
[----:B------:R-:W-:Y:S01]  /*ef50*/  IMAD.IADD R7, R7, 0x1, R6 ;  /* 0x0000000107077824 */ /* 0x000fe200078e0206 */
[----:B------:R-:W-:Y:S02]  /*ef60*/  SEL R5, R118, RZ, P3 ;  /* 0x000000ff76057207 */ /* 0x000fe40001800000 */
[----:B------:R-:W-:Y:S01]  /*ef70*/  SEL R4, R6, R4, !P0 ;  /* 0x0000000406047207 */ /* 0x000fe20004000000 */
[----:B-1----:R-:W-:Y:S01]  /*ef80*/  IMAD.IADD R8, R7, 0x1, R8 ;  /* 0x0000000107087824 */ /* 0x002fe200078e0208 */
[----:B------:R-:W-:Y:S01]  /*ef90*/  ISETP.NE.AND P0, PT, R16, 0x4, PT ;  /* 0x000000041000780c */ /* 0x000fe20003f05270 */
[----:B------:R-:W-:Y:S01]  /*efa0*/  @!P5 IMAD.SHL.U32 R6, R20, 0x400, RZ ;  /* 0x000004001406d824 */ /* 0x000fe200078e00ff */
[----:B------:R-:W-:Y:S01]  /*efb0*/  ISETP.GT.U32.AND P3, PT, R25, R68, PT ;  /* 0x000000441900720c */ /* 0x000fe20003f64070 */
[----:B------:R-:W-:Y:S01]  /*efc0*/  IMAD.IADD R9, R9, 0x1, R8 ;  /* 0x0000000109097824 */ /* 0x000fe200078e0208 */
[----:B------:R-:W-:-:S02]  /*efd0*/  SEL R4, R7, R4, !P0 ;  /* 0x0000000407047207 */ /* 0x000fc40004000000 */
[----:B------:R-:W-:Y:S01]  /*efe0*/  ISETP.NE.AND P0, PT, R16, 0x6, PT ;  /* 0x000000061000780c */ /* 0x000fe20003f05270 */
[----:B------:R-:W-:Y:S01]  /*eff0*/  IMAD.IADD R10, R10, 0x1, R9 ;  /* 0x000000010a0a7824 */ /* 0x000fe200078e0209 */
[----:B------:R-:W-:Y:S02]  /*f000*/  SEL R4, R8, R4, !P2 ;  /* 0x0000000408047207 */ /* 0x000fe40005000000 */
[----:B------:R-:W-:Y:S01]  /*f010*/  ISETP.NE.AND P2, PT, R16, 0x7, PT ;  /* 0x000000071000780c */ /* 0x000fe20003f45270 */
[----:B------:R-:W-:Y:S01]  /*f020*/  IMAD.IADD R11, R11, 0x1, R10 ;  /* 0x000000010b0b7824 */ /* 0x000fe200078e020a */
[----:B------:R-:W-:Y:S02]  /*f030*/  SEL R4, R9, R4, !P0 ;  /* 0x0000000409047207 */ /* 0x000fe40004000000 */
[----:B------:R-:W-:Y:S02]  /*f040*/  ISETP.NE.AND P0, PT, R20, RZ, PT ;  /* 0x000000ff1400720c */ /* 0x000fe40003f05270 */
[----:B------:R-:W-:-:S02]  /*f050*/  SEL R4, R10, R4, !P2 ;  /* 0x000000040a047207 */ /* 0x000fc40005000000 */
[----:B------:R-:W-:Y:S02]  /*f060*/  @!P5 SHF.R.U32.HI R7, RZ, 0x4, R20 ;  /* 0x00000004ff07d819 */ /* 0x000fe40000011614 */
[----:B------:R-:W-:Y:S01]  /*f070*/  @!P5 LOP3.LUT R6, R6, 0x7c00, RZ, 0xc0, !PT ;  /* 0x00007c000606d812 */ /* 0x000fe200078ec0ff */
[----:B------:R-:W-:Y:S01]  /*f080*/  @P1 IMAD.IADD R118, R4, 0x1, R5 ;  /* 0x0000000104761824 */ /* 0x000fe200078e0205 */
[----:B------:R-:W-:Y:S01]  /*f090*/  @!P5 LOP3.LUT R7, R7, 0x3e, RZ, 0xc0, !PT ;  /* 0x0000003e0707d812 */ /* 0x000fe200078ec0ff */
[----:B------:R-:W-:Y:S01]  /*f0a0*/  @!P4 IMAD.U32 R118, R11, 0x10000, RZ ;  /* 0x000100000b76c824 */ /* 0x000fe200078e00ff */
[----:B------:R-:W-:Y:S02]  /*f0b0*/  ISETP.GT.U32.AND P1, PT, R25, R64, PT ;  /* 0x000000401900720c */ /* 0x000fe40003f24070 */
[----:B------:R-:W-:Y:S02]  /*f0c0*/  @!P5 IADD3 R6, PT, PT, R7, R19, R6 ;  /* 0x000000130706d210 */ /* 0x000fe40007ffe006 */
[----:B------:R-:W-:Y:S01]  /*f0d0*/  @!P4 STS [R19+0x8428], R118 ;  /* 0x008428761300c388 */ /* 0x000fe20000000800 */
[----:B------:R-:W-:Y:S01]  /*f0e0*/  BAR.SYNC.DEFER_BLOCKING 0x0 ;  /* 0x0000000000007b1d */ /* 0x000fe20000010000 */
[----:B------:R-:W-:-:S05]  /*f0f0*/  ISETP.GT.U32.AND P2, PT, R25, R58, PT ;  /* 0x0000003a1900720c */ /* 0x000fca0003f44070 */
[----:B------:R-:W0:Y:S02]  /*f100*/  LDS R4, [R19+0x8428] ;  /* 0x0084280013047984 */ /* 0x000e240000000800 */
[----:B0-----:R-:W-:Y:S02]  /*f110*/  SEL R5, R4, RZ, P0 ;  /* 0x000000ff04057207 */ /* 0x001fe40000000000 */
[----:B------:R-:W-:-:S03]  /*f120*/  ISETP.GT.U32.AND P0, PT, R25, R62, PT ;  /* 0x0000003e1900720c */ /* 0x000fc60003f04070 */
[----:B------:R-:W-:-:S04]  /*f130*/  IMAD.IADD R5, R5, 0x1, R118 ;  /* 0x0000000105057824 */ /* 0x000fc800078e0276 */
[--C-:B------:R-:W-:Y:S01]  /*f140*/  IMAD.IADD R116, R116, 0x1, R5.reuse ;  /* 0x0000000174747824 */ /* 0x100fe200078e0205 */
[----:B------:R0:W-:Y:S01]  /*f150*/  STS [R149], R5 ;  /* 0x0000000595007388 */ /* 0x0001e20000000800 */
        /* <DEDUP_REMOVED lines=45> */
[----:B------:R-:W-:Y:S01]  /*f430*/  IMAD.IADD R145, R145, 0x1, R5 ;  /* 0x0000000191917824 */ /* 0x000fe200078e0205 */
[----:B0-----:R-:W-:Y:S02]  /*f440*/  CS2R R4, SRZ ;  /* 0x0000000000047805 */ /* 0x001fe4000001ff00 */
[----:B------:R-:W-:Y:S01]  /*f450*/  STS [R149+0x40], R134 ;  /* 0x0000408695007388 */ /* 0x000fe20000000800 */
[----:B------:R-:W-:-:S03]  /*f460*/  @!P5 IMAD.MOV.U32 R5, RZ, RZ, RZ ;  /* 0x000000ffff05d224 */ /* 0x000fc600078e00ff */
        /* <DEDUP_REMOVED lines=28> */
[----:B0-----:R-:W-:-:S03]  /*f630*/  @!P5 IMAD.MOV.U32 R4, RZ, RZ, R8 ;  /* 0x000000ffff04d224 */ /* 0x001fc600078e0008 */
[----:B------:R-:W0:Y:S01]  /*f640*/  LDS.U16 R91, [R91] ;  /* 0x000000005b5b7984 */ /* 0x000e220000000400 */
[----:B-1----:R-:W-:Y:S01]  /*f650*/  IMAD.IADD R70, R70, 0x1, R71 ;  /* 0x0000000146467824 */ /* 0x002fe200078e0247 */
[----:B------:R-:W-:Y:S02]  /*f660*/  @!P5 IADD3 R21, P4, PT, R21, -R4, RZ ;  /* 0x800000041515d210 */ /* 0x000fe40007f9e0ff */
[----:B------:R-:W1:Y:S01]  /*f670*/  LDS.U16 R93, [R93] ;  /* 0x000000005d5d7984 */ /* 0x000e620000000400 */
[----:B--2---:R-:W-:Y:S02]  /*f680*/  IMAD.IADD R72, R72, 0x1, R73 ;  /* 0x0000000148487824 */ /* 0x004fe400078e0249 */
[----:B------:R-:W-:Y:S01]  /*f690*/  @!P5 IMAD.X R22, R22, 0x1, ~R5, P4 ;  /* 0x000000011616d824 */ /* 0x000fe200020e0e05 */
[----:B------:R-:W2:Y:S01]  /*f6a0*/  LDS.U16 R95, [R95] ;  /* 0x000000005f5f7984 */ /* 0x000ea20000000400 */
[----:B---3--:R-:W-:Y:S01]  /*f6b0*/  IMAD.IADD R74, R74, 0x1, R75 ;  /* 0x000000014a4a7824 */ /* 0x008fe200078e024b */
[----:B------:R-:W-:Y:S01]  /*f6c0*/  ISETP.GT.U32.AND P4, PT, R25, R66, PT ;  /* 0x000000421900720c */ /* 0x000fe20003f84070 */
[----:B------:R-:W-:Y:S01]  /*f6d0*/  IMAD R70, R70, 0x4, R19 ;  /* 0x0000000446467824 */ /* 0x000fe200078e0213 */
[----:B------:R-:W3:Y:S01]  /*f6e0*/  LDS.U16 R97, [R97] ;  /* 0x0000000061617984 */ /* 0x000ee20000000400 */
[----:B----4-:R-:W-:-:S02]  /*f6f0*/  IMAD.IADD R76, R76, 0x1, R77 ;  /* 0x000000014c4c7824 */ /* 0x010fc400078e024d */
[----:B------:R-:W-:Y:S01]  /*f700*/  IMAD R72, R72, 0x4, R19 ;  /* 0x0000000448487824 */ /* 0x000fe200078e0213 */
[----:B------:R-:W4:Y:S01]  /*f710*/  LDS.U16 R99, [R99] ;  /* 0x0000000063637984 */ /* 0x000f220000000400 */
[----:B-----5:R-:W-:Y:S02]  /*f720*/  IMAD.IADD R78, R78, 0x1, R79 ;  /* 0x000000014e4e7824 */ /* 0x020fe400078e024f */
[----:B------:R-:W-:Y:S01]  /*f730*/  IMAD R74, R74, 0x4, R19 ;  /* 0x000000044a4a7824 */ /* 0x000fe200078e0213 */
[----:B------:R-:W5:Y:S01]  /*f740*/  LDS.U16 R101, [R101] ;  /* 0x0000000065657984 */ /* 0x000f620000000400 */
[----:B------:R-:W-:Y:S02]  /*f750*/  IMAD.IADD R80, R80, 0x1, R81 ;  /* 0x0000000150507824 */ /* 0x000fe400078e0251 */
[----:B------:R-:W-:Y:S01]  /*f760*/  IMAD R76, R76, 0x4, R19 ;  /* 0x000000044c4c7824 */ /* 0x000fe200078e0213 */
[----:B------:R-:W5:Y:S01]  /*f770*/  LDS.U16 R103, [R103] ;  /* 0x0000000067677984 */ /* 0x000f620000000400 */
[----:B------:R-:W-:-:S02]  /*f780*/  IMAD.IADD R82, R82, 0x1, R83 ;  /* 0x0000000152527824 */ /* 0x000fc400078e0253 */
[----:B------:R-:W-:Y:S01]  /*f790*/  IMAD R78, R78, 0x4, R19 ;  /* 0x000000044e4e7824 */ /* 0x000fe200078e0213 */
[----:B------:R-:W5:Y:S01]  /*f7a0*/  LDS.U16 R105, [R105] ;  /* 0x0000000069697984 */ /* 0x000f620000000400 */
[----:B------:R-:W-:Y:S02]  /*f7b0*/  IMAD.IADD R84, R84, 0x1, R85 ;  /* 0x0000000154547824 */ /* 0x000fe400078e0255 */
        /* <DEDUP_REMOVED lines=8> */
[----:B0-----:R-:W-:Y:S02]  /*f840*/  IMAD.IADD R90, R90, 0x1, R91 ;  /* 0x000000015a5a7824 */ /* 0x001fe400078e025b */
[----:B------:R-:W-:Y:S01]  /*f850*/  IMAD R86, R86, 0x4, R19 ;  /* 0x0000000456567824 */ /* 0x000fe200078e0213 */
[----:B------:R-:W0:Y:S01]  /*f860*/  LDS.U16 R7, [R114] ;  /* 0x0000000072077984 */ /* 0x000e220000000400 */
[----:B-1----:R-:W-:Y:S02]  /*f870*/  IMAD.IADD R92, R92, 0x1, R93 ;  /* 0x000000015c5c7824 */ /* 0x002fe400078e025d */
[----:B------:R-:W-:Y:S01]  /*f880*/  IMAD R88, R88, 0x4, R19 ;  /* 0x0000000458587824 */ /* 0x000fe200078e0213 */
[----:B------:R-:W1:Y:S01]  /*f890*/  LDS.U16 R6, [R115] ;  /* 0x0000000073067984 */ /* 0x000e620000000400 */
[----:B--2---:R-:W-:-:S02]  /*f8a0*/  IMAD.IADD R94, R94, 0x1, R95 ;  /* 0x000000015e5e7824 */ /* 0x004fc400078e025f */
[----:B------:R-:W-:Y:S01]  /*f8b0*/  IMAD R90, R90, 0x4, R19 ;  /* 0x000000045a5a7824 */ /* 0x000fe200078e0213 */
[----:B------:R-:W-:Y:S01]  /*f8c0*/  BAR.SYNC.DEFER_BLOCKING 0x0 ;  /* 0x0000000000007b1d */ /* 0x000fe20000010000 */
[----:B---3--:R-:W-:Y:S02]  /*f8d0*/  IMAD.IADD R96, R96, 0x1, R97 ;  /* 0x0000000160607824 */ /* 0x008fe400078e0261 */
[----:B------:R-:W-:Y:S02]  /*f8e0*/  IMAD R92, R92, 0x4, R19 ;  /* 0x000000045c5c7824 */ /* 0x000fe400078e0213 */
[----:B----4-:R-:W-:Y:S02]  /*f8f0*/  IMAD.IADD R98, R98, 0x1, R99 ;  /* 0x0000000162627824 */ /* 0x010fe400078e0263 */
[----:B------:R-:W-:Y:S02]  /*f900*/  IMAD R94, R94, 0x4, R19 ;  /* 0x000000045e5e7824 */ /* 0x000fe400078e0213 */
[----:B-----5:R-:W-:-:S02]  /*f910*/  IMAD.IADD R100, R100, 0x1, R101 ;  /* 0x0000000164647824 */ /* 0x020fc400078e0265 */
[----:B------:R-:W-:Y:S02]  /*f920*/  IMAD R96, R96, 0x4, R19 ;  /* 0x0000000460607824 */ /* 0x000fe400078e0213 */
[----:B------:R-:W-:Y:S02]  /*f930*/  IMAD.IADD R102, R102, 0x1, R103 ;  /* 0x0000000166667824 */ /* 0x000fe400078e0267 */
[----:B------:R-:W-:Y:S02]  /*f940*/  IMAD R98, R98, 0x4, R19 ;  /* 0x0000000462627824 */ /* 0x000fe400078e0213 */
[----:B------:R-:W-:Y:S02]  /*f950*/  IMAD.IADD R104, R104, 0x1, R105 ;  /* 0x0000000168687824 */ /* 0x000fe400078e0269 */
[----:B------:R-:W-:Y:S02]  /*f960*/  IMAD R100, R100, 0x4, R19 ;  /* 0x0000000464647824 */ /* 0x000fe400078e0213 */
[----:B------:R-:W-:-:S02]  /*f970*/  IMAD.IADD R106, R106, 0x1, R107 ;  /* 0x000000016a6a7824 */ /* 0x000fc400078e026b */
[----:B------:R-:W-:Y:S01]  /*f980*/  IMAD R102, R102, 0x4, R19 ;  /* 0x0000000466667824 */ /* 0x000fe200078e0213 */
[----:B------:R2:W-:Y:S01]  /*f990*/  @!P5 STS.64 [R17], R4 ;  /* 0x000000041100d388 */ /* 0x0005e20000000a00 */
[----:B------:R-:W-:Y:S02]  /*f9a0*/  IMAD.IADD R108, R108, 0x1, R109 ;  /* 0x000000016c6c7824 */ /* 0x000fe400078e026d */
[----:B------:R-:W-:Y:S02]  /*f9b0*/  IMAD R104, R104, 0x4, R19 ;  /* 0x0000000468687824 */ /* 0x000fe400078e0213 */
[----:B------:R-:W-:Y:S02]  /*f9c0*/  IMAD.IADD R110, R110, 0x1, R111 ;  /* 0x000000016e6e7824 */ /* 0x000fe400078e026f */
[----:B------:R-:W-:Y:S02]  /*f9d0*/  IMAD R106, R106, 0x4, R19 ;  /* 0x000000046a6a7824 */ /* 0x000fe400078e0213 */
[----:B0-----:R-:W-:-:S02]  /*f9e0*/  IMAD.IADD R112, R112, 0x1, R7 ;  /* 0x0000000170707824 */ /* 0x001fc400078e0207 */
[----:B------:R-:W-:Y:S02]  /*f9f0*/  IMAD R108, R108, 0x4, R19 ;  /* 0x000000046c6c7824 */ /* 0x000fe400078e0213 */
[----:B--2---:R-:W-:Y:S02]  /*fa00*/  @!P5 IMAD.MOV.U32 R4, RZ, RZ, R21 ;  /* 0x000000ffff04d224 */ /* 0x004fe400078e0015 */
[----:B------:R-:W-:Y:S01]  /*fa10*/  @!P5 IMAD.MOV.U32 R5, RZ, RZ, R22 ;  /* 0x000000ffff05d224 */ /* 0x000fe200078e0016 */
[----:B------:R-:W-:Y:S01]  /*fa20*/  BAR.SYNC.DEFER_BLOCKING 0x0 ;  /* 0x0000000000007b1d */ /* 0x000fe20000010000 */
[----:B-1----:R-:W-:Y:S02]  /*fa30*/  IMAD.IADD R6, R113, 0x1, R6 ;  /* 0x0000000171067824 */ /* 0x002fe400078e0206 */
[--C-:B------:R-:W-:Y:S02]  /*fa40*/  IMAD R110, R110, 0x4, R19.reuse ;  /* 0x000000046e6e7824 */ /* 0x100fe400078e0213 */
[----:B------:R-:W-:-:S02]  /*fa50*/  IMAD R112, R112, 0x4, R19 ;  /* 0x0000000470707824 */ /* 0x000fc400078e0213 */
[----:B------:R-:W-:Y:S01]  /*fa60*/  IMAD R6, R6, 0x4, R19 ;  /* 0x0000000406067824 */ /* 0x000fe200078e0213 */
[----:B------:R-:W-:Y:S06]  /*fa70*/  BAR.SYNC.DEFER_BLOCKING 0x0 ;  /* 0x0000000000007b1d */ /* 0x000fec0000010000 */
[----:B------:R0:W-:Y:S02]  /*fa80*/  @!P5 STS.64 [R17+0x5c00], R4 ;  /* 0x005c00041100d388 */ /* 0x0001e40000000a00 */
[----:B------:R-:W-:Y:S01]  /*fa90*/  BAR.SYNC.DEFER_BLOCKING 0x0 ;  /* 0x0000000000007b1d */ /* 0x000fe20000010000 */
[----:B------:R-:W-:-:S04]  /*faa0*/  ISETP.GT.U32.AND P5, PT, R25, R20, PT ;  /* 0x000000141900720c */ /* 0x000fc80003fa4070 */
[----:B------:R-:W-:Y:S01]  /*fab0*/  ISETP.GT.AND.EX P5, PT, R26, RZ, PT, P5 ;  /* 0x000000ff1a00720c */ /* 0x000fe20003fa4350 */
[----:B------:R0:W-:Y:S04]  /*fac0*/  STS [R70], R65 ;  /* 0x0000004146007388 */ /* 0x0001e80000000800 */
        /* <DEDUP_REMOVED lines=23> */
[----:B------:R-:W-:Y:S05]  /*fc40*/  @!P5 BRA `(.L_x_47) ;  /* 0x000000000024d947 */ /* 0x000fea0003800000 */
[----:B------:R-:W0:Y:S02]  /*fc50*/  LDS R7, [R18] ;  /* 0x0000000012077984 */ /* 0x000e240000000800 */
[----:B0-----:R-:W-:-:S05]  /*fc60*/  LOP3.LUT R4, R7, UR6, RZ, 0xc0, !PT ;  /* 0x0000000607047c12 */ /* 0x001fca000f8ec0ff */
[----:B------:R-:W-:-:S05]  /*fc70*/  IMAD R6, R4, 0x8, R19 ;  /* 0x0000000804067824 */ /* 0x000fca00078e0213 */
[----:B------:R-:W0:Y:S02]  /*fc80*/  LDS.64 R4, [R6+0x5c00] ;  /* 0x005c000006047984 */ /* 0x000e240000000a00 */
[----:B0-----:R-:W-:-:S05]  /*fc90*/  IADD3 R8, P5, PT, R4, R20, RZ ;  /* 0x0000001404087210 */ /* 0x001fca0007fbe0ff */
[----:B------:R-:W-:Y:S01]  /*fca0*/  IMAD.X R5, RZ, RZ, R5, P5 ;  /* 0x000000ffff057224 */ /* 0x000fe200028e0605 */
[----:B------:R-:W-:-:S04]  /*fcb0*/  LEA R4, P5, R8, R14, 0x2 ;  /* 0x0000000e08047211 */ /* 0x000fc800078a10ff */
[----:B------:R-:W-:-:S05]  /*fcc0*/  LEA.HI.X R5, R8, R15, R5, 0x2, P5 ;  /* 0x0000000f08057211 */ /* 0x000fca00028f1405 */
[----:B------:R1:W-:Y:S04]  /*fcd0*/  STG.E desc[UR8][R4.64], R7 ;  /* 0x0000000704007986 */ /* 0x0003e8000c101908 */
.L_x_47:
[----:B------:R-:W-:Y:S05]  /*fce0*/  BSYNC.RECONVERGENT B1 ;  /* 0x0000000000017941 */ /* 0x000fea0003800200 */
.L_x_46:
[----:B------:R-:W-:Y:S01]  /*fcf0*/  BSSY.RECONVERGENT B1, `(.L_x_48) ;  /* 0x000000c000017945 */ /* 0x000fe20003800200 */
[----:B------:R-:W-:-:S03]  /*fd00*/  ISETP.GT.U32.AND P5, PT, R25, R56, PT ;  /* 0x000000381900720c */ /* 0x000fc60003fa4070 */
[----:B------:R-:W-:Y:S10]  /*fd10*/  @!P6 BRA `(.L_x_49) ;  /* 0x000000000024e947 */ /* 0x000ff40003800000 */
[----:B-1----:R-:W0:Y:S02]  /*fd20*/  LDS R7, [R18+0x400] ;  /* 0x0004000012077984 */ /* 0x002e240000000800 */
        /* <DEDUP_REMOVED lines=8> */
.L_x_49:
[----:B------:R-:W-:Y:S05]  /*fdb0*/  BSYNC.RECONVERGENT B1 ;  /* 0x0000000000017941 */ /* 0x000fea0003800200 */
.L_x_48:
[C---:B------:R-:W-:Y:S01]  /*fdc0*/  ISETP.GT.AND.EX P0, PT, R26.reuse, RZ, PT, P0 ;  /* 0x000000ff1a00720c */ /* 0x040fe20003f04300 */
[----:B------:R-:W-:Y:S01]  /*fdd0*/  BSSY.RECONVERGENT B1, `(.L_x_50) ;  /* 0x000000d000017945 */ /* 0x000fe20003800200 */
[----:B------:R-:W-:Y:S02]  /*fde0*/  ISETP.GT.U32.AND P6, PT, R25, R54, PT ;  /* 0x000000361900720c */ /* 0x000fe40003fc4070 */
[----:B------:R-:W-:-:S09]  /*fdf0*/  ISETP.GT.AND.EX P1, PT, R26, RZ, PT, P1 ;  /* 0x000000ff1a00720c */ /* 0x000fd20003f24310 */
[----:B------:R-:W-:Y:S05]  /*fe00*/  @!P0 BRA `(.L_x_51) ;  /* 0x0000000000248947 */ /* 0x000fea0003800000 */
[----:B-12---:R-:W0:Y:S02]  /*fe10*/  LDS R7, [R18+0x800] ;  /* 0x0008000012077984 */ /* 0x006e240000000800 */
        /* <DEDUP_REMOVED lines=8> */
.L_x_51:
[----:B------:R-:W-:Y:S05]  /*fea0*/  BSYNC.RECONVERGENT B1 ;  /* 0x0000000000017941 */ /* 0x000fea0003800200 */
.L_x_50:
[----:B------:R-:W-:Y:S01]  /*feb0*/  BSSY.RECONVERGENT B1, `(.L_x_52) ;  /* 0x000000c000017945 */ /* 0x000fe20003800200 */
[----:B------:R-:W-:-:S03]  /*fec0*/  ISETP.GT.U32.AND P0, PT, R25, R52, PT ;  /* 0x000000341900720c */ /* 0x000fc60003f04070 */
[----:B------:R-:W-:Y:S10]  /*fed0*/  @!P1 BRA `(.L_x_53) ;  /* 0x0000000000249947 */ /* 0x000ff40003800000 */
[----:B-123--:R-:W0:Y:S02]  /*fee0*/  LDS R7, [R18+0xc00] ;  /* 0x000c000012077984 */ /* 0x00ee240000000800 */
        /* <DEDUP_REMOVED lines=8> */
.L_x_53:
[----:B------:R-:W-:Y:S05]  /*ff70*/  BSYNC.RECONVERGENT B1 ;  /* 0x0000000000017941 */ /* 0x000fea0003800200 */
.L_x_52:
[C---:B------:R-:W-:Y:S01]  /*ff80*/  ISETP.GT.AND.EX P2, PT, R26.reuse, RZ, PT, P2 ;  /* 0x000000ff1a00720c */ /* 0x040fe20003f44320 */
[----:B------:R-:W-:Y:S01]  /*ff90*/  BSSY.RECONVERGENT B1, `(.L_x_54) ;  /* 0x000000d000017945 */ /* 0x000fe20003800200 */
[----:B------:R-:W-:Y:S02]  /*ffa0*/  ISETP.GT.U32.AND P1, PT, R25, R50, PT ;  /* 0x000000321900720c */ /* 0x000fe40003f24070 */
[----:B------:R-:W-:-:S09]  /*ffb0*/  ISETP.GT.AND.EX P3, PT, R26, RZ, PT, P3 ;  /* 0x000000ff1a00720c */ /* 0x000fd20003f64330 */
[----:B------:R-:W-:Y:S05]  /*ffc0*/  @!P2 BRA `(.L_x_55) ;  /* 0x000000000024a947 */ /* 0x000fea0003800000 */
[----:B-1234-:R-:W0:Y:S02]  /*ffd0*/  LDS R7, [R18+0x1000] ;  /* 0x0010000012077984 */ /* 0x01ee240000000800 */
        /* <DEDUP_REMOVED lines=8> */
.L_x_55:
[----:B------:R-:W-:Y:S05]  /*10060*/  BSYNC.RECONVERGENT B1 ;  /* 0x0000000000017941 */ /* 0x000fea0003800200 */
.L_x_54:
[----:B------:R-:W-:Y:S01]  /*10070*/  BSSY.RECONVERGENT B1, `(.L_x_56) ;  /* 0x000000c000017945 */ /* 0x000fe20003800200 */
[----:B------:R-:W-:-:S03]  /*10080*/  ISETP.GT.U32.AND P2, PT, R25, R48, PT ;  /* 0x000000301900720c */ /* 0x000fc60003f44070 */
[----:B------:R-:W-:Y:S10]  /*10090*/  @!P3 BRA `(.L_x_57) ;  /* 0x000000000024b947 */ /* 0x000ff40003800000 */
[----:B01234-:R-:W0:Y:S02]  /*100a0*/  LDS R7, [R18+0x1400] ;  /* 0x0014000012077984 */ /* 0x01fe240000000800 */
        /* <DEDUP_REMOVED lines=8> */
.L_x_57:
[----:B------:R-:W-:Y:S05]  /*10130*/  BSYNC.RECONVERGENT B1 ;  /* 0x0000000000017941 */ /* 0x000fea0003800200 */
.L_x_56:
[C---:B------:R-:W-:Y:S01]  /*10140*/  ISETP.GT.AND.EX P4, PT, R26.reuse, RZ, PT, P4 ;  /* 0x000000ff1a00720c */ /* 0x040fe20003f84340 */
[----:B------:R-:W-:Y:S01]  /*10150*/  BSSY.RECONVERGENT B1, `(.L_x_58) ;  /* 0x000000d000017945 */ /* 0x000fe20003800200 */
[----:B------:R-:W-:Y:S02]  /*10160*/  ISETP.GT.U32.AND P3, PT, R25, R46, PT ;  /* 0x0000002e1900720c */ /* 0x000fe40003f64070 */
[----:B------:R-:W-:-:S09]  /*10170*/  ISETP.GT.AND.EX P5, PT, R26, RZ, PT, P5 ;  /* 0x000000ff1a00720c */ /* 0x000fd20003fa4350 */
[----:B------:R-:W-:Y:S05]  /*10180*/  @!P4 BRA `(.L_x_59) ;  /* 0x000000000024c947 */ /* 0x000fea0003800000 */
        /* <DEDUP_REMOVED lines=9> */
.L_x_59:
[----:B------:R-:W-:Y:S05]  /*10220*/  BSYNC.RECONVERGENT B1 ;  /* 0x0000000000017941 */ /* 0x000fea0003800200 */
.L_x_58:
        /* <DEDUP_REMOVED lines=12> */
.L_x_61:
[----:B------:R-:W-:Y:S05]  /*102f0*/  BSYNC.RECONVERGENT B1 ;  /* 0x0000000000017941 */ /* 0x000fea0003800200 */
.L_x_60:
        /* <DEDUP_REMOVED lines=14> */
.L_x_63:
[----:B------:R-:W-:Y:S05]  /*103e0*/  BSYNC.RECONVERGENT B1 ;  /* 0x0000000000017941 */ /* 0x000fea0003800200 */
.L_x_62:
        /* <DEDUP_REMOVED lines=12> */
.L_x_65:
[----:B------:R-:W-:Y:S05]  /*104b0*/  BSYNC.RECONVERGENT B1 ;  /* 0x0000000000017941 */ /* 0x000fea0003800200 */
.L_x_64:
        /* <DEDUP_REMOVED lines=14> */
.L_x_67:
[----:B------:R-:W-:Y:S05]  /*105a0*/  BSYNC.RECONVERGENT B1 ;  /* 0x0000000000017941 */ /* 0x000fea0003800200 */
.L_x_66:
        /* <DEDUP_REMOVED lines=12> */
.L_x_69:
[----:B------:R-:W-:Y:S05]  /*10670*/  BSYNC.RECONVERGENT B1 ;  /* 0x0000000000017941 */ /* 0x000fea0003800200 */
.L_x_68:
        /* <DEDUP_REMOVED lines=14> */
.L_x_71:
[----:B------:R-:W-:Y:S05]  /*10760*/  BSYNC.RECONVERGENT B1 ;  /* 0x0000000000017941 */ /* 0x000fea0003800200 */
.L_x_70:
        /* <DEDUP_REMOVED lines=12> */
.L_x_73:
[----:B------:R-:W-:Y:S05]  /*10830*/  BSYNC.RECONVERGENT B1 ;  /* 0x0000000000017941 */ /* 0x000fea0003800200 */
.L_x_72:
        /* <DEDUP_REMOVED lines=14> */
.L_x_75:
[----:B------:R-:W-:Y:S05]  /*10920*/  BSYNC.RECONVERGENT B1 ;  /* 0x0000000000017941 */ /* 0x000fea0003800200 */
.L_x_74:
        /* <DEDUP_REMOVED lines=12> */
.L_x_77:
[----:B------:R-:W-:Y:S05]  /*109f0*/  BSYNC.RECONVERGENT B1 ;  /* 0x0000000000017941 */ /* 0x000fea0003800200 */
.L_x_76:
[C---:B------:R-:W-:Y:S01]  /*10a00*/  ISETP.GT.AND.EX P0, PT, R26.reuse, RZ, PT, P0 ;  /* 0x000000ff1a00720c */ /* 0x040fe20003f04300 */
[----:B------:R-:W-:Y:S01]  /*10a10*/  BSSY.RECONVERGENT B1, `(.L_x_78) ;  /* 0x0000012000017945 */ /* 0x000fe20003800200 */
[----:B------:R-:W-:Y:S02]  /*10a20*/  ISETP.GT.U32.AND P6, PT, R25, R24, PT ;  /* 0x000000181900720c */ /* 0x000fe40003fc4070 */
[C---:B------:R-:W-:Y:S02]  /*10a30*/  ISETP.GT.AND.EX P1, PT, R26.reuse, RZ, PT, P1 ;  /* 0x000000ff1a00720c */ /* 0x040fe40003f24310 */
[C---:B------:R-:W-:Y:S02]  /*10a40*/  ISETP.GT.AND.EX P2, PT, R26.reuse, RZ, PT, P2 ;  /* 0x000000ff1a00720c */ /* 0x040fe40003f44320 */
[C---:B------:R-:W-:Y:S02]  /*10a50*/  ISETP.GT.AND.EX P3, PT, R26.reuse, RZ, PT, P3 ;  /* 0x000000ff1a00720c */ /* 0x040fe40003f64330 */
[----:B------:R-:W-:-:S02]  /*10a60*/  ISETP.GT.AND.EX P4, PT, R26, RZ, PT, P4 ;  /* 0x000000ff1a00720c */ /* 0x000fc40003f84340 */
[C---:B------:R-:W-:Y:S02]  /*10a70*/  ISETP.GT.AND.EX P5, PT, R26.reuse, RZ, PT, P5 ;  /* 0x000000ff1a00720c */ /* 0x040fe40003fa4350 */
[----:B------:R-:W-:Y:S01]  /*10a80*/  ISETP.GT.AND.EX P6, PT, R26, RZ, PT, P6 ;  /* 0x000000ff1a00720c */ /* 0x000fe20003fc4360 */
[----:B------:R-:W-:-:S12]  /*10a90*/  @!P0 BRA `(.L_x_79) ;  /* 0x0000000000248947 */ /* 0x000fd80003800000 */
        /* <DEDUP_REMOVED lines=9> */
.L_x_79:
[----:B------:R-:W-:Y:S05]  /*10b30*/  BSYNC.RECONVERGENT B1 ;  /* 0x0000000000017941 */ /* 0x000fea0003800200 */
.L_x_78:
[----:B------:R-:W-:Y:S04]  /*10b40*/  BSSY.RECONVERGENT B1, `(.L_x_80) ;  /* 0x000000b000017945 */ /* 0x000fe80003800200 */
        /* <DEDUP_REMOVED lines=10> */
.L_x_81:
[----:B------:R-:W-:Y:S05]  /*10bf0*/  BSYNC.RECONVERGENT B1 ;  /* 0x0000000000017941 */ /* 0x000fea0003800200 */
.L_x_80:
        /* <DEDUP_REMOVED lines=11> */
.L_x_83:
[----:B------:R-:W-:Y:S05]  /*10cb0*/  BSYNC.RECONVERGENT B1 ;  /* 0x0000000000017941 */ /* 0x000fea0003800200 */
.L_x_82:
        /* <DEDUP_REMOVED lines=11> */
.L_x_85:
[----:B------:R-:W-:Y:S05]  /*10d70*/  BSYNC.RECONVERGENT B1 ;  /* 0x0000000000017941 */ /* 0x000fea0003800200 */
.L_x_84:
        /* <DEDUP_REMOVED lines=11> */
.L_x_87:
[----:B------:R-:W-:Y:S05]  /*10e30*/  BSYNC.RECONVERGENT B1 ;  /* 0x0000000000017941 */ /* 0x000fea0003800200 */
.L_x_86:
        /* <DEDUP_REMOVED lines=11> */
.L_x_89:
[----:B------:R-:W-:Y:S05]  /*10ef0*/  BSYNC.RECONVERGENT B1 ;  /* 0x0000000000017941 */ /* 0x000fea0003800200 */
.L_x_88:
        /* <DEDUP_REMOVED lines=9> */
[----:B------:R0:W-:Y:S01]  /*10f90*/  STG.E desc[UR8][R4.64+0x5800], R7 ;  /* 0x0058000704007986 */ /* 0x0001e2000c101908 */
[----:B------:R-:W-:Y:S05]  /*10fa0*/  BRA `(.L_x_43) ;  /* 0x0000000c00c47947 */ /* 0x000fea0003800000 */
.L_x_40:
[----:B------:R-:W-:Y:S01]  /*10fb0*/  ISETP.GE.U32.AND P0, PT, R3, 0x1700, PT ;  /* 0x000017000300780c */ /* 0x000fe20003f06070 */
[----:B--2---:R-:W-:Y:S02]  /*10fc0*/  IMAD.MOV.U32 R8, RZ, RZ, RZ ;  /* 0x000000ffff087224 */ /* 0x004fe400078e00ff */
[----:B------:R-:W-:Y:S01]  /*10fd0*/  IMAD.MOV.U32 R61, RZ, RZ, RZ ;  /* 0x000000ffff3d7224 */ /* 0x000fe200078e00ff */
[----:B------:R-:W-:Y:S01]  /*10fe0*/  ISETP.GE.AND.EX P0, PT, R0, RZ, PT, P0 ;  /* 0x000000ff0000720c */ /* 0x000fe20003f06300 */
[----:B------:R-:W-:-:S12]  /*10ff0*/  IMAD.MOV.U32 R57, RZ, RZ, R3 ;  /* 0x000000ffff397224 */ /* 0x000fd800078e0003 */
[----:B------:R-:W-:Y:S05]  /*11000*/  @!P0 BRA `(.L_x_90) ;  /* 0x0000000400088947 */ /* 0x000fea0003800000 */
[----:B------:R-:W-:Y:S02]  /*11010*/  IMAD.MOV.U32 R8, RZ, RZ, RZ ;  /* 0x000000ffff087224 */ /* 0x000fe400078e00ff */
[----:B------:R-:W-:-:S07]  /*11020*/  IMAD.MOV.U32 R61, RZ, RZ, RZ ;  /* 0x000000ffff3d7224 */ /* 0x000fce00078e00ff */
.L_x_91:
[----:B--2---:R-:W-:-:S05]  /*11030*/  IADD3 R7, P0, PT, R20, R8, RZ ;  /* 0x0000000814077210 */ /* 0x004fca0007f1e0ff */
[----:B------:R-:W-:Y:S02]  /*11040*/  IMAD.X R4, RZ, RZ, R61, P0 ;  /* 0x000000ffff047224 */ /* 0x000fe400000e063d */
[----:B------:R-:W-:-:S03]  /*11050*/  IMAD.SHL.U32 R6, R7, 0x4, RZ ;  /* 0x0000000407067824 */ /* 0x000fc600078e00ff */
[----:B------:R-:W-:Y:S02]  /*11060*/  SHF.L.U64.HI R7, R7, 0x2, R4 ;  /* 0x0000000207077819 */ /* 0x000fe40000010204 */
[----:B------:R-:W-:-:S05]  /*11070*/  IADD3 R4, P0, PT, R6, R19, RZ ;  /* 0x0000001306047210 */ /* 0x000fca0007f1e0ff */
[----:B01----:R-:W-:-:S05]  /*11080*/  IMAD.X R5, R7, 0x1, R18, P0 ;  /* 0x0000000107057824 */ /* 0x003fca00000e0612 */
[----:B------:R-:W2:Y:S04]  /*11090*/  LDG.E R9, desc[UR8][R4.64] ;  /* 0x0000000804097981 */ /* 0x000ea8000c1e1900 */
[----:B------:R-:W4:Y:S04]  /*110a0*/  LDG.E R11, desc[UR8][R4.64+0x400] ;  /* 0x00040008040b7981 */ /* 0x000f28000c1e1900 */
[----:B------:R-:W5:Y:S04]  /*110b0*/  LDG.E R17, desc[UR8][R4.64+0x800] ;  /* 0x0008000804117981 */ /* 0x000f68000c1e1900 */
[----:B------:R-:W5:Y:S04]  /*110c0*/  LDG.E R21, desc[UR8][R4.64+0xc00] ;  /* 0x000c000804157981 */ /* 0x000f68000c1e1900 */
[----:B------:R-:W5:Y:S04]  /*110d0*/  LDG.E R23, desc[UR8][R4.64+0x1000] ;  /* 0x0010000804177981 */ /* 0x000f68000c1e1900 */
[----:B---3--:R-:W3:Y:S04]  /*110e0*/  LDG.E R25, desc[UR8][R4.64+0x1400] ;  /* 0x0014000804197981 */ /* 0x008ee8000c1e1900 */
[----:B------:R-:W3:Y:S04]  /*110f0*/  LDG.E R27, desc[UR8][R4.64+0x1800] ;  /* 0x00180008041b7981 */ /* 0x000ee8000c1e1900 */
        /* <DEDUP_REMOVED lines=15> */
[----:B------:R0:W3:Y:S01]  /*111f0*/  LDG.E R59, desc[UR8][R4.64+0x5800] ;  /* 0x00580008043b7981 */ /* 0x0000e2000c1e1900 */
[----:B------:R-:W-:Y:S05]  /*11200*/  WARPSYNC.ALL ;  /* 0x0000000000007948 */ /* 0x000fea0003800000 */
[----:B------:R-:W-:Y:S01]  /*11210*/  BAR.SYNC.DEFER_BLOCKING 0x0 ;  /* 0x0000000000007b1d */ /* 0x000fe20000010000 */
[----:B------:R-:W-:-:S05]  /*11220*/  IADD3 R6, P0, PT, R6, R14, RZ ;  /* 0x0000000e06067210 */ /* 0x000fca0007f1e0ff */
[----:B------:R-:W-:Y:S01]  /*11230*/  IMAD.X R7, R7, 0x1, R15, P0 ;  /* 0x0000000107077824 */ /* 0x000fe200000e060f */
[----:B------:R-:W-:-:S04]  /*11240*/  IADD3 R8, P0, PT, R8, 0x1700, RZ ;  /* 0x0000170008087810 */ /* 0x000fc80007f1e0ff */
[----:B0-----:R-:W-:Y:S01]  /*11250*/  IADD3 R4, P1, PT, -R8, R3, RZ ;  /* 0x0000000308047210 */ /* 0x001fe20007f3e1ff */
[----:B------:R-:W-:-:S03]  /*11260*/  IMAD.X R61, RZ, RZ, R61, P0 ;  /* 0x000000ffff3d7224 */ /* 0x000fc600000e063d */
[----:B------:R-:W-:Y:S01]  /*11270*/  ISETP.GT.U32.AND P0, PT, R4, 0x16ff, PT ;  /* 0x000016ff0400780c */ /* 0x000fe20003f04070 */
[----:B------:R-:W-:-:S05]  /*11280*/  IMAD.X R5, R0, 0x1, ~R61, P1 ;  /* 0x0000000100057824 */ /* 0x000fca00008e0e3d */
[----:B------:R-:W-:Y:S01]  /*11290*/  ISETP.GT.AND.EX P0, PT, R5, RZ, PT, P0 ;  /* 0x000000ff0500720c */ /* 0x000fe20003f04300 */
[----:B--2---:R2:W-:Y:S04]  /*112a0*/  STG.E desc[UR8][R6.64], R9 ;  /* 0x0000000906007986 */ /* 0x0045e8000c101908 */
[----:B----4-:R2:W-:Y:S04]  /*112b0*/  STG.E desc[UR8][R6.64+0x400], R11 ;  /* 0x0004000b06007986 */ /* 0x0105e8000c101908 */
[----:B-----5:R2:W-:Y:S04]  /*112c0*/  STG.E desc[UR8][R6.64+0x800], R17 ;  /* 0x0008001106007986 */ /* 0x0205e8000c101908 */
[----:B------:R2:W-:Y:S04]  /*112d0*/  STG.E desc[UR8][R6.64+0xc00], R21 ;  /* 0x000c001506007986 */ /* 0x0005e8000c101908 */
[----:B------:R2:W-:Y:S04]  /*112e0*/  STG.E desc[UR8][R6.64+0x1000], R23 ;  /* 0x0010001706007986 */ /* 0x0005e8000c101908 */
[----:B---3--:R2:W-:Y:S04]  /*112f0*/  STG.E desc[UR8][R6.64+0x1400], R25 ;  /* 0x0014001906007986 */ /* 0x0085e8000c101908 */
[----:B------:R2:W-:Y:S04]  /*11300*/  STG.E desc[UR8][R6.64+0x1800], R27 ;  /* 0x0018001b06007986 */ /* 0x0005e8000c101908 */
        /* <DEDUP_REMOVED lines=15> */
[----:B------:R2:W-:Y:S01]  /*11400*/  STG.E desc[UR8][R6.64+0x5800], R59 ;  /* 0x0058003b06007986 */ /* 0x0005e2000c101908 */
[----:B------:R-:W-:Y:S05]  /*11410*/  @P0 BRA `(.L_x_91) ;  /* 0xfffffffc00040947 */ /* 0x000fea000383ffff */
[----:B--2---:R-:W-:-:S07]  /*11420*/  IMAD.MOV.U32 R57, RZ, RZ, R4 ;  /* 0x000000ffff397224 */ /* 0x004fce00078e0004 */
.L_x_90:
[----:B------:R-:W-:-:S04]  /*11430*/  ISETP.GE.U32.AND P0, PT, R8, R3, PT ;  /* 0x000000030800720c */ /* 0x000fc80003f06070 */
[----:B------:R-:W-:-:S13]  /*11440*/  ISETP.GE.AND.EX P0, PT, R61, R0, PT, P0 ;  /* 0x000000003d00720c */ /* 0x000fda0003f06300 */
[----:B------:R-:W-:Y:S05]  /*11450*/  @P0 BRA `(.L_x_43) ;  /* 0x0000000800980947 */ /* 0x000fea0003800000 */
[C---:B------:R-:W-:Y:S01]  /*11460*/  VIADD R6, R20.reuse, 0x100 ;  /* 0x0000010014067836 */ /* 0x040fe20000000000 */
[C---:B------:R-:W-:Y:S01]  /*11470*/  IADD3 R4, P0, PT, R20.reuse, R8, RZ ;  /* 0x0000000814047210 */ /* 0x040fe20007f1e0ff */
[C---:B------:R-:W-:Y:S01]  /*11480*/  VIADD R10, R20.reuse, 0x200 ;  /* 0x00000200140a7836 */ /* 0x040fe20000000000 */
[C---:B------:R-:W-:Y:S01]  /*11490*/  LOP3.LUT R8, R20.reuse, 0x400, RZ, 0xfc, !PT ;  /* 0x0000040014087812 */ /* 0x040fe200078efcff */
[----:B------:R-:W-:Y:S01]  /*114a0*/  VIADD R16, R20, 0x900 ;  /* 0x0000090014107836 */ /* 0x000fe20000000000 */
[-C--:B------:R-:W-:Y:S01]  /*114b0*/  ISETP.GE.AND P1, PT, R6, R57.reuse, PT ;  /* 0x000000390600720c */ /* 0x080fe20003f26270 */
[----:B------:R-:W-:Y:S01]  /*114c0*/  VIADD R6, R20, 0x300 ;  /* 0x0000030014067836 */ /* 0x000fe20000000000 */
[-C--:B------:R-:W-:Y:S01]  /*114d0*/  ISETP.GE.AND P6, PT, R10, R57.reuse, PT ;  /* 0x000000390a00720c */ /* 0x080fe20003fc6270 */
[----:B01----:R-:W-:Y:S01]  /*114e0*/  IMAD.X R5, RZ, RZ, R61, P0 ;  /* 0x000000ffff057224 */ /* 0x003fe200000e063d */
[----:B------:R-:W-:Y:S01]  /*114f0*/  P2R R58, PR, RZ, 0x2 ;  /* 0x00000002ff3a7803 */ /* 0x000fe20000000000 */
[----:B------:R-:W-:Y:S01]  /*11500*/  VIADD R10, R20, 0x600 ;  /* 0x00000600140a7836 */ /* 0x000fe20000000000 */
[-C--:B------:R-:W-:Y:S01]  /*11510*/  ISETP.GE.AND P5, PT, R6, R57.reuse, PT ;  /* 0x000000390600720c */ /* 0x080fe20003fa6270 */
[C---:B------:R-:W-:Y:S01]  /*11520*/  IMAD.SHL.U32 R6, R4.reuse, 0x4, RZ ;  /* 0x0000000404067824 */ /* 0x040fe200078e00ff */
[----:B------:R-:W-:Y:S01]  /*11530*/  SHF.L.U64.HI R7, R4, 0x2, R5 ;  /* 0x0000000204077819 */ /* 0x000fe20000010205 */
[----:B------:R-:W-:Y:S01]  /*11540*/  VIADD R22, R20, 0xb00 ;  /* 0x00000b0014167836 */ /* 0x000fe20000000000 */
[----:B------:R-:W-:Y:S01]  /*11550*/  ISETP.GE.AND P4, PT, R8, R57, PT ;  /* 0x000000390800720c */ /* 0x000fe20003f86270 */
[----:B------:R-:W-:Y:S01]  /*11560*/  VIADD R8, R20, 0x500 ;  /* 0x0000050014087836 */ /* 0x000fe20000000000 */
[----:B------:R-:W-:Y:S01]  /*11570*/  IADD3 R4, P1, PT, R6, R19, RZ ;  /* 0x0000001306047210 */ /* 0x000fe20007f3e0ff */
[----:B---3--:R-:W-:Y:S01]  /*11580*/  VIADD R26, R20, 0xd00 ;  /* 0x00000d00141a7836 */ /* 0x008fe20000000000 */
[----:B------:R-:W-:Y:S01]  /*11590*/  IADD3 R6, P0, PT, R6, R14, RZ ;  /* 0x0000000e06067210 */ /* 0x000fe20007f1e0ff */
[----:B------:R-:W-:Y:S01]  /*115a0*/  VIADD R28, R20, 0xe00 ;  /* 0x00000e00141c7836 */ /* 0x000fe20000000000 */
[-C--:B------:R-:W-:Y:S01]  /*115b0*/  ISETP.GE.AND P3, PT, R8, R57.reuse, PT ;  /* 0x000000390800720c */ /* 0x080fe20003f66270 */
[C---:B------:R-:W-:Y:S01]  /*115c0*/  IMAD.X R5, R7.reuse, 0x1, R18, P1 ;  /* 0x0000000107057824 */ /* 0x040fe200008e0612 */
[----:B------:R-:W-:Y:S01]  /*115d0*/  ISETP.NE.AND P1, PT, R58, RZ, PT ;  /* 0x000000ff3a00720c */ /* 0x000fe20003f25270 */
[----:B------:R-:W-:Y:S01]  /*115e0*/  IMAD.X R7, R7, 0x1, R15, P0 ;  /* 0x0000000107077824 */ /* 0x000fe200000e060f */
[CC--:B------:R-:W-:Y:S01]  /*115f0*/  ISETP.GE.AND P0, PT, R20.reuse, R57.reuse, PT ;  /* 0x000000391400720c */ /* 0x0c0fe20003f06270 */
[----:B------:R-:W-:Y:S01]  /*11600*/  VIADD R8, R20, 0x700 ;  /* 0x0000070014087836 */ /* 0x000fe20000000000 */
[----:B------:R-:W2:Y:S01]  /*11610*/  @!P6 LDG.E R17, desc[UR8][R4.64+0x800] ;  /* 0x000800080411e981 */ /* 0x000ea2000c1e1900 */
[-C--:B------:R-:W-:Y:S01]  /*11620*/  ISETP.GE.AND P2, PT, R10, R57.reuse, PT ;  /* 0x000000390a00720c */ /* 0x080fe20003f46270 */
[C---:B------:R-:W-:Y:S01]  /*11630*/  VIADD R18, R20.reuse, 0xa00 ;  /* 0x00000a0014127836 */ /* 0x040fe20000000000 */
[----:B------:R-:W-:Y:S01]  /*11640*/  P2R R56, PR, RZ, 0x1 ;  /* 0x00000001ff387803 */ /* 0x000fe20000000000 */
[----:B------:R-:W3:Y:S01]  /*11650*/  @!P5 LDG.E R19, desc[UR8][R4.64+0xc00] ;  /* 0x000c00080413d981 */ /* 0x000ee2000c1e1900 */
[C---:B------:R-:W-:Y:S01]  /*11660*/  LOP3.LUT R10, R20.reuse, 0x800, RZ, 0xfc, !PT ;  /* 0x00000800140a7812 */ /* 0x040fe200078efcff */
[C---:B------:R-:W-:Y:S01]  /*11670*/  VIADD R30, R20.reuse, 0xf00 ;  /* 0x00000f00141e7836 */ /* 0x040fe20000000000 */
[C---:B------:R-:W-:Y:S01]  /*11680*/  LOP3.LUT R24, R20.reuse, 0xc00, RZ, 0xfc, !PT ;  /* 0x00000c0014187812 */ /* 0x040fe200078efcff */
[----:B------:R-:W4:Y:S01]  /*11690*/  @!P4 LDG.E R21, desc[UR8][R4.64+0x1000] ;  /* 0x001000080415c981 */ /* 0x000f22000c1e1900 */
[C---:B------:R-:W-:Y:S01]  /*116a0*/  LOP3.LUT R32, R20.reuse, 0x1000, RZ, 0xfc, !PT ;  /* 0x0000100014207812 */ /* 0x040fe200078efcff */
[C---:B------:R-:W-:Y:S01]  /*116b0*/  VIADD R34, R20.reuse, 0x1100 ;  /* 0x0000110014227836 */ /* 0x040fe20000000000 */
[C---:B------:R-:W-:Y:S01]  /*116c0*/  LOP3.LUT R40, R20.reuse, 0x1400, RZ, 0xfc, !PT ;  /* 0x0000140014287812 */ /* 0x040fe200078efcff */
[----:B------:R-:W5:Y:S01]  /*116d0*/  @!P0 LDG.E R9, desc[UR8][R4.64] ;  /* 0x0000000804098981 */ /* 0x000f62000c1e1900 */
[C---:B------:R-:W-:Y:S01]  /*116e0*/  VIADD R36, R20.reuse, 0x1200 ;  /* 0x0000120014247836 */ /* 0x040fe20000000000 */
[----:B------:R-:W-:Y:S01]  /*116f0*/  P2R R59, PR, RZ, 0x40 ;  /* 0x00000040ff3b7803 */ /* 0x000fe20000000000 */
[----:B------:R-:W-:Y:S01]  /*11700*/  VIADD R38, R20, 0x1300 ;  /* 0x0000130014267836 */ /* 0x000fe20000000000 */
[----:B------:R-:W2:Y:S01]  /*11710*/  @!P1 LDG.E R11, desc[UR8][R4.64+0x400] ;  /* 0x00040008040b9981 */ /* 0x000ea2000c1e1900 */
[----:B------:R-:W-:Y:S01]  /*11720*/  ISETP.GE.AND P0, PT, R8, R57, PT ;  /* 0x000000390800720c */ /* 0x000fe20003f06270 */
[C---:B------:R-:W-:Y:S01]  /*11730*/  VIADD R42, R20.reuse, 0x1600 ;  /* 0x00001600142a7836 */ /* 0x040fe20000000000 */
[----:B------:R-:W-:Y:S01]  /*11740*/  P2R R60, PR, RZ, 0x20 ;  /* 0x00000020ff3c7803 */ /* 0x000fe20000000000 */
[----:B------:R-:W4:Y:S01]  /*11750*/  @!P3 LDG.E R23, desc[UR8][R4.64+0x1400] ;  /* 0x001400080417b981 */ /* 0x000f22000c1e1900 */
[----:B------:R-:W-:Y:S01]  /*11760*/  P2R R8, PR, RZ, 0x1 ;  /* 0x00000001ff087803 */ /* 0x000fe20000000000 */
[----:B------:R-:W-:Y:S01]  /*11770*/  VIADD R20, R20, 0x1500 ;  /* 0x0000150014147836 */ /* 0x000fe20000000000 */
[----:B------:R-:W-:Y:S01]  /*11780*/  P2R R61, PR, RZ, 0x10 ;  /* 0x00000010ff3d7803 */ /* 0x000fe20000000000 */
[----:B------:R-:W4:Y:S01]  /*11790*/  @!P2 LDG.E R25, desc[UR8][R4.64+0x1800] ;  /* 0x001800080419a981 */ /* 0x000f22000c1e1900 */
[----:B------:R-:W-:-:S02]  /*117a0*/  P2R R62, PR, RZ, 0x8 ;  /* 0x00000008ff3e7803 */ /* 0x000fc40000000000 */
[----:B------:R-:W-:-:S03]  /*117b0*/  P2R R63, PR, RZ, 0x4 ;  /* 0x00000004ff3f7803 */ /* 0x000fc60000000000 */
[----:B------:R-:W4:Y:S01]  /*117c0*/  @!P0 LDG.E R27, desc[UR8][R4.64+0x1c00] ;  /* 0x001c0008041b8981 */ /* 0x000f22000c1e1900 */
[----:B------:R-:W-:-:S04]  /*117d0*/  ISETP.GE.AND P0, PT, R10, R57, PT ;  /* 0x000000390a00720c */ /* 0x000fc80003f06270 */
[----:B------:R-:W-:-:S09]  /*117e0*/  P2R R10, PR, RZ, 0x1 ;  /* 0x00000001ff0a7803 */ /* 0x000fd20000000000 */
        /* <DEDUP_REMOVED lines=22> */
[-C--:B------:R-:W-:Y:S02]  /*11950*/  ISETP.GE.AND P0, PT, R32, R57.reuse, PT ;  /* 0x000000392000720c */ /* 0x080fe40003f06270 */
[-C--:B------:R-:W-:Y:S02]  /*11960*/  ISETP.GE.AND P1, PT, R34, R57.reuse, PT ;  /* 0x000000392200720c */ /* 0x080fe40003f26270 */
[----:B------:R-:W-:Y:S02]  /*11970*/  P2R R54, PR, RZ, 0x1 ;  /* 0x00000001ff367803 */ /* 0x000fe40000000000 */
[-C--:B------:R-:W-:Y:S02]  /*11980*/  ISETP.GE.AND P2, PT, R36, R57.reuse, PT ;  /* 0x000000392400720c */ /* 0x080fe40003f46270 */
[-C--:B------:R-:W-:Y:S02]  /*11990*/  ISETP.GE.AND P3, PT, R38, R57.reuse, PT ;  /* 0x000000392600720c */ /* 0x080fe40003f66270 */
[----:B------:R-:W-:-:S02]  /*119a0*/  ISETP.GE.AND P4, PT, R40, R57, PT ;  /* 0x000000392800720c */ /* 0x000fc40003f86270 */
[-C--:B------:R-:W-:Y:S01]  /*119b0*/  ISETP.GE.AND P5, PT, R20, R57.reuse, PT ;  /* 0x000000391400720c */ /* 0x080fe20003fa6270 */
[----:B------:R-:W4:Y:S01]  /*119c0*/  @!P0 LDG.E R45, desc[UR8][R4.64+0x4000] ;  /* 0x00400008042d8981 */ /* 0x000f22000c1e1900 */
[----:B------:R-:W-:Y:S02]  /*119d0*/  ISETP.GE.AND P6, PT, R42, R57, PT ;  /* 0x000000392a00720c */ /* 0x000fe40003fc6270 */
[----:B------:R-:W-:Y:S01]  /*119e0*/  ISETP.NE.AND P0, PT, R30, RZ, PT ;  /* 0x000000ff1e00720c */ /* 0x000fe20003f05270 */
[----:B------:R-:W4:Y:S03]  /*119f0*/  @!P1 LDG.E R47, desc[UR8][R4.64+0x4400] ;  /* 0x00440008042f9981 */ /* 0x000f26000c1e1900 */
[----:B------:R-:W-:Y:S01]  /*11a00*/  P2R R52, PR, RZ, 0x1 ;  /* 0x00000001ff347803 */ /* 0x000fe20000000000 */
[----:B------:R-:W4:Y:S01]  /*11a10*/  @!P2 LDG.E R49, desc[UR8][R4.64+0x4800] ;  /* 0x004800080431a981 */ /* 0x000f22000c1e1900 */
[----:B------:R-:W-:-:S03]  /*11a20*/  ISETP.NE.AND P0, PT, R28, RZ, PT ;  /* 0x000000ff1c00720c */ /* 0x000fc60003f05270 */
[----:B------:R-:W4:Y:S01]  /*11a30*/  @!P3 LDG.E R51, desc[UR8][R4.64+0x4c00] ;  /* 0x004c00080433b981 */ /* 0x000f22000c1e1900 */
[----:B------:R-:W-:Y:S02]  /*11a40*/  P2R R50, PR, RZ, 0x1 ;  /* 0x00000001ff327803 */ /* 0x000fe40000000000 */
[----:B------:R-:W-:Y:S01]  /*11a50*/  ISETP.NE.AND P0, PT, R26, RZ, PT ;  /* 0x000000ff1a00720c */ /* 0x000fe20003f05270 */
[----:B------:R-:W4:Y:S04]  /*11a60*/  @!P4 LDG.E R53, desc[UR8][R4.64+0x5000] ;  /* 0x005000080435c981 */ /* 0x000f28000c1e1900 */
[----:B------:R-:W4:Y:S01]  /*11a70*/  @!P5 LDG.E R55, desc[UR8][R4.64+0x5400] ;  /* 0x005400080437d981 */ /* 0x000f22000c1e1900 */
[----:B------:R-:W-:-:S03]  /*11a80*/  P2R R48, PR, RZ, 0x1 ;  /* 0x00000001ff307803 */ /* 0x000fc60000000000 */
[----:B------:R-:W4:Y:S01]  /*11a90*/  @!P6 LDG.E R57, desc[UR8][R4.64+0x5800] ;  /* 0x005800080439e981 */ /* 0x000f22000c1e1900 */
[----:B------:R-:W-:-:S04]  /*11aa0*/  ISETP.NE.AND P0, PT, R24, RZ, PT ;  /* 0x000000ff1800720c */ /* 0x000fc80003f05270 */
[----:B------:R-:W-:Y:S02]  /*11ab0*/  P2R R46, PR, RZ, 0x1 ;  /* 0x00000001ff2e7803 */ /* 0x000fe40000000000 */
        /* <DEDUP_REMOVED lines=16> */
[----:B------:R-:W-:Y:S01]  /*11bc0*/  ISETP.NE.AND P0, PT, R60, RZ, PT ;  /* 0x000000ff3c00720c */ /* 0x000fe20003f05270 */
[----:B------:R-:W-:Y:S05]  /*11bd0*/  WARPSYNC.ALL ;  /* 0x0000000000007948 */ /* 0x000fea0003800000 */
[----:B------:R-:W-:Y:S01]  /*11be0*/  P2R R16, PR, RZ, 0x1 ;  /* 0x00000001ff107803 */ /* 0x000fe20000000000 */
[----:B------:R-:W-:Y:S01]  /*11bf0*/  BAR.SYNC.DEFER_BLOCKING 0x0 ;  /* 0x0000000000007b1d */ /* 0x000fe20000010000 */
[----:B------:R-:W-:-:S04]  /*11c00*/  ISETP.NE.AND P0, PT, R59, RZ, PT ;  /* 0x000000ff3b00720c */ /* 0x000fc80003f05270 */
[----:B------:R-:W-:Y:S02]  /*11c10*/  P2R R10, PR, RZ, 0x1 ;  /* 0x00000001ff0a7803 */ /* 0x000fe40000000000 */
[----:B------:R-:W-:-:S04]  /*11c20*/  ISETP.NE.AND P0, PT, R58, RZ, PT ;  /* 0x000000ff3a00720c */ /* 0x000fc80003f05270 */
[----:B------:R-:W-:Y:S02]  /*11c30*/  P2R R8, PR, RZ, 0x1 ;  /* 0x00000001ff087803 */ /* 0x000fe40000000000 */
[----:B------:R-:W-:-:S13]  /*11c40*/  ISETP.NE.AND P0, PT, R56, RZ, PT ;  /* 0x000000ff3800720c */ /* 0x000fda0003f05270 */
[----:B-----5:R0:W-:Y:S01]  /*11c50*/  @!P0 STG.E desc[UR8][R6.64], R9 ;  /* 0x0000000906008986 */ /* 0x0201e2000c101908 */
[----:B------:R-:W-:-:S13]  /*11c60*/  ISETP.NE.AND P0, PT, R8, RZ, PT ;  /* 0x000000ff0800720c */ /* 0x000fda0003f05270 */
[----:B--2---:R0:W-:Y:S01]  /*11c70*/  @!P0 STG.E desc[UR8][R6.64+0x400], R11 ;  /* 0x0004000b06008986 */ /* 0x0041e2000c101908 */
[----:B------:R-:W-:-:S13]  /*11c80*/  ISETP.NE.AND P0, PT, R10, RZ, PT ;  /* 0x000000ff0a00720c */ /* 0x000fda0003f05270 */
[----:B------:R0:W-:Y:S01]  /*11c90*/  @!P0 STG.E desc[UR8][R6.64+0x800], R17 ;  /* 0x0008001106008986 */ /* 0x0001e2000c101908 */
[----:B------:R-:W-:-:S13]  /*11ca0*/  ISETP.NE.AND P0, PT, R16, RZ, PT ;  /* 0x000000ff1000720c */ /* 0x000fda0003f05270 */
[----:B---3--:R0:W-:Y:S01]  /*11cb0*/  @!P0 STG.E desc[UR8][R6.64+0xc00], R19 ;  /* 0x000c001306008986 */ /* 0x0081e2000c101908 */
[----:B------:R-:W-:-:S13]  /*11cc0*/  ISETP.NE.AND P0, PT, R18, RZ, PT ;  /* 0x000000ff1200720c */ /* 0x000fda0003f05270 */
[----:B----4-:R0:W-:Y:S01]  /*11cd0*/  @!P0 STG.E desc[UR8][R6.64+0x1000], R21 ;  /* 0x0010001506008986 */ /* 0x0101e2000c101908 */
[----:B------:R-:W-:-:S13]  /*11ce0*/  ISETP.NE.AND P0, PT, R22, RZ, PT ;  /* 0x000000ff1600720c */ /* 0x000fda0003f05270 */
[----:B------:R0:W-:Y:S01]  /*11cf0*/  @!P0 STG.E desc[UR8][R6.64+0x1400], R23 ;  /* 0x0014001706008986 */ /* 0x0001e2000c101908 */
        /* <DEDUP_REMOVED lines=20> */
[----:B------:R-:W-:-:S03]  /*11e40*/  ISETP.NE.AND P0, PT, R54, RZ, PT ;  /* 0x000000ff3600720c */ /* 0x000fc60003f05270 */
[----:B------:R0:W-:Y:S04]  /*11e50*/  @!P1 STG.E desc[UR8][R6.64+0x4400], R47 ;  /* 0x0044002f06009986 */ /* 0x0001e8000c101908 */
[----:B------:R0:W-:Y:S04]  /*11e60*/  @!P2 STG.E desc[UR8][R6.64+0x4800], R49 ;  /* 0x004800310600a986 */ /* 0x0001e8000c101908 */
[----:B------:R0:W-:Y:S04]  /*11e70*/  @!P3 STG.E desc[UR8][R6.64+0x4c00], R51 ;  /* 0x004c00330600b986 */ /* 0x0001e8000c101908 */
[----:B------:R0:W-:Y:S04]  /*11e80*/  @!P0 STG.E desc[UR8][R6.64+0x4000], R45 ;  /* 0x0040002d06008986 */ /* 0x0001e8000c101908 */
[----:B------:R0:W-:Y:S04]  /*11e90*/  @!P4 STG.E desc[UR8][R6.64+0x5000], R53 ;  /* 0x005000350600c986 */ /* 0x0001e8000c101908 */
[----:B------:R0:W-:Y:S04]  /*11ea0*/  @!P5 STG.E desc[UR8][R6.64+0x5400], R55 ;  /* 0x005400370600d986 */ /* 0x0001e8000c101908 */
[----:B------:R0:W-:Y:S02]  /*11eb0*/  @!P6 STG.E desc[UR8][R6.64+0x5800], R57 ;  /* 0x005800390600e986 */ /* 0x0001e4000c101908 */
.L_x_43:
[----:B------:R-:W-:Y:S05]  /*11ec0*/  BSYNC.RECONVERGENT B0 ;  /* 0x0000000000007941 */ /* 0x000fea0003800200 */
.L_x_39:
[----:B------:R-:W5:Y:S01]  /*11ed0*/  S2R R18, SR_TID.X ;  /* 0x0000000000127919 */ /* 0x000f620000002100 */
[----:B------:R-:W5:Y:S01]  /*11ee0*/  S2UR UR5, SR_CgaCtaId ;  /* 0x00000000000579c3 */ /* 0x000f620000008800 */
[----:B------:R-:W-:Y:S01]  /*11ef0*/  UMOV UR4, 0x400 ;  /* 0x0000040000047882 */ /* 0x000fe20000000000 */
[----:B0-----:R-:W-:Y:S02]  /*11f00*/  IMAD.MOV.U32 R19, RZ, RZ, 0x6 ;  /* 0x00000006ff137424 */ /* 0x001fe400078e00ff */
[----:B-1234-:R-:W-:Y:S02]  /*11f10*/  IMAD.MOV.U32 R5, RZ, RZ, R15 ;  /* 0x000000ffff057224 */ /* 0x01efe400078e000f */
[----:B------:R-:W-:Y:S02]  /*11f20*/  IMAD.MOV.U32 R20, RZ, RZ, R2 ;  /* 0x000000ffff147224 */ /* 0x000fe400078e0002 */
[----:B------:R-:W-:Y:S01]  /*11f30*/  IMAD.MOV.U32 R21, RZ, RZ, R12 ;  /* 0x000000ffff157224 */ /* 0x000fe200078e000c */
[----:B-----5:R-:W-:Y:S01]  /*11f40*/  ULEA UR4, UR5, UR4, 0x18 ;  /* 0x0000000405047291 */ /* 0x020fe2000f8ec0ff */
[----:B------:R-:W-:-:S05]  /*11f50*/  IMAD.SHL.U32 R4, R18, 0x20, RZ ;  /* 0x0000002012047824 */ /* 0x000fca00078e00ff */
[----:B------:R-:W-:Y:S02]  /*11f60*/  LEA R23, R18, UR4, 0x2 ;  /* 0x0000000412177c11 */ /* 0x000fe4000f8e10ff */
[----:B------:R-:W-:Y:S01]  /*11f70*/  LOP3.LUT R6, R4, 0x7c00, RZ, 0xc0, !PT ;  /* 0x00007c0004067812 */ /* 0x000fe200078ec0ff */
[----:B------:R-:W-:-:S04]  /*11f80*/  IMAD.MOV.U32 R4, RZ, RZ, R14 ;  /* 0x000000ffff047224 */ /* 0x000fc800078e000e */
[----:B------:R-:W-:-:S04]  /*11f90*/  VIADD R6, R6, UR4 ;  /* 0x0000000406067c36 */ /* 0x000fc80008000000 */
[----:B------:R-:W-:-:S07]  /*11fa0*/  IMAD R22, R13, 0x4, R6 ;  /* 0x000000040d167824 */ /* 0x000fce00078e0206 */
.L_x_168:
[----:B------:R-:W-:Y:S05]  /*11fb0*/  WARPSYNC.ALL ;  /* 0x0000000000007948 */ /* 0x000fea0003800000 */
[----:B------:R-:W-:Y:S01]  /*11fc0*/  BAR.SYNC.DEFER_BLOCKING 0x0 ;  /* 0x0000000000007b1d */ /* 0x000fe20000010000 */
[----:B------:R-:W-:Y:S01]  /*11fd0*/  ISETP.GE.U32.AND P0, PT, R3, 0xfd00, PT ;  /* 0x0000fd000300780c */ /* 0x000fe20003f06070 */
[----:B------:R-:W-:Y:S01]  /*11fe0*/  IMAD.MOV R26, RZ, RZ, -R19 ;  /* 0x000000ffff1a7224 */ /* 0x000fe200078e0a13 */
[----:B------:R-:W-:Y:S01]  /*11ff0*/  CS2R R66, SRZ ;  /* 0x0000000000427805 */ /* 0x000fe2000001ff00 */
[----:B------:R-:W-:Y:S01]  /*12000*/  IMAD.MOV.U32 R7, RZ, RZ, 0x20 ;  /* 0x00000020ff077424 */ /* 0x000fe200078e00ff */
[----:B------:R-:W-:Y:S01]  /*12010*/  ISETP.GE.U32.AND.EX P0, PT, R0, RZ, PT, P0 ;  /* 0x000000ff0000720c */ /* 0x000fe20003f06100 */
[----:B------:R-:W-:Y:S01]  /*12020*/  IMAD.MOV.U32 R24, RZ, RZ, R2 ;  /* 0x000000ffff187224 */ /* 0x000fe200078e0002 */
[----:B------:R-:W-:Y:S01]  /*12030*/  CS2R R64, SRZ ;  /* 0x0000000000407805 */ /* 0x000fe2000001ff00 */
[----:B------:R-:W-:Y:S01]  /*12040*/  IMAD.MOV.U32 R25, RZ, RZ, R12 ;  /* 0x000000ffff197224 */ /* 0x000fe200078e000c */
[----:B------:R-:W-:Y:S01]  /*12050*/  VIADDMNMX.U32 R26, R26, R7, 0x6, PT ;  /* 0x000000061a1a7446 */ /* 0x000fe20003800007 */
[----:B------:R-:W-:Y:S01]  /*12060*/  IMAD.MOV.U32 R27, RZ, RZ, R20 ;  /* 0x000000ffff1b7224 */ /* 0x000fe200078e0014 */
[----:B------:R-:W-:Y:S01]  /*12070*/  CS2R R62, SRZ ;  /* 0x00000000003e7805 */ /* 0x000fe2000001ff00 */
[----:B------:R-:W-:Y:S01]  /*12080*/  IMAD.MOV.U32 R28, RZ, RZ, R21 ;  /* 0x000000ffff1c7224 */ /* 0x000fe200078e0015 */
[----:B------:R-:W-:Y:S01]  /*12090*/  CS2R R60, SRZ ;  /* 0x00000000003c7805 */ /* 0x000fe2000001ff00 */
[----:B------:R-:W-:Y:S01]  /*120a0*/  IMAD.MOV.U32 R68, RZ, RZ, RZ ;  /* 0x000000ffff447224 */ /* 0x000fe200078e00ff */
[----:B------:R-:W-:Y:S01]  /*120b0*/  CS2R R58, SRZ ;  /* 0x00000000003a7805 */ /* 0x000fe2000001ff00 */
[----:B------:R-:W-:Y:S01]  /*120c0*/  IMAD.MOV.U32 R57, RZ, RZ, RZ ;  /* 0x000000ffff397224 */ /* 0x000fe200078e00ff */
[----:B------:R-:W-:-:S02]  /*120d0*/  CS2R R10, SRZ ;  /* 0x00000000000a7805 */ /* 0x000fc4000001ff00 */
[----:B------:R-:W-:Y:S02]  /*120e0*/  CS2R R8, SRZ ;  /* 0x0000000000087805 */ /* 0x000fe4000001ff00 */
[----:B------:R-:W-:Y:S01]  /*120f0*/  CS2R R6, SRZ ;  /* 0x0000000000067805 */ /* 0x000fe2000001ff00 */
[----:B------:R-:W-:Y:S02]  /*12100*/  IMAD.MOV.U32 R20, RZ, RZ, R4 ;  /* 0x000000ffff147224 */ /* 0x000fe400078e0004 */
[----:B------:R-:W-:Y:S01]  /*12110*/  IMAD.MOV.U32 R21, RZ, RZ, R5 ;  /* 0x000000ffff157224 */ /* 0x000fe200078e0005 */
[----:B------:R0:W-:Y:S01]  /*12120*/  STS [R23], RZ ;  /* 0x000000ff17007388 */ /* 0x0001e20000000800 */
[----:B------:R-:W-:Y:S02]  /*12130*/  IMAD.MOV.U32 R2, RZ, RZ, R14 ;  /* 0x000000ffff027224 */ /* 0x000fe400078e000e */
[----:B------:R-:W-:Y:S01]  /*12140*/  IMAD.MOV.U32 R12, RZ, RZ, R15 ;  /* 0x000000ffff0c7224 */ /* 0x000fe200078e000f */
        /* <DEDUP_REMOVED lines=16> */
[----:B------:R-:W-:Y:S02]  /*12250*/  IMAD.MOV.U32 R68, RZ, RZ, RZ ;  /* 0x000000ffff447224 */ /* 0x000fe400078e00ff */
[----:B------:R-:W-:-:S07]  /*12260*/  IMAD.MOV.U32 R67, RZ, RZ, RZ ;  /* 0x000000ffff437224 */ /* 0x000fce00078e00ff */
.L_x_98:
[----:B------:R-:W-:Y:S01]  /*12270*/  IADD3 R5, P0, PT, R18, R6, RZ ;  /* 0x0000000612057210 */ /* 0x000fe20007f1e0ff */
[----:B------:R-:W-:-:S03]  /*12280*/  IMAD.MOV.U32 R69, RZ, RZ, RZ ;  /* 0x000000ffff457224 */ /* 0x000fc600078e00ff */
[C---:B------:R-:W-:Y:S01]  /*12290*/  LEA R4, P1, R5.reuse, R20, 0x2 ;  /* 0x0000001405047211 */ /* 0x040fe200078210ff */
[--C-:B------:R-:W-:Y:S01]  /*122a0*/  IMAD.X R70, RZ, RZ, R7.reuse, P0 ;  /* 0x000000ffff467224 */ /* 0x100fe200000e0607 */
[----:B------:R-:W-:Y:S02]  /*122b0*/  IADD3 R14, P0, PT, -R6, R3, RZ ;  /* 0x00000003060e7210 */ /* 0x000fe40007f1e1ff */
[----:B------:R-:W-:Y:S02]  /*122c0*/  IADD3 R4, P2, PT, R4, 0x2c00, RZ ;  /* 0x00002c0004047810 */ /* 0x000fe40007f5e0ff */
[----:B------:R-:W-:Y:S01]  /*122d0*/  LEA.HI.X R5, R5, R21, R70, 0x2, P1 ;  /* 0x0000001505057211 */ /* 0x000fe200008f1446 */
[----:B------:R-:W-:-:S04]  /*122e0*/  IMAD.X R15, R0, 0x1, ~R7, P0 ;  /* 0x00000001000f7824 */ /* 0x000fc800000e0e07 */
[----:B-12---:R-:W-:-:S07]  /*122f0*/  IMAD.X R5, RZ, RZ, R5, P2 ;  /* 0x000000ffff057224 */ /* 0x006fce00010e0605 */
.L_x_93:
[----:B-1----:R-:W2:Y:S04]  /*12300*/  LDG.E R72, desc[UR8][R4.64+-0x2c00] ;  /* 0xffd4000804487981 */ /* 0x002ea8000c1e1900 */
[----:B------:R-:W3:Y:S04]  /*12310*/  LDG.E R76, desc[UR8][R4.64+-0x2800] ;  /* 0xffd80008044c7981 */ /* 0x000ee8000c1e1900 */
[----:B------:R-:W4:Y:S04]  /*12320*/  LDG.E R78, desc[UR8][R4.64+-0x2400] ;  /* 0xffdc0008044e7981 */ /* 0x000f28000c1e1900 */
[----:B------:R-:W5:Y:S04]  /*12330*/  LDG.E R80, desc[UR8][R4.64+-0x2000] ;  /* 0xffe0000804507981 */ /* 0x000f68000c1e1900 */
[----:B------:R-:W5:Y:S04]  /*12340*/  LDG.E R82, desc[UR8][R4.64+-0x1c00] ;  /* 0xffe4000804527981 */ /* 0x000f68000c1e1900 */
[----:B------:R-:W5:Y:S01]  /*12350*/  LDG.E R84, desc[UR8][R4.64+-0x1800] ;  /* 0xffe8000804547981 */ /* 0x000f62000c1e1900 */
[----:B------:R-:W-:-:S03]  /*12360*/  BMSK R70, RZ, R26 ;  /* 0x0000001aff46721b */ /* 0x000fc60000000000 */
[----:B------:R-:W5:Y:S01]  /*12370*/  LDG.E R86, desc[UR8][R4.64+-0x1400] ;  /* 0xffec000804567981 */ /* 0x000f62000c1e1900 */
[----:B------:R-:W-:Y:S05]  /*12380*/  WARPSYNC.ALL ;  /* 0x0000000000007948 */ /* 0x000fea0003800000 */
        /* <DEDUP_REMOVED lines=15> */
[----:B--2---:R-:W-:-:S04]  /*12480*/  SHF.R.U32.HI R71, RZ, R19, R72 ;  /* 0x00000013ff477219 */ /* 0x004fc80000011648 */
[----:B------:R-:W-:-:S04]  /*12490*/  LOP3.LUT R71, R70, R71, RZ, 0xc0, !PT ;  /* 0x0000004746477212 */ /* 0x000fc800078ec0ff */
[C---:B------:R-:W-:Y:S01]  /*124a0*/  LOP3.LUT R72, R71.reuse, 0x3, RZ, 0xc0, !PT ;  /* 0x0000000347487812 */ /* 0x040fe200078ec0ff */
[----:B------:R-:W-:-:S05]  /*124b0*/  IMAD.SHL.U32 R73, R71, 0x100, RZ ;  /* 0x0000010047497824 */ /* 0x000fca00078e00ff */
[----:B------:R-:W-:-:S04]  /*124c0*/  LOP3.LUT R73, R73, 0xfffffc00, RZ, 0xc0, !PT ;  /* 0xfffffc0049497812 */ /* 0x000fc800078ec0ff */
[----:B------:R-:W-:Y:S02]  /*124d0*/  IADD3 R73, PT, PT, R72, R23, R73 ;  /* 0x0000001748497210 */ /* 0x000fe40007ffe049 */
[----:B------:R-:W2:Y:S01]  /*124e0*/  LDG.E R72, desc[UR8][R4.64+0x2c00] ;  /* 0x002c000804487981 */ /* 0x000ea2000c1e1900 */
[----:B------:R-:W-:Y:S01]  /*124f0*/  BAR.SYNC.DEFER_BLOCKING 0x0 ;  /* 0x0000000000007b1d */ /* 0x000fe20000010000 */
[----:B---3--:R-:W-:-:S05]  /*12500*/  SHF.R.U32.HI R75, RZ, R19, R76 ;  /* 0x00000013ff4b7219 */ /* 0x008fca000001164c */
[----:B------:R-:W1:Y:S01]  /*12510*/  LDS.U8 R71, [R73] ;  /* 0x0000000049477984 */ /* 0x000e620000000000 */
[----:B------:R-:W-:-:S05]  /*12520*/  LOP3.LUT R75, R70, R75, RZ, 0xc0, !PT ;  /* 0x0000004b464b7212 */ /* 0x000fca00078ec0ff */
[C---:B------:R-:W-:Y:S01]  /*12530*/  IMAD.SHL.U32 R76, R75.reuse, 0x100, RZ ;  /* 0x000001004b4c7824 */ /* 0x040fe200078e00ff */
[----:B------:R-:W-:-:S04]  /*12540*/  LOP3.LUT R116, R75, 0x3, RZ, 0xc0, !PT ;  /* 0x000000034b747812 */ /* 0x000fc800078ec0ff */
[----:B------:R-:W-:-:S04]  /*12550*/  LOP3.LUT R75, R76, 0xfffffc00, RZ, 0xc0, !PT ;  /* 0xfffffc004c4b7812 */ /* 0x000fc800078ec0ff */
[----:B------:R-:W-:Y:S01]  /*12560*/  IADD3 R75, PT, PT, R116, R23, R75 ;  /* 0x00000017744b7210 */ /* 0x000fe20007ffe04b */
[----:B-1----:R-:W-:-:S05]  /*12570*/  VIADD R76, R71, 0x1 ;  /* 0x00000001474c7836 */ /* 0x002fca0000000000 */
[----:B------:R-:W-:Y:S04]  /*12580*/  STS.U8 [R73], R76 ;  /* 0x0000004c49007388 */ /* 0x000fe80000000000 */
[----:B------:R-:W1:Y:S01]  /*12590*/  LDS.U8 R71, [R75] ;  /* 0x000000004b477984 */ /* 0x000e620000000000 */
[----:B----4-:R-:W-:-:S04]  /*125a0*/  SHF.R.U32.HI R77, RZ, R19, R78 ;  /* 0x00000013ff4d7219 */ /* 0x010fc8000001164e */
        /* <DEDUP_REMOVED lines=8> */
[----:B-----5:R-:W-:-:S04]  /*12630*/  SHF.R.U32.HI R73, RZ, R19, R80 ;  /* 0x00000013ff497219 */ /* 0x020fc80000011650 */
        /* <DEDUP_REMOVED lines=8> */
[----:B------:R-:W-:-:S04]  /*126c0*/  SHF.R.U32.HI R75, RZ, R19, R82 ;  /* 0x00000013ff4b7219 */ /* 0x000fc80000011652 */
        /* <DEDUP_REMOVED lines=161> */
[----:B--2---:R-:W-:-:S04]  /*130e0*/  SHF.R.U32.HI R75, RZ, R19, R72 ;  /* 0x00000013ff4b7219 */ /* 0x004fc80000011648 */
        /* <DEDUP_REMOVED lines=8> */
[----:B------:R-:W-:-:S05]  /*13170*/  VIADD R69, R69, 0x5c00 ;  /* 0x00005c0045457836 */ /* 0x000fca0000000000 */
[----:B------:R-:W-:Y:S02]  /*13180*/  ISETP.NE.AND P0, PT, R69, 0x3f400, PT ;  /* 0x0003f4004500780c */ /* 0x000fe40003f05270 */
[----:B------:R-:W-:Y:S02]  /*13190*/  IADD3 R6, P1, PT, R6, 0x1700, RZ ;  /* 0x0000170006067810 */ /* 0x000fe40007f3e0ff */
[----:B------:R-:W-:Y:S02]  /*131a0*/  IADD3 R4, P3, PT, R4, 0x5c00, RZ ;  /* 0x00005c0004047810 */ /* 0x000fe40007f7e0ff */
[----:B------:R-:W-:Y:S01]  /*131b0*/  IADD3 R14, P2, PT, R14, -0x1700, RZ ;  /* 0xffffe9000e0e7810 */ /* 0x000fe20007f5e0ff */
[----:B------:R-:W-:Y:S02]  /*131c0*/  IMAD.X R7, RZ, RZ, R7, P1 ;  /* 0x000000ffff077224 */ /* 0x000fe400008e0607 */
[----:B------:R-:W-:Y:S02]  /*131d0*/  IMAD.X R5, RZ, RZ, R5, P3 ;  /* 0x000000ffff057224 */ /* 0x000fe400018e0605 */
[----:B-1----:R-:W-:-:S05]  /*131e0*/  VIADD R71, R71, 0x1 ;  /* 0x0000000147477836 */ /* 0x002fca0000000000 */
[----:B------:R1:W-:Y:S01]  /*131f0*/  STS.U8 [R72], R71 ;  /* 0x0000004748007388 */ /* 0x0003e20000000000 */
[----:B------:R-:W-:Y:S01]  /*13200*/  IADD3.X R15, PT, PT, R15, -0x1, RZ, P2, !PT ;  /* 0xffffffff0f0f7810 */ /* 0x000fe200017fe4ff */
[----:B------:R-:W-:Y:S06]  /*13210*/  @P0 BRA `(.L_x_93) ;  /* 0xfffffff000380947 */ /* 0x000fec000383ffff */
[----:B------:R-:W-:Y:S01]  /*13220*/  BAR.SYNC.DEFER_BLOCKING 0x0 ;  /* 0x0000000000007b1d */ /* 0x000fe20000010000 */
[C---:B------:R-:W-:Y:S02]  /*13230*/  ISETP.GT.U32.AND P1, PT, R18.reuse, 0x1ff, PT ;  /* 0x000001ff1200780c */ /* 0x040fe40003f24070 */
[----:B------:R-:W-:-:S03]  /*13240*/  ISETP.GT.U32.AND P0, PT, R18, 0xff, PT ;  /* 0x000000ff1200780c */ /* 0x000fc60003f04070 */
[----:B------:R-:W-:Y:S08]  /*13250*/  BSSY.RECONVERGENT B0, `(.L_x_94) ;  /* 0x000006a000007945 */ /* 0x000ff00003800200 */
[----:B------:R-:W-:Y:S05]  /*13260*/  @P1 BRA `(.L_x_95) ;  /* 0x0000000400a01947 */ /* 0x000fea0003800000 */
[----:B------:R-:W2:Y:S04]  /*13270*/  LDS R4, [R22] ;  /* 0x0000000016047984 */ /* 0x000ea80000000800 */
[----:B------:R-:W3:Y:S04]  /*13280*/  LDS R69, [R22+0x80] ;  /* 0x0000800016457984 */ /* 0x000ee80000000800 */
[----:B-1----:R-:W1:Y:S04]  /*13290*/  LDS R72, [R22+0x100] ;  /* 0x0001000016487984 */ /* 0x002e680000000800 */
[----:B------:R-:W4:Y:S04]  /*132a0*/  LDS R73, [R22+0x180] ;  /* 0x0001800016497984 */ /* 0x000f280000000800 */
[----:B------:R-:W5:Y:S04]  /*132b0*/  LDS R74, [R22+0x200] ;  /* 0x00020000164a7984 */ /* 0x000f680000000800 */
[----:B------:R-:W0:Y:S01]  /*132c0*/  LDS R75, [R22+0x280] ;  /* 0x00028000164b7984 */ /* 0x000e220000000800 */
[----:B--2---:R-:W-:-:S02]  /*132d0*/  PRMT R5, R4, 0x7770, RZ ;  /* 0x0000777004057816 */ /* 0x004fc400000000ff */
[----:B---3--:R-:W-:Y:S02]  /*132e0*/  PRMT R70, R69, 0x7770, RZ ;  /* 0x0000777045467816 */ /* 0x008fe400000000ff */
        /* <DEDUP_REMOVED lines=10> */
[----:B------:R-:W-:-:S02]  /*13390*/  PRMT R4, R4, 0x7773, RZ ;  /* 0x0000777304047816 */ /* 0x000fc400000000ff */
[----:B------:R-:W-:Y:S02]  /*133a0*/  LOP3.LUT R5, R70, 0xff, RZ, 0xc0, !PT ;  /* 0x000000ff46057812 */ /* 0x000fe400078ec0ff */
[----:B------:R-:W-:Y:S02]  /*133b0*/  PRMT R69, R69, 0x7773, RZ ;  /* 0x0000777345457816 */ /* 0x000fe400000000ff */
[----:B------:R-:W-:Y:S02]  /*133c0*/  IADD3 R70, P2, P3, R71, R64, R68 ;  /* 0x0000004047467210 */ /* 0x000fe40007b5e044 */
[----:B------:R-:W-:Y:S02]  /*133d0*/  LOP3.LUT R64, R4, 0xff, RZ, 0xc0, !PT ;  /* 0x000000ff04407812 */ /* 0x000fe400078ec0ff */
[----:B------:R-:W-:Y:S02]  /*133e0*/  IADD3 R66, P1, P4, R5, R66, R77 ;  /* 0x0000004205427210 */ /* 0x000fe40007c3e04d */
[----:B------:R-:W-:-:S02]  /*133f0*/  LOP3.LUT R69, R69, 0xff, RZ, 0xc0, !PT ;  /* 0x000000ff45457812 */ /* 0x000fc400078ec0ff */
[----:B-1----:R-:W-:Y:S02]  /*13400*/  PRMT R4, R72, 0x7770, RZ ;  /* 0x0000777048047816 */ /* 0x002fe400000000ff */
[----:B----4-:R-:W-:Y:S02]  /*13410*/  PRMT R5, R73, 0x7770, RZ ;  /* 0x0000777049057816 */ /* 0x010fe400000000ff */
[----:B------:R-:W-:Y:S02]  /*13420*/  IADD3.X R71, PT, PT, RZ, R67, RZ, P5, P6 ;  /* 0x00000043ff477210 */ /* 0x000fe40002fec4ff */
[----:B------:R-:W-:Y:S02]  /*13430*/  IADD3 R62, P5, P6, R69, R62, R64 ;  /* 0x0000003e453e7210 */ /* 0x000fe40007ebe040 */
[----:B------:R-:W-:Y:S01]  /*13440*/  IADD3.X R77, PT, PT, RZ, R65, RZ, P1, P4 ;  /* 0x00000041ff4d7210 */ /* 0x000fe20000fe84ff */
[----:B------:R-:W1:Y:S01]  /*13450*/  LDS R64, [R22+0x300] ;  /* 0x0003000016407984 */ /* 0x000e620000000800 */
[----:B------:R-:W-:-:S02]  /*13460*/  LOP3.LUT R67, R4, 0xff, RZ, 0xc0, !PT ;  /* 0x000000ff04437812 */ /* 0x000fc400078ec0ff */
[----:B------:R-:W-:Y:S01]  /*13470*/  LOP3.LUT R68, R5, 0xff, RZ, 0xc0, !PT ;  /* 0x000000ff05447812 */ /* 0x000fe200078ec0ff */
[----:B------:R-:W2:Y:S01]  /*13480*/  LDS R65, [R22+0x380] ;  /* 0x0003800016417984 */ /* 0x000ea20000000800 */
        /* <DEDUP_REMOVED lines=19> */
[C---:B-----5:R-:W-:Y:S02]  /*135c0*/  PRMT R4, R74.reuse, 0x7770, RZ ;  /* 0x000077704a047816 */ /* 0x060fe400000000ff */
[C---:B0-----:R-:W-:Y:S02]  /*135d0*/  PRMT R61, R75.reuse, 0x7770, RZ ;  /* 0x000077704b3d7816 */ /* 0x041fe400000000ff */
        /* <DEDUP_REMOVED lines=10> */
[----:B------:R-:W-:Y:S02]  /*13680*/  PRMT R4, R74, 0x7772, RZ ;  /* 0x000077724a047816 */ /* 0x000fe400000000ff */
[----:B------:R-:W-:Y:S02]  /*13690*/  PRMT R5, R75, 0x7772, RZ ;  /* 0x000077724b057816 */ /* 0x000fe400000000ff */
[----:B------:R-:W-:Y:S02]  /*136a0*/  LOP3.LUT R4, R4, 0xff, RZ, 0xc0, !PT ;  /* 0x000000ff04047812 */ /* 0x000fe400078ec0ff */
[----:B------:R-:W-:-:S02]  /*136b0*/  LOP3.LUT R5, R5, 0xff, RZ, 0xc0, !PT ;  /* 0x000000ff05057812 */ /* 0x000fc400078ec0ff */
[----:B------:R-:W-:Y:S02]  /*136c0*/  PRMT R74, R74, 0x7773, RZ ;  /* 0x000077734a4a7816 */ /* 0x000fe400000000ff */
[----:B------:R-:W-:Y:S02]  /*136d0*/  PRMT R75, R75, 0x7773, RZ ;  /* 0x000077734b4b7816 */ /* 0x000fe400000000ff */
[----:B------:R-:W-:Y:S02]  /*136e0*/  IADD3.X R72, PT, PT, RZ, R76, RZ, P4, P1 ;  /* 0x0000004cff487210 */ /* 0x000fe400027e24ff */
[----:B------:R-:W-:Y:S02]  /*136f0*/  IADD3 R67, P1, P4, R5, R67, R4 ;  /* 0x0000004305437210 */ /* 0x000fe40007c3e004 */
[----:B-1----:R-:W-:Y:S02]  /*13700*/  PRMT R4, R64, 0x7770, RZ ;  /* 0x0000777040047816 */ /* 0x002fe400000000ff */
[----:B--2---:R-:W-:-:S02]  /*13710*/  PRMT R61, R65, 0x7770, RZ ;  /* 0x00007770413d7816 */ /* 0x004fc400000000ff */
[----:B------:R-:W-:Y:S02]  /*13720*/  PRMT R5, R64, 0x7771, RZ ;  /* 0x0000777140057816 */ /* 0x000fe400000000ff */
[----:B------:R-:W-:Y:S02]  /*13730*/  PRMT R62, R65, 0x7771, RZ ;  /* 0x00007771413e7816 */ /* 0x000fe400000000ff */
[----:B------:R-:W-:Y:S02]  /*13740*/  LOP3.LUT R74, R74, 0xff, RZ, 0xc0, !PT ;  /* 0x000000ff4a4a7812 */ /* 0x000fe400078ec0ff */
[----:B------:R-:W-:Y:S02]  /*13750*/  LOP3.LUT R63, R75, 0xff, RZ, 0xc0, !PT ;  /* 0x000000ff4b3f7812 */ /* 0x000fe400078ec0ff */
[----:B------:R-:W-:Y:S02]  /*13760*/  LOP3.LUT R4, R4, 0xff, RZ, 0xc0, !PT ;  /* 0x000000ff04047812 */ /* 0x000fe400078ec0ff */
[----:B------:R-:W-:-:S02]  /*13770*/  LOP3.LUT R61, R61, 0xff, RZ, 0xc0, !PT ;  /* 0x000000ff3d3d7812 */ /* 0x000fc400078ec0ff */
[----:B------:R-:W-:Y:S02]  /*13780*/  LOP3.LUT R5, R5, 0xff, RZ, 0xc0, !PT ;  /* 0x000000ff05057812 */ /* 0x000fe400078ec0ff */
[----:B------:R-:W-:Y:S02]  /*13790*/  LOP3.LUT R62, R62, 0xff, RZ, 0xc0, !PT ;  /* 0x000000ff3e3e7812 */ /* 0x000fe400078ec0ff */
[----:B------:R-:W-:Y:S02]  /*137a0*/  IADD3.X R71, PT, PT, RZ, R71, RZ, P3, P2 ;  /* 0x00000047ff477210 */ /* 0x000fe40001fe44ff */
[----:B------:R-:W-:Y:S02]  /*137b0*/  IADD3 R63, P2, P3, R63, R69, R74 ;  /* 0x000000453f3f7210 */ /* 0x000fe40007b5e04a */
        /* <DEDUP_REMOVED lines=17> */
[----:B------:R-:W-:Y:S02]  /*138d0*/  IADD3.X R63, PT, PT, RZ, R69, RZ, P2, P3 ;  /* 0x00000045ff3f7210 */ /* 0x000fe400017e64ff */
[----:B------:R-:W-:-:S07]  /*138e0*/  IADD3.X R61, PT, PT, RZ, R61, RZ, P5, P6 ;  /* 0x0000003dff3d7210 */ /* 0x000fce0002fec4ff */
.L_x_95:
[----:B------:R-:W-:Y:S05]  /*138f0*/  BSYNC.RECONVERGENT B0 ;  /* 0x0000000000007941 */ /* 0x000fea0003800200 */
.L_x_94:
[----:B------:R-:W-:Y:S04]  /*13900*/  BSSY.RECONVERGENT B0, `(.L_x_96) ;  /* 0x000006a000007945 */ /* 0x000fe80003800200 */
[----:B------:R-:W-:Y:S05]  /*13910*/  @P0 BRA `(.L_x_97) ;  /* 0x0000000400a00947 */ /* 0x000fea0003800000 */
[----:B------:R-:W2:Y:S04]  /*13920*/  LDS R4, [R22+0x2000] ;  /* 0x0020000016047984 */ /* 0x000ea80000000800 */
        /* <DEDUP_REMOVED lines=52> */
[C---:B-----5:R-:W-:Y:S02]  /*13c70*/  PRMT R4, R74.reuse, 0x7770, RZ ;  /* 0x000077704a047816 */ /* 0x060fe400000000ff */
[----:B------:R-:W-:Y:S02]  /*13c80*/  PRMT R5, R74, 0x7771, RZ ;  /* 0x000077714a057816 */ /* 0x000fe400000000ff */
[----:B0-----:R-:W-:Y:S02]  /*13c90*/  PRMT R9, R75, 0x7771, RZ ;  /* 0x000077714b097816 */ /* 0x001fe400000000ff */
[----:B------:R-:W-:-:S02]  /*13ca0*/  LOP3.LUT R59, R4, 0xff, RZ, 0xc0, !PT ;  /* 0x000000ff043b7812 */ /* 0x000fc400078ec0ff */
[----:B------:R-:W-:Y:S02]  /*13cb0*/  LOP3.LUT R4, R5, 0xff, RZ, 0xc0, !PT ;  /* 0x000000ff05047812 */ /* 0x000fe400078ec0ff */
[----:B------:R-:W-:Y:S02]  /*13cc0*/  LOP3.LUT R9, R9, 0xff, RZ, 0xc0, !PT ;  /* 0x000000ff09097812 */ /* 0x000fe400078ec0ff */
[----:B------:R-:W-:Y:S02]  /*13cd0*/  IADD3.X R71, PT, PT, RZ, R71, RZ, P4, P5 ;  /* 0x00000047ff477210 */ /* 0x000fe400027ea4ff */
[----:B------:R-:W-:Y:S02]  /*13ce0*/  PRMT R8, R75, 0x7770, RZ ;  /* 0x000077704b087816 */ /* 0x000fe400000000ff */
[----:B------:R-:W-:Y:S02]  /*13cf0*/  IADD3 R69, P5, P4, R9, R69, R4 ;  /* 0x0000004509457210 */ /* 0x000fe40007cbe004 */
[----:B------:R-:W-:-:S02]  /*13d00*/  PRMT R4, R74, 0x7772, RZ ;  /* 0x000077724a047816 */ /* 0x000fc400000000ff */
[C---:B------:R-:W-:Y:S02]  /*13d10*/  PRMT R5, R75.reuse, 0x7772, RZ ;  /* 0x000077724b057816 */ /* 0x040fe400000000ff */
[----:B------:R-:W-:Y:S02]  /*13d20*/  PRMT R74, R74, 0x7773, RZ ;  /* 0x000077734a4a7816 */ /* 0x000fe400000000ff */
[----:B------:R-:W-:Y:S02]  /*13d30*/  LOP3.LUT R8, R8, 0xff, RZ, 0xc0, !PT ;  /* 0x000000ff08087812 */ /* 0x000fe400078ec0ff */
[----:B------:R-:W-:Y:S02]  /*13d40*/  PRMT R75, R75, 0x7773, RZ ;  /* 0x000077734b4b7816 */ /* 0x000fe400000000ff */
[----:B------:R-:W-:Y:S02]  /*13d50*/  LOP3.LUT R4, R4, 0xff, RZ, 0xc0, !PT ;  /* 0x000000ff04047812 */ /* 0x000fe400078ec0ff */
[----:B------:R-:W-:-:S02]  /*13d60*/  LOP3.LUT R5, R5, 0xff, RZ, 0xc0, !PT ;  /* 0x000000ff05057812 */ /* 0x000fc400078ec0ff */
[----:B------:R-:W-:Y:S02]  /*13d70*/  IADD3.X R72, PT, PT, RZ, R77, RZ, P0, P1 ;  /* 0x0000004dff487210 */ /* 0x000fe400007e24ff */
[----:B------:R-:W-:Y:S02]  /*13d80*/  LOP3.LUT R9, R74, 0xff, RZ, 0xc0, !PT ;  /* 0x000000ff4a097812 */ /* 0x000fe400078ec0ff */
[----:B------:R-:W-:Y:S02]  /*13d90*/  IADD3 R60, P1, P0, R8, R60, R59 ;  /* 0x0000003c083c7210 */ /* 0x000fe4000783e03b */
[----:B------:R-:W-:Y:S02]  /*13da0*/  IADD3.X R74, PT, PT, RZ, R76, RZ, P2, P3 ;  /* 0x0000004cff4a7210 */ /* 0x000fe400017e64ff */
[----:B------:R-:W-:Y:S02]  /*13db0*/  LOP3.LUT R10, R75, 0xff, RZ, 0xc0, !PT ;  /* 0x000000ff4b0a7812 */ /* 0x000fe400078ec0ff */
[----:B------:R-:W-:-:S02]  /*13dc0*/  IADD3 R70, P2, P3, R5, R70, R4 ;  /* 0x0000004605467210 */ /* 0x000fc40007b5e004 */
[----:B-1----:R-:W-:Y:S02]  /*13dd0*/  PRMT R4, R11, 0x7770, RZ ;  /* 0x000077700b047816 */ /* 0x002fe400000000ff */
[----:B--2---:R-:W-:Y:S02]  /*13de0*/  PRMT R8, R57, 0x7770, RZ ;  /* 0x0000777039087816 */ /* 0x004fe400000000ff */
[----:B------:R-:W-:Y:S02]  /*13df0*/  PRMT R5, R11, 0x7771, RZ ;  /* 0x000077710b057816 */ /* 0x000fe400000000ff */
[----:B------:R-:W-:Y:S02]  /*13e00*/  IADD3.X R73, PT, PT, RZ, R73, RZ, P1, P0 ;  /* 0x00000049ff497210 */ /* 0x000fe40000fe04ff */
[----:B------:R-:W-:Y:S02]  /*13e10*/  IADD3 R10, P0, P1, R10, R58, R9 ;  /* 0x0000003a0a0a7210 */ /* 0x000fe4000791e009 */
[----:B------:R-:W-:-:S02]  /*13e20*/  PRMT R9, R57, 0x7771, RZ ;  /* 0x0000777139097816 */ /* 0x000fc400000000ff */
[----:B------:R-:W-:Y:S02]  /*13e30*/  LOP3.LUT R59, R4, 0xff, RZ, 0xc0, !PT ;  /* 0x000000ff043b7812 */ /* 0x000fe400078ec0ff */
[----:B------:R-:W-:Y:S02]  /*13e40*/  LOP3.LUT R8, R8, 0xff, RZ, 0xc0, !PT ;  /* 0x000000ff08087812 */ /* 0x000fe400078ec0ff */
[----:B------:R-:W-:Y:S02]  /*13e50*/  LOP3.LUT R58, R5, 0xff, RZ, 0xc0, !PT ;  /* 0x000000ff053a7812 */ /* 0x000fe400078ec0ff */
[----:B------:R-:W-:Y:S02]  /*13e60*/  PRMT R4, R11, 0x7772, RZ ;  /* 0x000077720b047816 */ /* 0x000fe400000000ff */
[----:B------:R-:W-:Y:S02]  /*13e70*/  PRMT R5, R57, 0x7772, RZ ;  /* 0x0000777239057816 */ /* 0x000fe400000000ff */
[----:B------:R-:W-:-:S02]  /*13e80*/  PRMT R11, R11, 0x7773, RZ ;  /* 0x000077730b0b7816 */ /* 0x000fc400000000ff */
[----:B------:R-:W-:Y:S02]  /*13e90*/  PRMT R57, R57, 0x7773, RZ ;  /* 0x0000777339397816 */ /* 0x000fe400000000ff */
[----:B------:R-:W-:Y:S02]  /*13ea0*/  IADD3.X R72, PT, PT, RZ, R72, RZ, P5, P4 ;  /* 0x00000048ff487210 */ /* 0x000fe40002fe84ff */
[----:B------:R-:W-:Y:S02]  /*13eb0*/  LOP3.LUT R9, R9, 0xff, RZ, 0xc0, !PT ;  /* 0x000000ff09097812 */ /* 0x000fe400078ec0ff */
[----:B------:R-:W-:Y:S02]  /*13ec0*/  IADD3 R60, P5, P4, R8, R60, R59 ;  /* 0x0000003c083c7210 */ /* 0x000fe40007cbe03b */
        /* <DEDUP_REMOVED lines=10> */
[----:B------:R-:W-:Y:S02]  /*13f70*/  IADD3.X R57, PT, PT, RZ, R72, RZ, P3, P2 ;  /* 0x00000048ff397210 */ /* 0x000fe40001fe44ff */
[----:B------:R-:W-:Y:S02]  /*13f80*/  IADD3.X R10, PT, PT, RZ, R71, RZ, P0, P1 ;  /* 0x00000047ff0a7210 */ /* 0x000fe400007e24ff */
[----:B------:R-:W-:-:S07]  /*13f90*/  IADD3.X R8, PT, PT, RZ, R69, RZ, P4, P5 ;  /* 0x00000045ff087210 */ /* 0x000fce00027ea4ff */
.L_x_97:
[----:B------:R-:W-:Y:S05]  /*13fa0*/  BSYNC.RECONVERGENT B0 ;  /* 0x0000000000007941 */ /* 0x000fea0003800200 */
.L_x_96:
[----:B------:R-:W-:Y:S01]  /*13fb0*/  BAR.SYNC.DEFER_BLOCKING 0x0 ;  /* 0x0000000000007b1d */ /* 0x000fe20000010000 */
[----:B------:R-:W-:-:S04]  /*13fc0*/  ISETP.GT.U32.AND P0, PT, R14, 0xfcff, PT ;  /* 0x0000fcff0e00780c */ /* 0x000fc80003f04070 */
        /* <DEDUP_REMOVED lines=18> */
.L_x_92:
[----:B------:R-:W-:Y:S01]  /*140f0*/  IADD3 R73, P1, PT, -R6, R3, RZ ;  /* 0x0000000306497210 */ /* 0x000fe20007f3e1ff */
[----:B------:R-:W-:Y:S02]  /*14100*/  IMAD.MOV.U32 R4, RZ, RZ, R68 ;  /* 0x000000ffff047224 */ /* 0x000fe400078e0044 */
[----:B------:R-:W-:Y:S01]  /*14110*/  IMAD.MOV.U32 R5, RZ, RZ, R67 ;  /* 0x000000ffff057224 */ /* 0x000fe200078e0043 */
[----:B------:R-:W-:Y:S01]  /*14120*/  ISETP.GE.U32.AND P0, PT, R73, 0x1700, PT ;  /* 0x000017004900780c */ /* 0x000fe20003f06070 */
[----:B------:R-:W-:-:S05]  /*14130*/  IMAD.X R75, R0, 0x1, ~R7, P1 ;  /* 0x00000001004b7824 */ /* 0x000fca00008e0e07 */
[----:B------:R-:W-:-:S13]  /*14140*/  ISETP.GE.AND.EX P0, PT, R75, RZ, PT, P0 ;  /* 0x000000ff4b00720c */ /* 0x000fda0003f06300 */
[----:B------:R-:W-:Y:S05]  /*14150*/  @!P0 BRA `(.L_x_99) ;  /* 0x0000000c00d88947 */ /* 0x000fea0003800000 */
.L_x_100:
[----:B------:R-:W-:-:S05]  /*14160*/  IADD3 R14, P0, PT, R18, R6, RZ ;  /* 0x00000006120e7210 */ /* 0x000fca0007f1e0ff */
[----:B------:R-:W-:Y:S01]  /*14170*/  IMAD.X R15, RZ, RZ, R7, P0 ;  /* 0x000000ffff0f7224 */ /* 0x000fe200000e0607 */
[----:B-1----:R-:W-:-:S04]  /*14180*/  LEA R72, P0, R14, R20, 0x2 ;  /* 0x000000140e487211 */ /* 0x002fc800078010ff */
[----:B------:R-:W-:-:S05]  /*14190*/  LEA.HI.X R73, R14, R21, R15, 0x2, P0 ;  /* 0x000000150e497211 */ /* 0x000fca00000f140f */
[----:B------:R-:W3:Y:S04]  /*141a0*/  LDG.E R68, desc[UR8][R72.64] ;  /* 0x0000000848447981 */ /* 0x000ee8000c1e1900 */
[----:B------:R-:W4:Y:S04]  /*141b0*/  LDG.E R74, desc[UR8][R72.64+0x400] ;  /* 0x00040008484a7981 */ /* 0x000f28000c1e1900 */
[----:B------:R-:W5:Y:S04]  /*141c0*/  LDG.E R76, desc[UR8][R72.64+0x800] ;  /* 0x00080008484c7981 */ /* 0x000f68000c1e1900 */
[----:B------:R-:W2:Y:S04]  /*141d0*/  LDG.E R78, desc[UR8][R72.64+0xc00] ;  /* 0x000c0008484e7981 */ /* 0x000ea8000c1e1900 */
[----:B------:R-:W2:Y:S04]  /*141e0*/  LDG.E R80, desc[UR8][R72.64+0x1000] ;  /* 0x0010000848507981 */ /* 0x000ea8000c1e1900 */
[----:B------:R-:W2:Y:S04]  /*141f0*/  LDG.E R82, desc[UR8][R72.64+0x1400] ;  /* 0x0014000848527981 */ /* 0x000ea8000c1e1900 */
[----:B------:R-:W2:Y:S01]  /*14200*/  LDG.E R84, desc[UR8][R72.64+0x1800] ;  /* 0x0018000848547981 */ /* 0x000ea2000c1e1900 */
[----:B------:R-:W-:Y:S05]  /*14210*/  WARPSYNC.ALL ;  /* 0x0000000000007948 */ /* 0x000fea0003800000 */
[----:B------:R-:W2:Y:S01]  /*14220*/  LDG.E R86, desc[UR8][R72.64+0x1c00] ;  /* 0x001c000848567981 */ /* 0x000ea2000c1e1900 */
[----:B------:R-:W-:-:S03]  /*14230*/  BMSK R14, RZ, R26 ;  /* 0x0000001aff0e721b */ /* 0x000fc60000000000 */
[----:B------:R-:W2:Y:S04]  /*14240*/  LDG.E R88, desc[UR8][R72.64+0x2000] ;  /* 0x0020000848587981 */ /* 0x000ea8000c1e1900 */
        /* <DEDUP_REMOVED lines=12> */
[----:B------:R-:W2:Y:S01]  /*14310*/  LDG.E R70, desc[UR8][R72.64+0x5800] ;  /* 0x0058000848467981 */ /* 0x000ea2000c1e1900 */
[----:B---3--:R-:W-:-:S03]  /*14320*/  SHF.R.U32.HI R15, RZ, R19, R68 ;  /* 0x00000013ff0f7219 */ /* 0x008fc60000011644 */
[----:B------:R1:W3:Y:S01]  /*14330*/  LDG.E R68, desc[UR8][R72.64+0x5400] ;  /* 0x0054000848447981 */ /* 0x0002e2000c1e1900 */
[----:B------:R-:W-:-:S05]  /*14340*/  LOP3.LUT R15, R14, R15, RZ, 0xc0, !PT ;  /* 0x0000000f0e0f7212 */ /* 0x000fca00078ec0ff */
[C---:B------:R-:W-:Y:S01]  /*14350*/  IMAD.SHL.U32 R67, R15.reuse, 0x100, RZ ;  /* 0x000001000f437824 */ /* 0x040fe200078e00ff */
[----:B------:R-:W-:-:S04]  /*14360*/  LOP3.LUT R114, R15, 0x3, RZ, 0xc0, !PT ;  /* 0x000000030f727812 */ /* 0x000fc800078ec0ff */
[----:B------:R-:W-:-:S04]  /*14370*/  LOP3.LUT R67, R67, 0xfffffc00, RZ, 0xc0, !PT ;  /* 0xfffffc0043437812 */ /* 0x000fc800078ec0ff */
[----:B------:R-:W-:Y:S01]  /*14380*/  IADD3 R67, PT, PT, R114, R23, R67 ;  /* 0x0000001772437210 */ /* 0x000fe20007ffe043 */
[----:B------:R-:W-:Y:S01]  /*14390*/  BAR.SYNC.DEFER_BLOCKING 0x0 ;  /* 0x0000000000007b1d */ /* 0x000fe20000010000 */
[----:B----4-:R-:W-:-:S05]  /*143a0*/  SHF.R.U32.HI R69, RZ, R19, R74 ;  /* 0x00000013ff457219 */ /* 0x010fca000001164a */
[----:B------:R-:W4:Y:S01]  /*143b0*/  LDS.U8 R15, [R67] ;  /* 0x00000000430f7984 */ /* 0x000f220000000000 */
[----:B------:R-:W-:-:S05]  /*143c0*/  LOP3.LUT R69, R14, R69, RZ, 0xc0, !PT ;  /* 0x000000450e457212 */ /* 0x000fca00078ec0ff */
[C---:B------:R-:W-:Y:S01]  /*143d0*/  IMAD.SHL.U32 R71, R69.reuse, 0x100, RZ ;  /* 0x0000010045477824 */ /* 0x040fe200078e00ff */
[----:B------:R-:W-:-:S04]  /*143e0*/  LOP3.LUT R114, R69, 0x3, RZ, 0xc0, !PT ;  /* 0x0000000345727812 */ /* 0x000fc800078ec0ff */
[----:B------:R-:W-:-:S04]  /*143f0*/  LOP3.LUT R71, R71, 0xfffffc00, RZ, 0xc0, !PT ;  /* 0xfffffc0047477812 */ /* 0x000fc800078ec0ff */
[----:B------:R-:W-:Y:S01]  /*14400*/  IADD3 R71, PT, PT, R114, R23, R71 ;  /* 0x0000001772477210 */ /* 0x000fe20007ffe047 */
[----:B----4-:R-:W-:-:S05]  /*14410*/  VIADD R74, R15, 0x1 ;  /* 0x000000010f4a7836 */ /* 0x010fca0000000000 */
[----:B------:R-:W-:Y:S04]  /*14420*/  STS.U8 [R67], R74 ;  /* 0x0000004a43007388 */ /* 0x000fe80000000000 */
[----:B------:R-:W4:Y:S01]  /*14430*/  LDS.U8 R15, [R71] ;  /* 0x00000000470f7984 */ /* 0x000f220000000000 */
[----:B-----5:R-:W-:-:S04]  /*14440*/  SHF.R.U32.HI R69, RZ, R19, R76 ;  /* 0x00000013ff457219 */ /* 0x020fc8000001164c */
[----:B------:R-:W-:-:S05]  /*14450*/  LOP3.LUT R69, R14, R69, RZ, 0xc0, !PT ;  /* 0x000000450e457212 */ /* 0x000fca00078ec0ff */
[C---:B-1----:R-:W-:Y:S01]  /*14460*/  IMAD.SHL.U32 R72, R69.reuse, 0x100, RZ ;  /* 0x0000010045487824 */ /* 0x042fe200078e00ff */
[----:B------:R-:W-:-:S04]  /*14470*/  LOP3.LUT R76, R69, 0x3, RZ, 0xc0, !PT ;  /* 0x00000003454c7812 */ /* 0x000fc800078ec0ff */
[----:B------:R-:W-:-:S04]  /*14480*/  LOP3.LUT R69, R72, 0xfffffc00, RZ, 0xc0, !PT ;  /* 0xfffffc0048457812 */ /* 0x000fc800078ec0ff */
[----:B------:R-:W-:Y:S01]  /*14490*/  IADD3 R69, PT, PT, R76, R23, R69 ;  /* 0x000000174c457210 */ /* 0x000fe20007ffe045 */
[----:B----4-:R-:W-:-:S05]  /*144a0*/  VIADD R72, R15, 0x1 ;  /* 0x000000010f487836 */ /* 0x010fca0000000000 */
        /* <DEDUP_REMOVED lines=164> */
[----:B---3--:R-:W-:-:S04]  /*14ef0*/  SHF.R.U32.HI R67, RZ, R19, R68 ;  /* 0x00000013ff437219 */ /* 0x008fc80000011644 */
        /* <DEDUP_REMOVED lines=17> */
[----:B------:R-:W-:-:S05]  /*15010*/  IADD3 R6, P0, PT, R6, 0x1700, RZ ;  /* 0x0000170006067810 */ /* 0x000fca0007f1e0ff */
[----:B------:R-:W-:Y:S02]  /*15020*/  IMAD.X R7, RZ, RZ, R7, P0 ;  /* 0x000000ffff077224 */ /* 0x000fe400000e0607 */
[----:B-1----:R-:W-:Y:S01]  /*15030*/  VIADD R68, R15, 0x1 ;  /* 0x000000010f447836 */ /* 0x002fe20000000000 */
[----:B------:R-:W-:-:S04]  /*15040*/  IADD3 R15, P1, PT, -R6, R3, RZ ;  /* 0x00000003060f7210 */ /* 0x000fc80007f3e1ff */
[----:B------:R3:W-:Y:S01]  /*15050*/  STS.U8 [R69], R68 ;  /* 0x0000004445007388 */ /* 0x0007e20000000000 */
[----:B------:R-:W-:Y:S01]  /*15060*/  IMAD.X R70, R0, 0x1, ~R7, P1 ;  /* 0x0000000100467824 */ /* 0x000fe200008e0e07 */
[----:B------:R-:W-:-:S04]  /*15070*/  ISETP.GT.U32.AND P0, PT, R15, 0x16ff, PT ;  /* 0x000016ff0f00780c */ /* 0x000fc80003f04070 */
[----:B------:R-:W-:-:S13]  /*15080*/  ISETP.GT.AND.EX P0, PT, R70, RZ, PT, P0 ;  /* 0x000000ff4600720c */ /* 0x000fda0003f04300 */
[----:B---3--:R-:W-:Y:S05]  /*15090*/  @P0 BRA `(.L_x_100) ;  /* 0xfffffff000300947 */ /* 0x008fea000383ffff */
[----:B------:R-:W-:Y:S02]  /*150a0*/  IMAD.MOV.U32 R73, RZ, RZ, R15 ;  /* 0x000000ffff497224 */ /* 0x000fe400078e000f */
[----:B------:R-:W-:-:S07]  /*150b0*/  IMAD.MOV.U32 R75, RZ, RZ, R70 ;  /* 0x000000ffff4b7224 */ /* 0x000fce00078e0046 */
.L_x_99:
[----:B------:R-:W-:-:S04]  /*150c0*/  ISETP.GT.U32.AND P0, PT, R73, R18, PT ;  /* 0x000000124900720c */ /* 0x000fc80003f04070 */
[----:B------:R-:W-:-:S13]  /*150d0*/  ISETP.GT.AND.EX P0, PT, R75, RZ, PT, P0 ;  /* 0x000000ff4b00720c */ /* 0x000fda0003f04300 */
[----:B------:R-:W-:Y:S05]  /*150e0*/  @!P0 BRA `(.L_x_101) ;  /* 0x0000000400c88947 */ /* 0x000fea0003800000 */
[----:B------:R-:W-:Y:S01]  /*150f0*/  IADD3 R14, P0, PT, -R18, R73, RZ ;  /* 0x00000049120e7210 */ /* 0x000fe20007f1e1ff */
[----:B------:R-:W-:Y:S01]  /*15100*/  BSSY.RECONVERGENT B0, `(.L_x_102) ;  /* 0x000003d000007945 */ /* 0x000fe20003800200 */
[----:B------:R-:W-:Y:S01]  /*15110*/  BMSK R79, RZ, R26 ;  /* 0x0000001aff4f721b */ /* 0x000fe20000000000 */
[----:B-1----:R-:W-:Y:S01]  /*15120*/  IMAD.MOV.U32 R71, RZ, RZ, R18 ;  /* 0x000000ffff477224 */ /* 0x002fe200078e0012 */
[----:B------:R-:W-:Y:S01]  /*15130*/  ISETP.GT.U32.AND P1, PT, R14, 0x300, PT ;  /* 0x000003000e00780c */ /* 0x000fe20003f24070 */
[----:B------:R-:W-:Y:S01]  /*15140*/  IMAD.MOV.U32 R76, RZ, RZ, RZ ;  /* 0x000000ffff4c7224 */ /* 0x000fe200078e00ff */
[----:B------:R-:W-:Y:S02]  /*15150*/  IADD3.X R14, PT, PT, R75, -0x1, RZ, P0, !PT ;  /* 0xffffffff4b0e7810 */ /* 0x000fe400007fe4ff */
[----:B------:R-:W-:Y:S02]  /*15160*/  PLOP3.LUT P0, PT, PT, PT, PT, 0x80, 0x8 ;  /* 0x000000000008781c */ /* 0x000fe40003f0f070 */
[----:B------:R-:W-:-:S13]  /*15170*/  ISETP.GT.AND.EX P1, PT, R14, RZ, PT, P1 ;  /* 0x000000ff0e00720c */ /* 0x000fda0003f24310 */
[----:B------:R-:W-:Y:S05]  /*15180*/  @!P1 BRA `(.L_x_103) ;  /* 0x0000000000d09947 */ /* 0x000fea0003800000 */
[----:B------:R-:W-:Y:S02]  /*15190*/  IADD3 R78, P1, PT, R73, -0x300, RZ ;  /* 0xfffffd00494e7810 */ /* 0x000fe40007f3e0ff */
[----:B------:R-:W-:Y:S02]  /*151a0*/  PLOP3.LUT P0, PT, PT, PT, PT, 0x8, 0x80 ;  /* 0x000000000080781c */ /* 0x000fe40003f0e170 */
[----:B------:R-:W-:-:S11]  /*151b0*/  IADD3.X R77, PT, PT, R75, -0x1, RZ, P1, !PT ;  /* 0xffffffff4b4d7810 */ /* 0x000fd60000ffe4ff */
.L_x_104:
[----:B------:R-:W-:-:S05]  /*151c0*/  IADD3 R15, P1, PT, R6, R71, RZ ;  /* 0x00000047060f7210 */ /* 0x000fca0007f3e0ff */
[----:B-1----:R-:W-:Y:S01]  /*151d0*/  IMAD.X R68, R7, 0x1, R76, P1 ;  /* 0x0000000107447824 */ /* 0x002fe200008e064c */
[----:B------:R-:W-:-:S04]  /*151e0*/  LEA R14, P1, R15, R20, 0x2 ;  /* 0x000000140f0e7211 */ /* 0x000fc800078210ff */
[----:B------:R-:W-:-:S05]  /*151f0*/  LEA.HI.X R15, R15, R21, R68, 0x2, P1 ;  /* 0x000000150f0f7211 */ /* 0x000fca00008f1444 */
[----:B------:R-:W3:Y:S04]  /*15200*/  LDG.E R68, desc[UR8][R14.64] ;  /* 0x000000080e447981 */ /* 0x000ee8000c1e1900 */
[----:B------:R-:W4:Y:S04]  /*15210*/  LDG.E R70, desc[UR8][R14.64+0x400] ;  /* 0x000400080e467981 */ /* 0x000f28000c1e1900 */
[----:B------:R-:W5:Y:S04]  /*15220*/  LDG.E R72, desc[UR8][R14.64+0x800] ;  /* 0x000800080e487981 */ /* 0x000f68000c1e1900 */
[----:B------:R1:W2:Y:S01]  /*15230*/  LDG.E R74, desc[UR8][R14.64+0xc00] ;  /* 0x000c00080e4a7981 */ /* 0x0002a2000c1e1900 */
[----:B------:R-:W-:-:S04]  /*15240*/  IADD3 R71, P2, PT, R71, 0x400, RZ ;  /* 0x0000040047477810 */ /* 0x000fc80007f5e0ff */
[----:B------:R-:W-:Y:S01]  /*15250*/  ISETP.GE.U32.AND P1, PT, R71, R78, PT ;  /* 0x0000004e4700720c */ /* 0x000fe20003f26070 */
[----:B------:R-:W-:-:S05]  /*15260*/  IMAD.X R76, RZ, RZ, R76, P2 ;  /* 0x000000ffff4c7224 */ /* 0x000fca00010e064c */
[----:B------:R-:W-:Y:S02]  /*15270*/  ISETP.GE.AND.EX P1, PT, R76, R77, PT, P1 ;  /* 0x0000004d4c00720c */ /* 0x000fe40003f26310 */
[----:B---3--:R-:W-:-:S04]  /*15280*/  SHF.R.U32.HI R68, RZ, R19, R68 ;  /* 0x00000013ff447219 */ /* 0x008fc80000011644 */
[C---:B------:R-:W-:Y:S02]  /*15290*/  LOP3.LUT R68, R79.reuse, R68, RZ, 0xc0, !PT ;  /* 0x000000444f447212 */ /* 0x040fe400078ec0ff */
[-C--:B----4-:R-:W-:Y:S02]  /*152a0*/  SHF.R.U32.HI R70, RZ, R19.reuse, R70 ;  /* 0x00000013ff467219 */ /* 0x090fe40000011646 */
[----:B-----5:R-:W-:Y:S01]  /*152b0*/  SHF.R.U32.HI R72, RZ, R19, R72 ;  /* 0x00000013ff487219 */ /* 0x020fe20000011648 */
[C---:B------:R-:W-:Y:S01]  /*152c0*/  IMAD.SHL.U32 R67, R68.reuse, 0x100, RZ ;  /* 0x0000010044437824 */ /* 0x040fe200078e00ff */
[----:B------:R-:W-:Y:S02]  /*152d0*/  LOP3.LUT R68, R68, 0x3, RZ, 0xc0, !PT ;  /* 0x0000000344447812 */ /* 0x000fe400078ec0ff */
[----:B------:R-:W-:Y:S02]  /*152e0*/  LOP3.LUT R70, R79, R70, RZ, 0xc0, !PT ;  /* 0x000000464f467212 */ /* 0x000fe400078ec0ff */
[----:B------:R-:W-:-:S02]  /*152f0*/  LOP3.LUT R67, R67, 0xfffffc00, RZ, 0xc0, !PT ;  /* 0xfffffc0043437812 */ /* 0x000fc400078ec0ff */
[----:B------:R-:W-:Y:S01]  /*15300*/  LOP3.LUT R72, R79, R72, RZ, 0xc0, !PT ;  /* 0x000000484f487212 */ /* 0x000fe200078ec0ff */
[----:B------:R-:W-:Y:S01]  /*15310*/  IMAD.SHL.U32 R69, R70, 0x100, RZ ;  /* 0x0000010046457824 */ /* 0x000fe200078e00ff */
[-C--:B------:R-:W-:Y:S02]  /*15320*/  IADD3 R67, PT, PT, R68, R23.reuse, R67 ;  /* 0x0000001744437210 */ /* 0x080fe40007ffe043 */
[----:B------:R-:W-:Y:S01]  /*15330*/  LOP3.LUT R70, R70, 0x3, RZ, 0xc0, !PT ;  /* 0x0000000346467812 */ /* 0x000fe200078ec0ff */
[C---:B-1----:R-:W-:Y:S01]  /*15340*/  IMAD.SHL.U32 R15, R72.reuse, 0x100, RZ ;  /* 0x00000100480f7824 */ /* 0x042fe200078e00ff */
[----:B------:R-:W-:Y:S01]  /*15350*/  LOP3.LUT R69, R69, 0xfffffc00, RZ, 0xc0, !PT ;  /* 0xfffffc0045457812 */ /* 0x000fe200078ec0ff */
[----:B------:R-:W1:Y:S01]  /*15360*/  LDS.U8 R68, [R67] ;  /* 0x0000000043447984 */ /* 0x000e620000000000 */
[----:B------:R-:W-:Y:S02]  /*15370*/  LOP3.LUT R72, R72, 0x3, RZ, 0xc0, !PT ;  /* 0x0000000348487812 */ /* 0x000fe400078ec0ff */
[----:B------:R-:W-:-:S02]  /*15380*/  IADD3 R69, PT, PT, R70, R23, R69 ;  /* 0x0000001746457210 */ /* 0x000fc40007ffe045 */
[----:B------:R-:W-:Y:S02]  /*15390*/  LOP3.LUT R15, R15, 0xfffffc00, RZ, 0xc0, !PT ;  /* 0xfffffc000f0f7812 */ /* 0x000fe400078ec0ff */
[----:B--2---:R-:W-:Y:S02]  /*153a0*/  SHF.R.U32.HI R74, RZ, R19, R74 ;  /* 0x00000013ff4a7219 */ /* 0x004fe4000001164a */
[----:B------:R-:W-:Y:S02]  /*153b0*/  IADD3 R15, PT, PT, R72, R23, R15 ;  /* 0x00000017480f7210 */ /* 0x000fe40007ffe00f */
[----:B------:R-:W-:Y:S01]  /*153c0*/  LOP3.LUT R74, R79, R74, RZ, 0xc0, !PT ;  /* 0x0000004a4f4a7212 */ /* 0x000fe200078ec0ff */
[----:B-1----:R-:W-:-:S05]  /*153d0*/  VIADD R68, R68, 0x1 ;  /* 0x0000000144447836 */ /* 0x002fca0000000000 */
[----:B------:R1:W-:Y:S04]  /*153e0*/  STS.U8 [R67], R68 ;  /* 0x0000004443007388 */ /* 0x0003e80000000000 */
[----:B------:R-:W2:Y:S01]  /*153f0*/  LDS.U8 R14, [R69] ;  /* 0x00000000450e7984 */ /* 0x000ea20000000000 */
[C---:B-1----:R-:W-:Y:S01]  /*15400*/  IMAD.SHL.U32 R67, R74.reuse, 0x100, RZ ;  /* 0x000001004a437824 */ /* 0x042fe200078e00ff */
[----:B------:R-:W-:-:S04]  /*15410*/  LOP3.LUT R74, R74, 0x3, RZ, 0xc0, !PT ;  /* 0x000000034a4a7812 */ /* 0x000fc800078ec0ff */
[----:B------:R-:W-:-:S04]  /*15420*/  LOP3.LUT R67, R67, 0xfffffc00, RZ, 0xc0, !PT ;  /* 0xfffffc0043437812 */ /* 0x000fc800078ec0ff */
[----:B------:R-:W-:Y:S01]  /*15430*/  IADD3 R67, PT, PT, R74, R23, R67 ;  /* 0x000000174a437210 */ /* 0x000fe20007ffe043 */
[----:B--2---:R-:W-:-:S05]  /*15440*/  VIADD R14, R14, 0x1 ;  /* 0x000000010e0e7836 */ /* 0x004fca0000000000 */
[----:B------:R-:W-:Y:S04]  /*15450*/  STS.U8 [R69], R14 ;  /* 0x0000000e45007388 */ /* 0x000fe80000000000 */
[----:B------:R-:W1:Y:S02]  /*15460*/  LDS.U8 R70, [R15] ;  /* 0x000000000f467984 */ /* 0x000e640000000000 */
[----:B-1----:R-:W-:-:S05]  /*15470*/  VIADD R70, R70, 0x1 ;  /* 0x0000000146467836 */ /* 0x002fca0000000000 */
[----:B------:R-:W-:Y:S04]  /*15480*/  STS.U8 [R15], R70 ;  /* 0x000000460f007388 */ /* 0x000fe80000000000 */
[----:B------:R-:W1:Y:S02]  /*15490*/  LDS.U8 R68, [R67] ;  /* 0x0000000043447984 */ /* 0x000e640000000000 */
[----:B-1----:R-:W-:-:S05]  /*154a0*/  VIADD R68, R68, 0x1 ;  /* 0x0000000144447836 */ /* 0x002fca0000000000 */
[----:B------:R1:W-:Y:S01]  /*154b0*/  STS.U8 [R67], R68 ;  /* 0x0000004443007388 */ /* 0x0003e20000000000 */
[----:B------:R-:W-:Y:S05]  /*154c0*/  @!P1 BRA `(.L_x_104) ;  /* 0xfffffffc003c9947 */ /* 0x000fea000383ffff */
.L_x_103:
[----:B------:R-:W-:Y:S05]  /*154d0*/  BSYNC.RECONVERGENT B0 ;  /* 0x0000000000007941 */ /* 0x000fea0003800200 */
.L_x_102:
[----:B------:R-:W-:Y:S01]  /*154e0*/  IADD3 R14, P2, PT, R73, -R71, RZ ;  /* 0x80000047490e7210 */ /* 0x000fe20007f5e0ff */
[----:B------:R-:W-:Y:S03]  /*154f0*/  BSSY.RECONVERGENT B0, `(.L_x_105) ;  /* 0x0000020000007945 */ /* 0x000fe60003800200 */
[----:B------:R-:W-:Y:S01]  /*15500*/  ISETP.GT.U32.AND P1, PT, R14, 0x100, PT ;  /* 0x000001000e00780c */ /* 0x000fe20003f24070 */
[----:B------:R-:W-:-:S05]  /*15510*/  IMAD.X R14, R75, 0x1, ~R76, P2 ;  /* 0x000000014b0e7824 */ /* 0x000fca00010e0e4c */
[----:B------:R-:W-:-:S13]  /*15520*/  ISETP.GT.AND.EX P1, PT, R14, RZ, PT, P1 ;  /* 0x000000ff0e00720c */ /* 0x000fda0003f24310 */
[----:B------:R-:W-:Y:S05]  /*15530*/  @!P1 BRA `(.L_x_106) ;  /* 0x00000000006c9947 */ /* 0x000fea0003800000 */
[----:B------:R-:W-:-:S05]  /*15540*/  IADD3 R15, P0, PT, R6, R71, RZ ;  /* 0x00000047060f7210 */ /* 0x000fca0007f1e0ff */
[----:B-1----:R-:W-:Y:S01]  /*15550*/  IMAD.X R68, R7, 0x1, R76, P0 ;  /* 0x0000000107447824 */ /* 0x002fe200000e064c */
[----:B------:R-:W-:-:S04]  /*15560*/  LEA R14, P0, R15, R20, 0x2 ;  /* 0x000000140f0e7211 */ /* 0x000fc800078010ff */
[----:B------:R-:W-:-:S05]  /*15570*/  LEA.HI.X R15, R15, R21, R68, 0x2, P0 ;  /* 0x000000150f0f7211 */ /* 0x000fca00000f1444 */
[----:B------:R-:W3:Y:S04]  /*15580*/  LDG.E R68, desc[UR8][R14.64] ;  /* 0x000000080e447981 */ /* 0x000ee8000c1e1900 */
[----:B------:R-:W4:Y:S01]  /*15590*/  LDG.E R70, desc[UR8][R14.64+0x400] ;  /* 0x000400080e467981 */ /* 0x000f22000c1e1900 */
[----:B------:R-:W-:Y:S02]  /*155a0*/  IADD3 R71, P1, PT, R71, 0x200, RZ ;  /* 0x0000020047477810 */ /* 0x000fe40007f3e0ff */
[----:B------:R-:W-:-:S03]  /*155b0*/  PLOP3.LUT P0, PT, PT, PT, PT, 0x8, 0x80 ;  /* 0x000000000080781c */ /* 0x000fc60003f0e170 */
[----:B------:R-:W-:Y:S01]  /*155c0*/  IMAD.X R76, RZ, RZ, R76, P1 ;  /* 0x000000ffff4c7224 */ /* 0x000fe200008e064c */
[----:B---3--:R-:W-:-:S04]  /*155d0*/  SHF.R.U32.HI R68, RZ, R19, R68 ;  /* 0x00000013ff447219 */ /* 0x008fc80000011644 */
[----:B------:R-:W-:Y:S02]  /*155e0*/  LOP3.LUT R68, R79, R68, RZ, 0xc0, !PT ;  /* 0x000000444f447212 */ /* 0x000fe400078ec0ff */
[----:B----4-:R-:W-:-:S03]  /*155f0*/  SHF.R.U32.HI R70, RZ, R19, R70 ;  /* 0x00000013ff467219 */ /* 0x010fc60000011646 */
[C---:B------:R-:W-:Y:S01]  /*15600*/  IMAD.SHL.U32 R67, R68.reuse, 0x100, RZ ;  /* 0x0000010044437824 */ /* 0x040fe200078e00ff */
[----:B------:R-:W-:Y:S02]  /*15610*/  LOP3.LUT R68, R68, 0x3, RZ, 0xc0, !PT ;  /* 0x0000000344447812 */ /* 0x000fe400078ec0ff */
[----:B------:R-:W-:Y:S02]  /*15620*/  LOP3.LUT R70, R79, R70, RZ, 0xc0, !PT ;  /* 0x000000464f467212 */ /* 0x000fe400078ec0ff */
[----:B------:R-:W-:-:S03]  /*15630*/  LOP3.LUT R67, R67, 0xfffffc00, RZ, 0xc0, !PT ;  /* 0xfffffc0043437812 */ /* 0x000fc600078ec0ff */
[----:B------:R-:W-:Y:S01]  /*15640*/  IMAD.SHL.U32 R69, R70, 0x100, RZ ;  /* 0x0000010046457824 */ /* 0x000fe200078e00ff */
[-C--:B------:R-:W-:Y:S02]  /*15650*/  IADD3 R67, PT, PT, R68, R23.reuse, R67 ;  /* 0x0000001744437210 */ /* 0x080fe40007ffe043 */
[----:B------:R-:W-:Y:S02]  /*15660*/  LOP3.LUT R70, R70, 0x3, RZ, 0xc0, !PT ;  /* 0x0000000346467812 */ /* 0x000fe400078ec0ff */
[----:B------:R-:W-:Y:S01]  /*15670*/  LOP3.LUT R69, R69, 0xfffffc00, RZ, 0xc0, !PT ;  /* 0xfffffc0045457812 */ /* 0x000fe200078ec0ff */
[----:B------:R-:W1:Y:S03]  /*15680*/  LDS.U8 R68, [R67] ;  /* 0x0000000043447984 */ /* 0x000e660000000000 */
[----:B------:R-:W-:Y:S01]  /*15690*/  IADD3 R69, PT, PT, R70, R23, R69 ;  /* 0x0000001746457210 */ /* 0x000fe20007ffe045 */
[----:B-1----:R-:W-:-:S05]  /*156a0*/  VIADD R68, R68, 0x1 ;  /* 0x0000000144447836 */ /* 0x002fca0000000000 */
[----:B------:R-:W-:Y:S04]  /*156b0*/  STS.U8 [R67], R68 ;  /* 0x0000004443007388 */ /* 0x000fe80000000000 */
[----:B------:R-:W1:Y:S02]  /*156c0*/  LDS.U8 R14, [R69] ;  /* 0x00000000450e7984 */ /* 0x000e640000000000 */
[----:B-1----:R-:W-:-:S05]  /*156d0*/  VIADD R14, R14, 0x1 ;  /* 0x000000010e0e7836 */ /* 0x002fca0000000000 */
[----:B------:R3:W-:Y:S02]  /*156e0*/  STS.U8 [R69], R14 ;  /* 0x0000000e45007388 */ /* 0x0007e40000000000 */
.L_x_106:
[----:B------:R-:W-:Y:S05]  /*156f0*/  BSYNC.RECONVERGENT B0 ;  /* 0x0000000000007941 */ /* 0x000fea0003800200 */
.L_x_105:
[----:B------:R-:W-:-:S04]  /*15700*/  ISETP.LT.U32.AND P1, PT, R71, R73, PT ;  /* 0x000000494700720c */ /* 0x000fc80003f21070 */
[----:B------:R-:W-:-:S13]  /*15710*/  ISETP.LT.OR.EX P0, PT, R76, R75, P0, P1 ;  /* 0x0000004b4c00720c */ /* 0x000fda0000701710 */
[----:B------:R-:W-:Y:S05]  /*15720*/  @!P0 BRA `(.L_x_101) ;  /* 0x0000000000388947 */ /* 0x000fea0003800000 */
[----:B---3--:R-:W-:-:S05]  /*15730*/  IADD3 R14, P0, PT, R6, R71, RZ ;  /* 0x00000047060e7210 */ /* 0x008fca0007f1e0ff */
[----:B------:R-:W-:Y:S01]  /*15740*/  IMAD.X R7, R7, 0x1, R76, P0 ;  /* 0x0000000107077824 */ /* 0x000fe200000e064c */
[----:B------:R-:W-:-:S04]  /*15750*/  LEA R6, P0, R14, R20, 0x2 ;  /* 0x000000140e067211 */ /* 0x000fc800078010ff */
[----:B------:R-:W-:-:S05]  /*15760*/  LEA.HI.X R7, R14, R21, R7, 0x2, P0 ;  /* 0x000000150e077211 */ /* 0x000fca00000f1407 */
[----:B------:R-:W3:Y:S02]  /*15770*/  LDG.E R6, desc[UR8][R6.64] ;  /* 0x0000000806067981 */ /* 0x000ee4000c1e1900 */
[----:B---3--:R-:W-:-:S04]  /*15780*/  SHF.R.U32.HI R14, RZ, R19, R6 ;  /* 0x00000013ff0e7219 */ /* 0x008fc80000011606 */
[----:B------:R-:W-:-:S05]  /*15790*/  LOP3.LUT R14, R79, R14, RZ, 0xc0, !PT ;  /* 0x0000000e4f0e7212 */ /* 0x000fca00078ec0ff */
[C---:B------:R-:W-:Y:S01]  /*157a0*/  IMAD.SHL.U32 R15, R14.reuse, 0x100, RZ ;  /* 0x000001000e0f7824 */ /* 0x040fe200078e00ff */
[----:B------:R-:W-:-:S04]  /*157b0*/  LOP3.LUT R14, R14, 0x3, RZ, 0xc0, !PT ;  /* 0x000000030e0e7812 */ /* 0x000fc800078ec0ff */
[----:B------:R-:W-:-:S04]  /*157c0*/  LOP3.LUT R15, R15, 0xfffffc00, RZ, 0xc0, !PT ;  /* 0xfffffc000f0f7812 */ /* 0x000fc800078ec0ff */
[----:B------:R-:W-:-:S05]  /*157d0*/  IADD3 R14, PT, PT, R14, R23, R15 ;  /* 0x000000170e0e7210 */ /* 0x000fca0007ffe00f */
[----:B------:R-:W3:Y:S02]  /*157e0*/  LDS.U8 R15, [R14] ;  /* 0x000000000e0f7984 */ /* 0x000ee40000000000 */
[----:B---3--:R-:W-:-:S05]  /*157f0*/  VIADD R15, R15, 0x1 ;  /* 0x000000010f0f7836 */ /* 0x008fca0000000000 */
[----:B------:R4:W-:Y:S02]  /*15800*/  STS.U8 [R14], R15 ;  /* 0x0000000f0e007388 */ /* 0x0009e40000000000 */
.L_x_101:
[C---:B------:R-:W-:Y:S01]  /*15810*/  ISETP.GT.U32.AND P0, PT, R18.reuse, 0x1ff, PT ;  /* 0x000001ff1200780c */ /* 0x040fe20003f04070 */
[----:B------:R-:W-:Y:S05]  /*15820*/  WARPSYNC.ALL ;  /* 0x0000000000007948 */ /* 0x000fea0003800000 */
[----:B------:R-:W-:Y:S01]  /*15830*/  BAR.SYNC.DEFER_BLOCKING 0x0 ;  /* 0x0000000000007b1d */ /* 0x000fe20000010000 */
[----:B------:R-:W-:-:S05]  /*15840*/  ISETP.GT.U32.AND P2, PT, R18, 0xff, PT ;  /* 0x000000ff1200780c */ /* 0x000fca0003f44070 */
[----:B------:R-:W-:Y:S04]  /*15850*/  BSSY.RECONVERGENT B0, `(.L_x_107) ;  /* 0x000006a000007945 */ /* 0x000fe80003800200 */
[----:B------:R-:W-:Y:S05]  /*15860*/  @P0 BRA `(.L_x_108) ;  /* 0x0000000400a00947 */ /* 0x000fea0003800000 */
[----:B----4-:R-:W4:Y:S04]  /*15870*/  LDS R15, [R22+0x80] ;  /* 0x00008000160f7984 */ /* 0x010f280000000800 */
[----:B------:R-:W5:Y:S04]  /*15880*/  LDS R6, [R22] ;  /* 0x0000000016067984 */ /* 0x000f680000000800 */
[----:B---3--:R-:W3:Y:S04]  /*15890*/  LDS R69, [R22+0x100] ;  /* 0x0001000016457984 */ /* 0x008ee80000000800 */
[----:B------:R-:W0:Y:S04]  /*158a0*/  LDS R70, [R22+0x180] ;  /* 0x0001800016467984 */ /* 0x000e280000000800 */
[----:B-1----:R-:W1:Y:S04]  /*158b0*/  LDS R71, [R22+0x200] ;  /* 0x0002000016477984 */ /* 0x002e680000000800 */
[----:B------:R-:W2:Y:S01]  /*158c0*/  LDS R72, [R22+0x280] ;  /* 0x0002800016487984 */ /* 0x000ea20000000800 */
[----:B----4-:R-:W-:-:S02]  /*158d0*/  PRMT R67, R15, 0x7770, RZ ;  /* 0x000077700f437816 */ /* 0x010fc400000000ff */
[----:B------:R-:W-:Y:S02]  /*158e0*/  PRMT R68, R15, 0x7771, RZ ;  /* 0x000077710f447816 */ /* 0x000fe400000000ff */
[C---:B-----5:R-:W-:Y:S02]  /*158f0*/  PRMT R7, R6.reuse, 0x7770, RZ ;  /* 0x0000777006077816 */ /* 0x060fe400000000ff */
        /* <DEDUP_REMOVED lines=11> */
[----:B------:R-:W-:Y:S01]  /*159b0*/  PRMT R15, R15, 0x7773, RZ ;  /* 0x000077730f0f7816 */ /* 0x000fe200000000ff */
[----:B------:R-:W4:Y:S01]  /*159c0*/  LDS R14, [R22+0x300] ;  /* 0x00030000160e7984 */ /* 0x000f220000000800 */
[----:B------:R-:W-:Y:S02]  /*159d0*/  PRMT R6, R6, 0x7773, RZ ;  /* 0x0000777306067816 */ /* 0x000fe400000000ff */
[----:B------:R-:W-:Y:S02]  /*159e0*/  IADD3.X R76, PT, PT, RZ, R5, RZ, P4, P5 ;  /* 0x00000005ff4c7210 */ /* 0x000fe400027ea4ff */
[----:B------:R-:W-:Y:S02]  /*159f0*/  IADD3 R67, P4, P5, R67, R64, R7 ;  /* 0x0000004043437210 */ /* 0x000fe40007d9e007 */
[----:B------:R-:W-:-:S02]  /*15a00*/  LOP3.LUT R15, R15, 0xff, RZ, 0xc0, !PT ;  /* 0x000000ff0f0f7812 */ /* 0x000fc400078ec0ff */
[----:B------:R-:W-:Y:S02]  /*15a10*/  LOP3.LUT R7, R6, 0xff, RZ, 0xc0, !PT ;  /* 0x000000ff06077812 */ /* 0x000fe400078ec0ff */
[----:B---3--:R-:W-:Y:S02]  /*15a20*/  PRMT R4, R69, 0x7770, RZ ;  /* 0x0000777045047816 */ /* 0x008fe400000000ff */
[----:B0-----:R-:W-:Y:S02]  /*15a30*/  PRMT R5, R70, 0x7770, RZ ;  /* 0x0000777046057816 */ /* 0x001fe400000000ff */
[----:B------:R-:W-:Y:S02]  /*15a40*/  IADD3.X R6, PT, PT, RZ, R65, RZ, P1, P3 ;  /* 0x00000041ff067210 */ /* 0x000fe40000fe64ff */
[----:B------:R-:W-:Y:S02]  /*15a50*/  IADD3 R62, P1, P3, R15, R62, R7 ;  /* 0x0000003e0f3e7210 */ /* 0x000fe40007b3e007 */
[----:B------:R-:W-:Y:S01]  /*15a60*/  LOP3.LUT R7, R4, 0xff, RZ, 0xc0, !PT ;  /* 0x000000ff04077812 */ /* 0x000fe200078ec0ff */
[----:B------:R-:W0:Y:S01]  /*15a70*/  LDS R15, [R22+0x380] ;  /* 0x00038000160f7984 */ /* 0x000e220000000800 */
[----:B------:R-:W-:-:S02]  /*15a80*/  LOP3.LUT R68, R5, 0xff, RZ, 0xc0, !PT ;  /* 0x000000ff05447812 */ /* 0x000fc400078ec0ff */
[----:B------:R-:W-:Y:S02]  /*15a90*/  PRMT R4, R69, 0x7771, RZ ;  /* 0x0000777145047816 */ /* 0x000fe400000000ff */
[----:B------:R-:W-:Y:S02]  /*15aa0*/  PRMT R5, R70, 0x7771, RZ ;  /* 0x0000777146057816 */ /* 0x000fe400000000ff */
[----:B------:R-:W-:Y:S02]  /*15ab0*/  LOP3.LUT R4, R4, 0xff, RZ, 0xc0, !PT ;  /* 0x000000ff04047812 */ /* 0x000fe400078ec0ff */
[----:B------:R-:W-:Y:S02]  /*15ac0*/  LOP3.LUT R5, R5, 0xff, RZ, 0xc0, !PT ;  /* 0x000000ff05057812 */ /* 0x000fe400078ec0ff */
[----:B------:R-:W-:Y:S02]  /*15ad0*/  IADD3.X R66, PT, PT, RZ, R61, RZ, P1, P3 ;  /* 0x0000003dff427210 */ /* 0x000fe40000fe64ff */
[----:B------:R-:W-:-:S02]  /*15ae0*/  IADD3 R65, P1, P3, R5, R74, R4 ;  /* 0x0000004a05417210 */ /* 0x000fc40007b3e004 */
[C---:B------:R-:W-:Y:S02]  /*15af0*/  PRMT R4, R69.reuse, 0x7772, RZ ;  /* 0x0000777245047816 */ /* 0x040fe400000000ff */
[C---:B------:R-:W-:Y:S02]  /*15b00*/  PRMT R5, R70.reuse, 0x7772, RZ ;  /* 0x0000777246057816 */ /* 0x040fe400000000ff */
[----:B------:R-:W-:Y:S02]  /*15b10*/  IADD3.X R73, PT, PT, RZ, R63, RZ, P4, P5 ;  /* 0x0000003fff497210 */ /* 0x000fe400027ea4ff */
        /* <DEDUP_REMOVED lines=11> */
[C---:B-1----:R-:W-:Y:S02]  /*15bd0*/  PRMT R4, R71.reuse, 0x7770, RZ ;  /* 0x0000777047047816 */ /* 0x042fe400000000ff */
[----:B------:R-:W-:Y:S02]  /*15be0*/  PRMT R5, R71, 0x7771, RZ ;  /* 0x0000777147057816 */ /* 0x000fe400000000ff */
[----:B--2---:R-:W-:Y:S02]  /*15bf0*/  PRMT R7, R72, 0x7771, RZ ;  /* 0x0000777148077816 */ /* 0x004fe400000000ff */
[----:B------:R-:W-:-:S02]  /*15c00*/  LOP3.LUT R61, R4, 0xff, RZ, 0xc0, !PT ;  /* 0x000000ff043d7812 */ /* 0x000fc400078ec0ff */
[----:B------:R-:W-:Y:S02]  /*15c10*/  PRMT R6, R72, 0x7770, RZ ;  /* 0x0000777048067816 */ /* 0x000fe400000000ff */
[----:B------:R-:W-:Y:S02]  /*15c20*/  LOP3.LUT R4, R5, 0xff, RZ, 0xc0, !PT ;  /* 0x000000ff05047812 */ /* 0x000fe400078ec0ff */
[----:B------:R-:W-:Y:S02]  /*15c30*/  LOP3.LUT R7, R7, 0xff, RZ, 0xc0, !PT ;  /* 0x000000ff07077812 */ /* 0x000fe400078ec0ff */
[----:B------:R-:W-:Y:S02]  /*15c40*/  IADD3.X R70, PT, PT, RZ, R66, RZ, P1, P3 ;  /* 0x00000042ff467210 */ /* 0x000fe40000fe64ff */
[----:B------:R-:W-:Y:S02]  /*15c50*/  LOP3.LUT R6, R6, 0xff, RZ, 0xc0, !PT ;  /* 0x000000ff06067812 */ /* 0x000fe400078ec0ff */
[----:B------:R-:W-:-:S02]  /*15c60*/  IADD3 R65, P1, P3, R7, R65, R4 ;  /* 0x0000004107417210 */ /* 0x000fc40007b3e004 */
[----:B------:R-:W-:Y:S02]  /*15c70*/  PRMT R4, R71, 0x7772, RZ ;  /* 0x0000777247047816 */ /* 0x000fe400000000ff */
[----:B------:R-:W-:Y:S02]  /*15c80*/  PRMT R5, R72, 0x7772, RZ ;  /* 0x0000777248057816 */ /* 0x000fe400000000ff */
[----:B------:R-:W-:Y:S02]  /*15c90*/  IADD3.X R73, PT, PT, RZ, R73, RZ, P4, P5 ;  /* 0x00000049ff497210 */ /* 0x000fe400027ea4ff */
[----:B------:R-:W-:Y:S02]  /*15ca0*/  IADD3 R68, P5, P4, R6, R68, R61 ;  /* 0x0000004406447210 */ /* 0x000fe40007cbe03d */
[----:B------:R-:W-:Y:S02]  /*15cb0*/  LOP3.LUT R4, R4, 0xff, RZ, 0xc0, !PT ;  /* 0x000000ff04047812 */ /* 0x000fe400078ec0ff */
[----:B------:R-:W-:-:S02]  /*15cc0*/  LOP3.LUT R5, R5, 0xff, RZ, 0xc0, !PT ;  /* 0x000000ff05057812 */ /* 0x000fc400078ec0ff */
[----:B------:R-:W-:Y:S02]  /*15cd0*/  PRMT R71, R71, 0x7773, RZ ;  /* 0x0000777347477816 */ /* 0x000fe400000000ff */
[----:B------:R-:W-:Y:S02]  /*15ce0*/  PRMT R72, R72, 0x7773, RZ ;  /* 0x0000777348487816 */ /* 0x000fe400000000ff */
[----:B------:R-:W-:Y:S02]  /*15cf0*/  IADD3.X R69, PT, PT, RZ, R69, RZ, P5, P4 ;  /* 0x00000045ff457210 */ /* 0x000fe40002fe84ff */
[----:B------:R-:W-:Y:S02]  /*15d00*/  IADD3 R64, P5, P4, R5, R64, R4 ;  /* 0x0000004005407210 */ /* 0x000fe40007cbe004 */
[----:B----4-:R-:W-:Y:S02]  /*15d10*/  PRMT R4, R14, 0x7770, RZ ;  /* 0x000077700e047816 */ /* 0x010fe400000000ff */
[----:B0-----:R-:W-:-:S02]  /*15d20*/  PRMT R6, R15, 0x7770, RZ ;  /* 0x000077700f067816 */ /* 0x001fc400000000ff */
[----:B------:R-:W-:Y:S02]  /*15d30*/  LOP3.LUT R71, R71, 0xff, RZ, 0xc0, !PT ;  /* 0x000000ff47477812 */ /* 0x000fe400078ec0ff */
[----:B------:R-:W-:Y:S02]  /*15d40*/  LOP3.LUT R62, R72, 0xff, RZ, 0xc0, !PT ;  /* 0x000000ff483e7812 */ /* 0x000fe400078ec0ff */
[----:B------:R-:W-:Y:S02]  /*15d50*/  PRMT R5, R14, 0x7771, RZ ;  /* 0x000077710e057816 */ /* 0x000fe400000000ff */
[----:B------:R-:W-:Y:S02]  /*15d60*/  LOP3.LUT R61, R4, 0xff, RZ, 0xc0, !PT ;  /* 0x000000ff043d7812 */ /* 0x000fe400078ec0ff */
[----:B------:R-:W-:Y:S02]  /*15d70*/  LOP3.LUT R6, R6, 0xff, RZ, 0xc0, !PT ;  /* 0x000000ff06067812 */ /* 0x000fe400078ec0ff */
[----:B------:R-:W-:-:S02]  /*15d80*/  IADD3.X R67, PT, PT, RZ, R67, RZ, P1, P3 ;  /* 0x00000043ff437210 */ /* 0x000fc40000fe64ff */
[----:B------:R-:W-:Y:S02]  /*15d90*/  PRMT R7, R15, 0x7771, RZ ;  /* 0x000077710f077816 */ /* 0x000fe400000000ff */
[----:B------:R-:W-:Y:S02]  /*15da0*/  IADD3 R62, P1, P3, R62, R63, R71 ;  /* 0x0000003f3e3e7210 */ /* 0x000fe40007b3e047 */
        /* <DEDUP_REMOVED lines=19> */
[----:B------:R-:W-:-:S09]  /*15ee0*/  IADD3.X R61, PT, PT, RZ, R61, RZ, P1, P3 ;  /* 0x0000003dff3d7210 */ /* 0x000fd20000fe64ff */
.L_x_108:
[----:B------:R-:W-:Y:S05]  /*15ef0*/  BSYNC.RECONVERGENT B0 ;  /* 0x0000000000007941 */ /* 0x000fea0003800200 */
.L_x_107:
[----:B------:R-:W-:Y:S04]  /*15f00*/  BSSY.RECONVERGENT B0, `(.L_x_109) ;  /* 0x000006a000007945 */ /* 0x000fe80003800200 */
[----:B------:R-:W-:Y:S05]  /*15f10*/  @P2 BRA `(.L_x_110) ;  /* 0x0000000400a02947 */ /* 0x000fea0003800000 */
[----:B------:R-:W5:Y:S04]  /*15f20*/  LDS R6, [R22+0x2000] ;  /* 0x0020000016067984 */ /* 0x000f680000000800 */
[----:B----4-:R-:W4:Y:S04]  /*15f30*/  LDS R15, [R22+0x2080] ;  /* 0x00208000160f7984 */ /* 0x010f280000000800 */
[----:B---3--:R-:W3:Y:S04]  /*15f40*/  LDS R69, [R22+0x2100] ;  /* 0x0021000016457984 */ /* 0x008ee80000000800 */
[----:B------:R-:W0:Y:S04]  /*15f50*/  LDS R70, [R22+0x2180] ;  /* 0x0021800016467984 */ /* 0x000e280000000800 */
[----:B-1----:R-:W1:Y:S04]  /*15f60*/  LDS R71, [R22+0x2200] ;  /* 0x0022000016477984 */ /* 0x002e680000000800 */
[----:B------:R-:W2:Y:S01]  /*15f70*/  LDS R72, [R22+0x2280] ;  /* 0x0022800016487984 */ /* 0x000ea20000000800 */
[----:B-----5:R-:W-:-:S02]  /*15f80*/  PRMT R7, R6, 0x7770, RZ ;  /* 0x0000777006077816 */ /* 0x020fc400000000ff */
[----:B------:R-:W-:Y:S02]  /*15f90*/  PRMT R14, R6, 0x7771, RZ ;  /* 0x00007771060e7816 */ /* 0x000fe400000000ff */
[C---:B----4-:R-:W-:Y:S02]  /*15fa0*/  PRMT R67, R15.reuse, 0x7770, RZ ;  /* 0x000077700f437816 */ /* 0x050fe400000000ff */
[----:B------:R-:W-:Y:S02]  /*15fb0*/  PRMT R68, R15, 0x7771, RZ ;  /* 0x000077710f447816 */ /* 0x000fe400000000ff */
[----:B------:R-:W-:Y:S02]  /*15fc0*/  LOP3.LUT R75, R7, 0xff, RZ, 0xc0, !PT ;  /* 0x000000ff074b7812 */ /* 0x000fe400078ec0ff */
[----:B------:R-:W-:Y:S02]  /*15fd0*/  LOP3.LUT R74, R14, 0xff, RZ, 0xc0, !PT ;  /* 0x000000ff0e4a7812 */ /* 0x000fe400078ec0ff */
[----:B------:R-:W-:-:S02]  /*15fe0*/  LOP3.LUT R73, R67, 0xff, RZ, 0xc0, !PT ;  /* 0x000000ff43497812 */ /* 0x000fc400078ec0ff */
[----:B------:R-:W-:Y:S02]  /*15ff0*/  PRMT R7, R6, 0x7772, RZ ;  /* 0x0000777206077816 */ /* 0x000fe400000000ff */
[----:B------:R-:W-:Y:S02]  /*16000*/  PRMT R14, R15, 0x7772, RZ ;  /* 0x000077720f0e7816 */ /* 0x000fe400000000ff */
[----:B------:R-:W-:Y:S02]  /*16010*/  LOP3.LUT R67, R68, 0xff, RZ, 0xc0, !PT ;  /* 0x000000ff44437812 */ /* 0x000fe400078ec0ff */
[----:B------:R-:W-:Y:S02]  /*16020*/  IADD3 R73, P4, P5, R73, R60, R75 ;  /* 0x0000003c49497210 */ /* 0x000fe40007d9e04b */
[----:B------:R-:W-:Y:S02]  /*16030*/  LOP3.LUT R7, R7, 0xff, RZ, 0xc0, !PT ;  /* 0x000000ff07077812 */ /* 0x000fe400078ec0ff */
[----:B------:R-:W-:-:S02]  /*16040*/  LOP3.LUT R14, R14, 0xff, RZ, 0xc0, !PT ;  /* 0x000000ff0e0e7812 */ /* 0x000fc400078ec0ff */
[----:B------:R-:W-:Y:S02]  /*16050*/  PRMT R6, R6, 0x7773, RZ ;  /* 0x0000777306067816 */ /* 0x000fe400000000ff */
[----:B------:R-:W-:Y:S02]  /*16060*/  PRMT R15, R15, 0x7773, RZ ;  /* 0x000077730f0f7816 */ /* 0x000fe400000000ff */
[----:B------:R-:W-:Y:S02]  /*16070*/  IADD3 R58, P1, P3, R67, R58, R74 ;  /* 0x0000003a433a7210 */ /* 0x000fe40007b3e04a */
        /* <DEDUP_REMOVED lines=8> */
[----:B------:R-:W-:Y:S01]  /*16100*/  IADD3.X R74, PT, PT, RZ, R10, RZ, P4, P5 ;  /* 0x0000000aff4a7210 */ /* 0x000fe200027ea4ff */
[----:B------:R-:W-:Y:S01]  /*16110*/  LDS R11, [R22+0x2380] ;  /* 0x00238000160b7984 */ /* 0x000fe20000000800 */
[----:B------:R-:W-:-:S02]  /*16120*/  LOP3.LUT R9, R6, 0xff, RZ, 0xc0, !PT ;  /* 0x000000ff06097812 */ /* 0x000fc400078ec0ff */
[----:B------:R-:W-:Y:S01]  /*16130*/  LOP3.LUT R60, R7, 0xff, RZ, 0xc0, !PT ;  /* 0x000000ff073c7812 */ /* 0x000fe200078ec0ff */
[----:B------:R-:W0:Y:S01]  /*16140*/  LDS R10, [R22+0x2300] ;  /* 0x00230000160a7984 */ /* 0x000e220000000800 */
[----:B------:R-:W-:Y:S02]  /*16150*/  PRMT R6, R69, 0x7771, RZ ;  /* 0x0000777145067816 */ /* 0x000fe400000000ff */
[----:B------:R-:W-:Y:S02]  /*16160*/  PRMT R7, R70, 0x7771, RZ ;  /* 0x0000777146077816 */ /* 0x000fe400000000ff */
[----:B------:R-:W-:Y:S02]  /*16170*/  LOP3.LUT R6, R6, 0xff, RZ, 0xc0, !PT ;  /* 0x000000ff06067812 */ /* 0x000fe400078ec0ff */
[----:B------:R-:W-:Y:S02]  /*16180*/  LOP3.LUT R7, R7, 0xff, RZ, 0xc0, !PT ;  /* 0x000000ff07077812 */ /* 0x000fe400078ec0ff */
[----:B------:R-:W-:-:S02]  /*16190*/  IADD3 R60, P4, P5, R60, R73, R9 ;  /* 0x000000493c3c7210 */ /* 0x000fc40007d9e009 */
[----:B------:R-:W-:Y:S02]  /*161a0*/  IADD3.X R73, PT, PT, RZ, R8, RZ, P1, P3 ;  /* 0x00000008ff497210 */ /* 0x000fe40000fe64ff */
        /* <DEDUP_REMOVED lines=35> */
[C---:B0-----:R-:W-:Y:S02]  /*163e0*/  PRMT R6, R10.reuse, 0x7770, RZ ;  /* 0x000077700a067816 */ /* 0x041fe400000000ff */
[C---:B------:R-:W-:Y:S02]  /*163f0*/  PRMT R8, R11.reuse, 0x7770, RZ ;  /* 0x000077700b087816 */ /* 0x040fe400000000ff */
[----:B------:R-:W-:Y:S02]  /*16400*/  PRMT R7, R10, 0x7771, RZ ;  /* 0x000077710a077816 */ /* 0x000fe400000000ff */
[----:B------:R-:W-:Y:S02]  /*16410*/  IADD3.X R68, PT, PT, RZ, R68, RZ, P1, P3 ;  /* 0x00000044ff447210 */ /* 0x000fe40000fe64ff */
[----:B------:R-:W-:Y:S02]  /*16420*/  PRMT R9, R11, 0x7771, RZ ;  /* 0x000077710b097816 */ /* 0x000fe400000000ff */
[----:B------:R-:W-:-:S02]  /*16430*/  IADD3 R14, P1, P3, R14, R58, R71 ;  /* 0x0000003a0e0e7210 */ /* 0x000fc40007b3e047 */
[----:B------:R-:W-:Y:S02]  /*16440*/  LOP3.LUT R15, R6, 0xff, RZ, 0xc0, !PT ;  /* 0x000000ff060f7812 */ /* 0x000fe400078ec0ff */
[----:B------:R-:W-:Y:S02]  /*16450*/  LOP3.LUT R8, R8, 0xff, RZ, 0xc0, !PT ;  /* 0x000000ff08087812 */ /* 0x000fe400078ec0ff */
[----:B------:R-:W-:Y:S02]  /*16460*/  LOP3.LUT R58, R7, 0xff, RZ, 0xc0, !PT ;  /* 0x000000ff073a7812 */ /* 0x000fe400078ec0ff */
[----:B------:R-:W-:Y:S02]  /*16470*/  PRMT R6, R10, 0x7772, RZ ;  /* 0x000077720a067816 */ /* 0x000fe400000000ff */
[----:B------:R-:W-:Y:S02]  /*16480*/  PRMT R7, R11, 0x7772, RZ ;  /* 0x000077720b077816 */ /* 0x000fe400000000ff */
[----:B------:R-:W-:-:S02]  /*16490*/  LOP3.LUT R9, R9, 0xff, RZ, 0xc0, !PT ;  /* 0x000000ff09097812 */ /* 0x000fc400078ec0ff */
[----:B------:R-:W-:Y:S02]  /*164a0*/  IADD3.X R67, PT, PT, RZ, R67, RZ, P5, P4 ;  /* 0x00000043ff437210 */ /* 0x000fe40002fe84ff */
[----:B------:R-:W-:Y:S02]  /*164b0*/  PRMT R10, R10, 0x7773, RZ ;  /* 0x000077730a0a7816 */ /* 0x000fe400000000ff */
[----:B------:R-:W-:Y:S02]  /*164c0*/  PRMT R11, R11, 0x7773, RZ ;  /* 0x000077730b0b7816 */ /* 0x000fe400000000ff */
[----:B------:R-:W-:Y:S02]  /*164d0*/  IADD3 R60, P5, P4, R8, R60, R15 ;  /* 0x0000003c083c7210 */ /* 0x000fe40007cbe00f */
[----:B------:R-:W-:Y:S02]  /*164e0*/  IADD3.X R8, PT, PT, RZ, R70, RZ, P1, P3 ;  /* 0x00000046ff087210 */ /* 0x000fe40000fe64ff */
[----:B------:R-:W-:-:S02]  /*164f0*/  LOP3.LUT R6, R6, 0xff, RZ, 0xc0, !PT ;  /* 0x000000ff06067812 */ /* 0x000fc400078ec0ff */
[----:B------:R-:W-:Y:S02]  /*16500*/  LOP3.LUT R7, R7, 0xff, RZ, 0xc0, !PT ;  /* 0x000000ff07077812 */ /* 0x000fe400078ec0ff */
[----:B------:R-:W-:Y:S02]  /*16510*/  IADD3 R58, P1, P3, R9, R59, R58 ;  /* 0x0000003b093a7210 */ /* 0x000fe40007b3e03a */
        /* <DEDUP_REMOVED lines=8> */
.L_x_110:
[----:B------:R-:W-:Y:S05]  /*165a0*/  BSYNC.RECONVERGENT B0 ;  /* 0x0000000000007941 */ /* 0x000fea0003800200 */
.L_x_109:
[----:B------:R-:W5:Y:S08]  /*165b0*/  S2UR UR5, SR_CgaCtaId ;  /* 0x00000000000579c3 */ /* 0x000f700000008800 */
[----:B------:R-:W-:Y:S01]  /*165c0*/  BAR.SYNC.DEFER_BLOCKING 0x0 ;  /* 0x0000000000007b1d */ /* 0x000fe20000010000 */
[C---:B------:R-:W-:Y:S01]  /*165d0*/  LOP3.LUT R6, R18.reuse, 0x3e0, RZ, 0xc0, !PT ;  /* 0x000003e012067812 */ /* 0x040fe200078ec0ff */
[----:B------:R-:W-:Y:S01]  /*165e0*/  IMAD.MOV.U32 R7, RZ, RZ, R65 ;  /* 0x000000ffff077224 */ /* 0x000fe200078e0041 */
[C---:B------:R-:W-:Y:S01]  /*165f0*/  ISETP.GT.U32.AND P1, PT, R18.reuse, 0x3f, PT ;  /* 0x0000003f1200780c */ /* 0x040fe20003f24070 */
[----:B------:R-:W-:Y:S01]  /*16600*/  IMAD.MOV.U32 R65, RZ, RZ, R63 ;  /* 0x000000ffff417224 */ /* 0x000fe200078e003f */
[----:B---34-:R-:W-:Y:S01]  /*16610*/  LEA.HI R14, R18, R18, RZ, 0x1d ;  /* 0x00000012120e7211 */ /* 0x018fe200078fe8ff */
[----:B------:R-:W-:Y:S01]  /*16620*/  UMOV UR4, 0x400 ;  /* 0x0000040000047882 */ /* 0x000fe20000000000 */
[----:B-1----:R-:W-:Y:S01]  /*16630*/  IMAD.MOV.U32 R67, RZ, RZ, R61 ;  /* 0x000000ffff437224 */ /* 0x002fe200078e003d */
[----:B------:R-:W-:Y:S01]  /*16640*/  BSSY.RECONVERGENT B0, `(.L_x_111) ;  /* 0x0000056000007945 */ /* 0x000fe20003800200 */
[----:B------:R-:W-:-:S02]  /*16650*/  IMAD.MOV.U32 R61, RZ, RZ, R59 ;  /* 0x000000ffff3d7224 */ /* 0x000fc400078e003b */
[----:B------:R-:W-:Y:S01]  /*16660*/  IMAD.MOV.U32 R63, RZ, RZ, R57 ;  /* 0x000000ffff3f7224 */ /* 0x000fe200078e0039 */
[----:B-----5:R-:W-:-:S06]  /*16670*/  ULEA UR4, UR5, UR4, 0x18 ;  /* 0x0000000405047291 */ /* 0x020fcc000f8ec0ff */
[----:B------:R-:W-:-:S04]  /*16680*/  IMAD.U32 R15, RZ, RZ, UR4 ;  /* 0x00000004ff0f7e24 */ /* 0x000fc8000f8e00ff */
[--C-:B------:R-:W-:Y:S02]  /*16690*/  IMAD R69, R13, 0x200, R15.reuse ;  /* 0x000002000d457824 */ /* 0x100fe400078e020f */
[----:B------:R-:W-:Y:S02]  /*166a0*/  IMAD R99, R14, 0x8, R15 ;  /* 0x000000080e637824 */ /* 0x000fe400078e020f */
[----:B------:R-:W-:Y:S02]  /*166b0*/  IMAD.IADD R69, R69, 0x1, R6 ;  /* 0x0000000145457824 */ /* 0x000fe400078e0206 */
[----:B------:R-:W-:Y:S02]  /*166c0*/  IMAD.MOV.U32 R6, RZ, RZ, R66 ;  /* 0x000000ffff067224 */ /* 0x000fe400078e0042 */
[----:B------:R-:W-:Y:S02]  /*166d0*/  IMAD.MOV.U32 R66, RZ, RZ, R62 ;  /* 0x000000ffff427224 */ /* 0x000fe400078e003e */
[----:B------:R-:W-:Y:S01]  /*166e0*/  IMAD.MOV.U32 R62, RZ, RZ, R58 ;  /* 0x000000ffff3e7224 */ /* 0x000fe200078e003a */
[----:B------:R1:W-:Y:S04]  /*166f0*/  @!P0 STS.128 [R69], R4 ;  /* 0x0000000445008388 */ /* 0x0003e80000000c00 */
[----:B------:R3:W-:Y:S04]  /*16700*/  @!P0 STS.128 [R69+0x10], R64 ;  /* 0x0000104045008388 */ /* 0x0007e80000000c00 */
[----:B------:R3:W-:Y:S01]  /*16710*/  @!P2 STS.128 [R69+0x100], R60 ;  /* 0x0001003c4500a388 */ /* 0x0007e20000000c00 */
[----:B-1----:R-:W-:-:S02]  /*16720*/  IMAD.MOV.U32 R4, RZ, RZ, R11 ;  /* 0x000000ffff047224 */ /* 0x002fc400078e000b */
[----:B------:R-:W-:Y:S02]  /*16730*/  IMAD.MOV.U32 R5, RZ, RZ, R10 ;  /* 0x000000ffff057224 */ /* 0x000fe400078e000a */
[----:B------:R-:W-:Y:S02]  /*16740*/  IMAD.MOV.U32 R6, RZ, RZ, R9 ;  /* 0x000000ffff067224 */ /* 0x000fe400078e0009 */
[----:B------:R-:W-:-:S05]  /*16750*/  IMAD.MOV.U32 R7, RZ, RZ, R8 ;  /* 0x000000ffff077224 */ /* 0x000fca00078e0008 */
[----:B------:R3:W-:Y:S01]  /*16760*/  @!P2 STS.128 [R69+0x110], R4 ;  /* 0x000110044500a388 */ /* 0x0007e20000000c00 */
[----:B------:R-:W-:Y:S06]  /*16770*/  BAR.SYNC.DEFER_BLOCKING 0x0 ;  /* 0x0000000000007b1d */ /* 0x000fec0000010000 */
[----:B------:R-:W-:Y:S05]  /*16780*/  @P1 BRA `(.L_x_112) ;  /* 0x0000000400041947 */ /* 0x000fea0003800000 */
[----:B------:R-:W-:-:S05]  /*16790*/  IMAD R14, R18, 0x4, R23 ;  /* 0x00000004120e7824 */ /* 0x000fca00078e0217 */
[----:B---3--:R-:W-:Y:S04]  /*167a0*/  LDS.64 R4, [R14] ;  /* 0x000000000e047984 */ /* 0x008fe80000000a00 */
[----:B------:R-:W-:Y:S04]  /*167b0*/  LDS.64 R6, [R14+0x200] ;  /* 0x000200000e067984 */ /* 0x000fe80000000a00 */
[----:B------:R-:W1:Y:S04]  /*167c0*/  LDS.64 R8, [R14+0x400] ;  /* 0x000400000e087984 */ /* 0x000e680000000a00 */
[----:B------:R-:W-:Y:S04]  /*167d0*/  LDS.64 R10, [R14+0x600] ;  /* 0x000600000e0a7984 */ /* 0x000fe80000000a00 */
        /* <DEDUP_REMOVED lines=8> */
[----:B------:R-:W2:Y:S01]  /*16860*/  LDS.64 R72, [R14+0x1800] ;  /* 0x001800000e487984 */ /* 0x000ea20000000a00 */
[----:B-1----:R-:W-:-:S03]  /*16870*/  IADD3 R57, P0, P2, R8, R6, R4 ;  /* 0x0000000608397210 */ /* 0x002fc60007a1e004 */
[----:B------:R-:W-:Y:S01]  /*16880*/  LDS.64 R74, [R14+0x1a00] ;  /* 0x001a00000e4a7984 */ /* 0x000fe20000000a00 */
[----:B------:R-:W-:-:S03]  /*16890*/  IADD3.X R9, PT, PT, R9, R7, R5, P0, P2 ;  /* 0x0000000709097210 */ /* 0x000fc600007e4405 */
[----:B------:R-:W1:Y:S01]  /*168a0*/  LDS.64 R76, [R14+0x1c00] ;  /* 0x001c00000e4c7984 */ /* 0x000e620000000a00 */
        /* <DEDUP_REMOVED lines=16> */
[----:B--2---:R-:W-:-:S03]  /*169b0*/  IADD3 R57, P3, P4, R72, R70, R57 ;  /* 0x0000004648397210 */ /* 0x004fc60007c7e039 */
[----:B------:R-:W-:Y:S01]  /*169c0*/  LDS.64 R94, [R14+0x2e00] ;  /* 0x002e00000e5e7984 */ /* 0x000fe20000000a00 */
[----:B------:R-:W-:-:S03]  /*169d0*/  IADD3.X R71, PT, PT, R73, R71, R67, P3, P4 ;  /* 0x0000004749477210 */ /* 0x000fc60001fe8443 */
        /* <DEDUP_REMOVED lines=18> */
[----:B--2---:R-:W-:-:S04]  /*16b00*/  IADD3 R57, P3, P4, R96, R94, R57 ;  /* 0x0000005e60397210 */ /* 0x004fc80007c7e039 */
[----:B------:R-:W-:Y:S02]  /*16b10*/  IADD3.X R95, PT, PT, R97, R95, R91, P3, P4 ;  /* 0x0000005f615f7210 */ /* 0x000fe40001fe845b */
[----:B-1----:R-:W-:-:S04]  /*16b20*/  IADD3 R57, P0, P2, R6, R4, R57 ;  /* 0x0000000406397210 */ /* 0x002fc80007a1e039 */
[----:B------:R-:W-:Y:S02]  /*16b30*/  IADD3.X R7, PT, PT, R7, R5, R95, P0, P2 ;  /* 0x0000000507077210 */ /* 0x000fe400007e445f */
[----:B---3--:R-:W-:-:S04]  /*16b40*/  IADD3 R57, P3, P4, R10, R8, R57 ;  /* 0x000000080a397210 */ /* 0x008fc80007c7e039 */
[----:B------:R-:W-:Y:S02]  /*16b50*/  IADD3.X R9, PT, PT, R11, R9, R7, P3, P4 ;  /* 0x000000090b097210 */ /* 0x000fe40001fe8407 */
[----:B----4-:R-:W-:-:S04]  /*16b60*/  IADD3 R5, P0, P2, R58, R30, R57 ;  /* 0x0000001e3a057210 */ /* 0x010fc80007a1e039 */
[----:B-----5:R-:W-:Y:S02]  /*16b70*/  IADD3 R30, P3, PT, R60, R5, RZ ;  /* 0x000000053c1e7210 */ /* 0x020fe40007f7e0ff */
[----:B------:R-:W-:-:S05]  /*16b80*/  IADD3.X R31, PT, PT, R59, R31, R9, P0, P2 ;  /* 0x0000001f3b1f7210 */ /* 0x000fca00007e4409 */
[----:B------:R-:W-:-:S07]  /*16b90*/  IMAD.X R31, R61, 0x1, R31, P3 ;  /* 0x000000013d1f7824 */ /* 0x000fce00018e061f */
.L_x_112:
[----:B------:R-:W-:Y:S05]  /*16ba0*/  BSYNC.RECONVERGENT B0 ;  /* 0x0000000000007941 */ /* 0x000fea0003800200 */
.L_x_111:
[----:B------:R-:W-:Y:S01]  /*16bb0*/  BAR.SYNC.DEFER_BLOCKING 0x0 ;  /* 0x0000000000007b1d */ /* 0x000fe20000010000 */
[----:B------:R-:W-:-:S05]  /*16bc0*/  ISETP.GT.U32.AND P0, PT, R18, 0x1f, PT ;  /* 0x0000001f1200780c */ /* 0x000fca0003f04070 */
[----:B------:R1:W-:Y:S02]  /*16bd0*/  STS.64 [R99+0x410], R30 ;  /* 0x0004101e63007388 */ /* 0x0003e40000000a00 */
[----:B------:R-:W-:Y:S06]  /*16be0*/  BAR.SYNC.DEFER_BLOCKING 0x0 ;  /* 0x0000000000007b1d */ /* 0x000fec0000010000 */
[----:B------:R-:W-:Y:S05]  /*16bf0*/  @P0 BRA `(.L_x_113) ;  /* 0x0000000400380947 */ /* 0x000fea0003800000 */
[----:B------:R-:W-:Y:S01]  /*16c00*/  IMAD R57, R18, 0x48, R15 ;  /* 0x0000004812397824 */ /* 0x000fe200078e020f */
[C---:B------:R-:W-:Y:S01]  /*16c10*/  ISETP.GE.AND P4, PT, R13.reuse, 0x10, PT ;  /* 0x000000100d00780c */ /* 0x040fe20003f86270 */
[----:B------:R-:W-:Y:S01]  /*16c20*/  UMOV UR4, 0xffffffff ;  /* 0xffffffff00047882 */ /* 0x000fe20000000000 */
[C---:B------:R-:W-:Y:S02]  /*16c30*/  ISETP.GE.AND P5, PT, R13.reuse, 0x2, PT ;  /* 0x000000020d00780c */ /* 0x040fe40003fa6270 */
[----:B---3--:R-:W-:Y:S01]  /*16c40*/  LDS.64 R4, [R57+0x410] ;  /* 0x0004100039047984 */ /* 0x008fe20000000a00 */
[----:B------:R-:W-:Y:S02]  /*16c50*/  P2R R14, PR, RZ, 0x10 ;  /* 0x00000010ff0e7803 */ /* 0x000fe40000000000 */
[C---:B------:R-:W-:Y:S01]  /*16c60*/  ISETP.GE.AND P4, PT, R13.reuse, 0x4, PT ;  /* 0x000000040d00780c */ /* 0x040fe20003f86270 */
[----:B------:R-:W-:Y:S01]  /*16c70*/  LDS.64 R6, [R57+0x418] ;  /* 0x0004180039067984 */ /* 0x000fe20000000a00 */
[----:B------:R-:W-:-:S03]  /*16c80*/  ISETP.GE.AND P6, PT, R13, 0x1, PT ;  /* 0x000000010d00780c */ /* 0x000fc60003fc6270 */
[----:B------:R-:W3:Y:S04]  /*16c90*/  LDS.64 R8, [R57+0x420] ;  /* 0x0004200039087984 */ /* 0x000ee80000000a00 */
[----:B------:R-:W-:Y:S04]  /*16ca0*/  LDS.64 R10, [R57+0x428] ;  /* 0x00042800390a7984 */ /* 0x000fe80000000a00 */
[----:B------:R-:W4:Y:S04]  /*16cb0*/  LDS.64 R58, [R57+0x430] ;  /* 0x00043000393a7984 */ /* 0x000f280000000a00 */
[----:B------:R-:W-:Y:S04]  /*16cc0*/  LDS.64 R60, [R57+0x438] ;  /* 0x00043800393c7984 */ /* 0x000fe80000000a00 */
[----:B------:R-:W5:Y:S04]  /*16cd0*/  LDS.64 R62, [R57+0x440] ;  /* 0x00044000393e7984 */ /* 0x000f680000000a00 */
[----:B------:R-:W0:Y:S01]  /*16ce0*/  LDS.64 R64, [R57+0x448] ;  /* 0x0004480039407984 */ /* 0x000e220000000a00 */
[----:B---3--:R-:W-:-:S04]  /*16cf0*/  IADD3 R77, P2, P3, R8, R6, R4 ;  /* 0x00000006084d7210 */ /* 0x008fc80007b5e004 */
[----:B------:R-:W-:Y:S02]  /*16d00*/  IADD3.X R79, PT, PT, R9, R7, R5, P2, P3 ;  /* 0x00000007094f7210 */ /* 0x000fe400017e6405 */
[----:B----4-:R-:W-:-:S04]  /*16d10*/  IADD3 R77, P2, P3, R58, R77, R10 ;  /* 0x0000004d3a4d7210 */ /* 0x010fc80007b5e00a */
[----:B------:R-:W-:Y:S02]  /*16d20*/  IADD3.X R79, PT, PT, R59, R79, R11, P2, P3 ;  /* 0x0000004f3b4f7210 */ /* 0x000fe400017e640b */
[----:B-----5:R-:W-:-:S04]  /*16d30*/  IADD3 R77, P2, P3, R62, R77, R60 ;  /* 0x0000004d3e4d7210 */ /* 0x020fc80007b5e03c */
[----:B------:R-:W-:Y:S02]  /*16d40*/  IADD3.X R79, PT, PT, R63, R79, R61, P2, P3 ;  /* 0x0000004f3f4f7210 */ /* 0x000fe400017e643d */
[----:B0-----:R-:W-:Y:S02]  /*16d50*/  IADD3 R77, P2, PT, R64, R77, RZ ;  /* 0x0000004d404d7210 */ /* 0x001fe40007f5e0ff */
[----:B------:R-:W-:-:S03]  /*16d60*/  ISETP.GE.AND P3, PT, R13, 0x8, PT ;  /* 0x000000080d00780c */ /* 0x000fc60003f66270 */
[----:B------:R-:W-:Y:S01]  /*16d70*/  IMAD.X R79, R65, 0x1, R79, P2 ;  /* 0x00000001414f7824 */ /* 0x000fe200010e064f */
[----:B------:R-:W-:Y:S09]  /*16d80*/  BRA.DIV UR4, `(.L_x_114) ;  /* 0x0000009604a07947 */ /* 0x000ff2000b800000 */
[----:B------:R-:W0:Y:S04]  /*16d90*/  SHFL.UP PT, R14, R77, 0x1, RZ ;  /* 0x042000004d0e7989 */ /* 0x000e2800000e00ff */
[----:B------:R-:W3:Y:S01]  /*16da0*/  SHFL.UP PT, R64, R79, 0x1, RZ ;  /* 0x042000004f407989 */ /* 0x000ee200000e00ff */
[----:B0-----:R-:W-:Y:S02]  /*16db0*/  SEL R14, R14, RZ, P6 ;  /* 0x000000ff0e0e7207 */ /* 0x001fe40003000000 */
[----:B---3--:R-:W-:Y:S02]  /*16dc0*/  SEL R64, R64, RZ, P6 ;  /* 0x000000ff40407207 */ /* 0x008fe40003000000 */
[----:B------:R-:W-:-:S05]  /*16dd0*/  IADD3 R67, P2, PT, R14, R77, RZ ;  /* 0x0000004d0e437210 */ /* 0x000fca0007f5e0ff */
[----:B------:R-:W-:Y:S01]  /*16de0*/  IMAD.X R75, R64, 0x1, R79, P2 ;  /* 0x00000001404b7824 */ /* 0x000fe200010e064f */
[----:B------:R-:W0:Y:S04]  /*16df0*/  SHFL.UP PT, R14, R67, 0x2, RZ ;  /* 0x04400000430e7989 */ /* 0x000e2800000e00ff */
[----:B------:R-:W3:Y:S01]  /*16e00*/  SHFL.UP PT, R64, R75, 0x2, RZ ;  /* 0x044000004b407989 */ /* 0x000ee200000e00ff */
[----:B0-----:R-:W-:-:S04]  /*16e10*/  SEL R14, R14, RZ, P5 ;  /* 0x000000ff0e0e7207 */ /* 0x001fc80002800000 */
[----:B------:R-:W-:Y:S02]  /*16e20*/  IADD3 R71, P2, PT, R14, R67, RZ ;  /* 0x000000430e477210 */ /* 0x000fe40007f5e0ff */
[----:B---3--:R-:W-:-:S03]  /*16e30*/  SEL R64, R64, RZ, P5 ;  /* 0x000000ff40407207 */ /* 0x008fc60002800000 */
[----:B------:R-:W0:Y:S02]  /*16e40*/  SHFL.UP PT, R14, R71, 0x4, RZ ;  /* 0x04800000470e7989 */ /* 0x000e2400000e00ff */
[----:B------:R-:W-:-:S05]  /*16e50*/  IMAD.X R73, R64, 0x1, R75, P2 ;  /* 0x0000000140497824 */ /* 0x000fca00010e064b */
        /* <DEDUP_REMOVED lines=10> */
[----:B------:R0:W3:Y:S02]  /*16f00*/  SHFL.UP PT, R14, R67, 0x10, RZ ;  /* 0x06000000430e7989 */ /* 0x0000e400000e00ff */
[----:B------:R-:W-:-:S05]  /*16f10*/  IMAD.X R66, R64, 0x1, R69, P2 ;  /* 0x0000000140427824 */ /* 0x000fca00010e0645 */
[----:B------:R0:W4:Y:S02]  /*16f20*/  SHFL.UP PT, R64, R66, 0x10, RZ ;  /* 0x0600000042407989 */ /* 0x00012400000e00ff */
.L_x_206:
[----:B------:R-:W-:-:S04]  /*16f30*/  ISETP.GE.AND P2, PT, R13, 0x10, PT ;  /* 0x000000100d00780c */ /* 0x000fc80003f46270 */
[----:B---3--:R-:W-:Y:S02]  /*16f40*/  SEL R14, R14, RZ, P2 ;  /* 0x000000ff0e0e7207 */ /* 0x008fe40001000000 */
[----:B----4-:R-:W-:Y:S02]  /*16f50*/  SEL R65, R64, RZ, P2 ;  /* 0x000000ff40417207 */ /* 0x010fe40001000000 */
[----:B------:R-:W-:-:S04]  /*16f60*/  IADD3 R64, P2, P3, -R77, R14, R67 ;  /* 0x0000000e4d407210 */ /* 0x000fc80007b5e143 */
[----:B------:R-:W-:Y:S02]  /*16f70*/  IADD3.X R65, PT, PT, ~R79, R65, R66, P2, P3 ;  /* 0x000000414f417210 */ /* 0x000fe400017e6542 */
[----:B------:R-:W-:-:S03]  /*16f80*/  IADD3 R4, P2, PT, R4, R64, RZ ;  /* 0x0000004004047210 */ /* 0x000fc60007f5e0ff */
[----:B------:R4:W-:Y:S02]  /*16f90*/  STS.64 [R57+0x410], R64 ;  /* 0x0004104039007388 */ /* 0x0009e40000000a00 */
        /* <DEDUP_REMOVED lines=20> */
.L_x_113:
[----:B------:R-:W-:Y:S05]  /*170e0*/  WARPSYNC.ALL ;  /* 0x0000000000007948 */ /* 0x000fea0003800000 */
[----:B------:R-:W-:Y:S06]  /*170f0*/  BAR.SYNC.DEFER_BLOCKING 0x0 ;  /* 0x0000000000007b1d */ /* 0x000fec0000010000 */
[----:B------:R-:W-:Y:S01]  /*17100*/  BSSY B0, `(.L_x_115) ;  /* 0x00008a3000007945 */ /* 0x000fe20003800000 */
[----:B-1----:R-:W1:Y:S01]  /*17110*/  LDS.64 R98, [R99+0x410] ;  /* 0x0004100063627984 */ /* 0x002e620000000a00 */
[----:B------:R-:W-:Y:S01]  /*17120*/  BAR.SYNC.DEFER_BLOCKING 0x0 ;  /* 0x0000000000007b1d */ /* 0x000fe20000010000 */
[----:B-1----:R-:W-:-:S02]  /*17130*/  ISETP.NE.U32.AND P2, PT, R98, R3, PT ;  /* 0x000000036200720c */ /* 0x002fc40003f45070 */
[----:B------:R-:W-:Y:S02]  /*17140*/  ISETP.EQ.U32.AND P3, PT, R98, RZ, PT ;  /* 0x000000ff6200720c */ /* 0x000fe40003f62070 */
[----:B------:R-:W-:-:S04]  /*17150*/  ISETP.NE.AND.EX P2, PT, R99, R0, PT, P2 ;  /* 0x000000006300720c */ /* 0x000fc80003f45320 */
[----:B------:R-:W-:-:S04]  /*17160*/  ISETP.EQ.OR.EX P2, PT, R99, RZ, !P2, P3 ;  /* 0x000000ff6300720c */ /* 0x000fc80005742730 */
[----:B------:R-:W-:-:S13]  /*17170*/  ISETP.GT.U32.OR P2, PT, R18, 0x3f, P2 ;  /* 0x0000003f1200780c */ /* 0x000fda0001744470 */
[----:B------:R-:W-:Y:S06]  /*17180*/  BAR.RED.AND.DEFER_BLOCKING 0x0, P2 ;  /* 0x0000000000007b1d */ /* 0x000fec0001014400 */
[----:B------:R-:W1:Y:S02]  /*17190*/  B2R.RESULT RZ, P2 ;  /* 0x0000000000ff731c */ /* 0x000e640000044000 */
[----:B-1----:R-:W-:Y:S05]  /*171a0*/  @P2 BRA `(.L_x_116) ;  /* 0x00000078009c2947 */ /* 0x002fea0003800000 */
[----:B------:R-:W-:Y:S01]  /*171b0*/  ISETP.GE.U32.AND P2, PT, R3, 0x1700, PT ;  /* 0x000017000300780c */ /* 0x000fe20003f46070 */
[----:B----4-:R-:W-:Y:S01]  /*171c0*/  IMAD.MOV.U32 R57, RZ, RZ, R98 ;  /* 0x000000ffff397224 */ /* 0x010fe200078e0062 */
[----:B------:R-:W-:Y:S01]  /*171d0*/  CS2R R58, SRZ ;  /* 0x00000000003a7805 */ /* 0x000fe2000001ff00 */
[----:B------:R-:W-:Y:S01]  /*171e0*/  IMAD.MOV.U32 R14, RZ, RZ, R99 ;  /* 0x000000ffff0e7224 */ /* 0x000fe200078e0063 */
[----:B------:R-:W-:Y:S01]  /*171f0*/  ISETP.GE.AND.EX P2, PT, R0, RZ, PT, P2 ;  /* 0x000000ff0000720c */ /* 0x000fe20003f46320 */
[----:B---3--:R-:W-:Y:S02]  /*17200*/  IMAD.MOV.U32 R61, RZ, RZ, R3 ;  /* 0x000000ffff3d7224 */ /* 0x008fe400078e0003 */
[----:B------:R-:W-:-:S10]  /*17210*/  IMAD.MOV.U32 R60, RZ, RZ, R0 ;  /* 0x000000ffff3c7224 */ /* 0x000fd400078e0000 */
[----:B------:R-:W-:Y:S05]  /*17220*/  @!P2 BRA `(.L_x_117) ;  /* 0x0000003400e8a947 */ /* 0x000fea0003800000 */
[----:B------:R-:W-:-:S07]  /*17230*/  CS2R R58, SRZ ;  /* 0x00000000003a7805 */ /* 0x000fce000001ff00 */
.L_x_118:
[----:B------:R-:W1:Y:S02]  /*17240*/  S2R R18, SR_TID.X ;  /* 0x0000000000127919 */ /* 0x000e640000002100 */
[----:B-1----:R-:W-:-:S05]  /*17250*/  IADD3 R5, P0, PT, R18, R58, RZ ;  /* 0x0000003a12057210 */ /* 0x002fca0007f1e0ff */
[----:B------:R-:W-:Y:S01]  /*17260*/  IMAD.X R6, RZ, RZ, R59, P0 ;  /* 0x000000ffff067224 */ /* 0x000fe200000e063b */
[----:B------:R-:W-:-:S04]  /*17270*/  LEA R4, P0, R5, R2, 0x2 ;  /* 0x0000000205047211 */ /* 0x000fc800078010ff */
[----:B------:R-:W-:-:S05]  /*17280*/  LEA.HI.X R5, R5, R12, R6, 0x2, P0 ;  /* 0x0000000c05057211 */ /* 0x000fca00000f1406 */
[----:B------:R-:W3:Y:S04]  /*17290*/  LDG.E R6, desc[UR8][R4.64] ;  /* 0x0000000804067981 */ /* 0x000ee8000c1e1900 */
[----:B------:R-:W4:Y:S04]  /*172a0*/  LDG.E R8, desc[UR8][R4.64+0x400] ;  /* 0x0004000804087981 */ /* 0x000f28000c1e1900 */
[----:B------:R-:W5:Y:S04]  /*172b0*/  LDG.E R10, desc[UR8][R4.64+0x800] ;  /* 0x00080008040a7981 */ /* 0x000f68000c1e1900 */
[----:B------:R-:W5:Y:S04]  /*172c0*/  LDG.E R60, desc[UR8][R4.64+0xc00] ;  /* 0x000c0008043c7981 */ /* 0x000f68000c1e1900 */
[----:B------:R-:W5:Y:S04]  /*172d0*/  LDG.E R62, desc[UR8][R4.64+0x1000] ;  /* 0x00100008043e7981 */ /* 0x000f68000c1e1900 */
[----:B------:R-:W5:Y:S04]  /*172e0*/  LDG.E R64, desc[UR8][R4.64+0x1400] ;  /* 0x0014000804407981 */ /* 0x000f68000c1e1900 */
[----:B0-----:R-:W5:Y:S04]  /*172f0*/  LDG.E R66, desc[UR8][R4.64+0x1800] ;  /* 0x0018000804427981 */ /* 0x001f68000c1e1900 */
        /* <DEDUP_REMOVED lines=16> */
[----:B------:R-:W0:Y:S01]  /*17400*/  S2UR UR5, SR_CgaCtaId ;  /* 0x00000000000579c3 */ /* 0x000e220000008800 */
[----:B------:R-:W-:Y:S01]  /*17410*/  UMOV UR4, 0x400 ;  /* 0x0000040000047882 */ /* 0x000fe20000000000 */
[----:B------:R-:W-:-:S02]  /*17420*/  ISETP.NE.AND P1, PT, R13, 0x1f, PT ;  /* 0x0000001f0d00780c */ /* 0x000fc40003f25270 */
[----:B------:R-:W-:-:S04]  /*17430*/  SHF.R.U32.HI R165, RZ, 0x5, R18 ;  /* 0x00000005ffa57819 */ /* 0x000fc80000011612 */
[C---:B------:R-:W-:Y:S02]  /*17440*/  ISETP.NE.AND P3, PT, R165.reuse, 0x6, PT ;  /* 0x00000006a500780c */ /* 0x040fe40003f65270 */
[----:B------:R-:W-:Y:S01]  /*17450*/  ISETP.NE.AND P2, PT, R165, 0x7, PT ;  /* 0x00000007a500780c */ /* 0x000fe20003f45270 */
[----:B0-----:R-:W-:-:S06]  /*17460*/  ULEA UR4, UR5, UR4, 0x18 ;  /* 0x0000000405047291 */ /* 0x001fcc000f8ec0ff */
[----:B------:R-:W-:Y:S01]  /*17470*/  IMAD.U32 R15, RZ, RZ, UR4 ;  /* 0x00000004ff0f7e24 */ /* 0x000fe2000f8e00ff */
[----:B------:R-:W-:Y:S05]  /*17480*/  WARPSYNC.ALL ;  /* 0x0000000000007948 */ /* 0x000fea0003800000 */
[----:B--2---:R-:W-:-:S04]  /*17490*/  IMAD R23, R18, 0x4, R15 ;  /* 0x0000000412177824 */ /* 0x004fc800078e020f */
[----:B------:R-:W-:-:S04]  /*174a0*/  IMAD R61, R18, 0x4, R23 ;  /* 0x00000004123d7824 */ /* 0x000fc800078e0217 */
[C-C-:B------:R-:W-:Y:S01]  /*174b0*/  IMAD R131, R18.reuse, 0x7c, R61.reuse ;  /* 0x0000007c12837824 */ /* 0x140fe200078e023d */
[----:B---3--:R0:W-:Y:S04]  /*174c0*/  STS [R23], R6 ;  /* 0x0000000617007388 */ /* 0x0081e80000000800 */
[----:B----4-:R-:W-:Y:S04]  /*174d0*/  STS [R23+0x400], R8 ;  /* 0x0004000817007388 */ /* 0x010fe80000000800 */
[----:B-----5:R-:W-:Y:S01]  /*174e0*/  STS [R23+0x800], R10 ;  /* 0x0008000a17007388 */ /* 0x020fe20000000800 */
[----:B0-----:R-:W-:-:S03]  /*174f0*/  IMAD R6, R18, 0x54, R61 ;  /* 0x0000005412067824 */ /* 0x001fc600078e023d */
[----:B------:R0:W-:Y:S04]  /*17500*/  STS [R23+0xc00], R60 ;  /* 0x000c003c17007388 */ /* 0x0001e80000000800 */
[----:B------:R-:W-:Y:S04]  /*17510*/  STS [R23+0x1000], R62 ;  /* 0x0010003e17007388 */ /* 0x000fe80000000800 */
[----:B------:R-:W-:Y:S01]  /*17520*/  STS [R23+0x1400], R64 ;  /* 0x0014004017007388 */ /* 0x000fe20000000800 */
[----:B0-----:R-:W-:-:S03]  /*17530*/  BMSK R60, RZ, R26 ;  /* 0x0000001aff3c721b */ /* 0x001fc60000000000 */
        /* <DEDUP_REMOVED lines=19> */
[----:B------:R-:W1:Y:S04]  /*17670*/  LDS R96, [R6+0x4] ;  /* 0x0000040006607984 */ /* 0x000e680000000800 */
        /* <DEDUP_REMOVED lines=9> */
[----:B0-----:R-:W-:-:S03]  /*17710*/  SHF.R.U32.HI R5, RZ, R19, R62 ;  /* 0x00000013ff057219 */ /* 0x001fc6000001163e */
[----:B------:R-:W-:Y:S01]  /*17720*/  LDS R76, [R6+0x2c] ;  /* 0x00002c00064c7984 */ /* 0x000fe20000000800 */
[----:B------:R-:W-:-:S03]  /*17730*/  LOP3.LUT R5, R60, R5, RZ, 0xc0, !PT ;  /* 0x000000053c057212 */ /* 0x000fc600078ec0ff */
        /* <DEDUP_REMOVED lines=9> */
[----:B-1----:R-:W-:Y:S01]  /*177d0*/  SHF.R.U32.HI R5, RZ, R19, R96 ;  /* 0x00000013ff057219 */ /* 0x002fe20000011660 */
[----:B------:R-:W-:Y:S03]  /*177e0*/  LDS R66, [R6+0x40] ;  /* 0x0000400006427984 */ /* 0x000fe60000000800 */
[----:B------:R-:W-:Y:S01]  /*177f0*/  LOP3.LUT R5, R60, R5, RZ, 0xc0, !PT ;  /* 0x000000053c057212 */ /* 0x000fe200078ec0ff */
[----:B------:R-:W-:Y:S04]  /*17800*/  LDS R64, [R6+0x44] ;  /* 0x0000440006407984 */ /* 0x000fe80000000800 */
[----:B------:R-:W-:Y:S01]  /*17810*/  LDS R102, [R6+0x48] ;  /* 0x0000480006667984 */ /* 0x000fe20000000800 */
[----:B------:R-:W-:Y:S01]  /*17820*/  IMAD.SHL.U32 R4, R5, 0x400, RZ ;  /* 0x0000040005047824 */ /* 0x000fe200078e00ff */
[----:B------:R-:W-:-:S02]  /*17830*/  SHF.R.U32.HI R5, RZ, 0x4, R5 ;  /* 0x00000004ff057819 */ /* 0x000fc40000011605 */
[----:B------:R-:W-:Y:S02]  /*17840*/  LDS R100, [R6+0x4c] ;  /* 0x00004c0006647984 */ /* 0x000fe40000000800 */
[----:B------:R-:W-:Y:S02]  /*17850*/  LOP3.LUT R5, R5, 0xffffffe, RZ, 0xc0, !PT ;  /* 0x0ffffffe05057812 */ /* 0x000fe400078ec0ff */
[----:B------:R-:W-:Y:S04]  /*17860*/  LDS R98, [R6+0x50] ;  /* 0x0000500006627984 */ /* 0x000fe80000000800 */
[----:B------:R-:W-:Y:S04]  /*17870*/  LDS R106, [R6+0x54] ;  /* 0x00005400066a7984 */ /* 0x000fe80000000800 */
[----:B------:R0:W-:Y:S01]  /*17880*/  LDS R104, [R6+0x58] ;  /* 0x0000580006687984 */ /* 0x0001e20000000800 */
[----:B------:R-:W-:Y:S01]  /*17890*/  BAR.SYNC.DEFER_BLOCKING 0x0 ;  /* 0x0000000000007b1d */ /* 0x000fe20000010000 */
[----:B0-----:R-:W-:-:S04]  /*178a0*/  LOP3.LUT R6, R4, 0x7c00, RZ, 0xc0, !PT ;  /* 0x00007c0004067812 */ /* 0x001fc800078ec0ff */
[----:B------:R-:W-:Y:S02]  /*178b0*/  IADD3 R67, PT, PT, R5, R23, R6 ;  /* 0x0000001705437210 */ /* 0x000fe40007ffe006 */
[----:B--2---:R-:W-:-:S04]  /*178c0*/  SHF.R.U32.HI R5, RZ, R19, R94 ;  /* 0x00000013ff057219 */ /* 0x004fc8000001165e */
[----:B------:R-:W-:-:S05]  /*178d0*/  LOP3.LUT R5, R60, R5, RZ, 0xc0, !PT ;  /* 0x000000053c057212 */ /* 0x000fca00078ec0ff */
[----:B------:R-:W-:Y:S01]  /*178e0*/  IMAD.SHL.U32 R6, R5, 0x400, RZ ;  /* 0x0000040005067824 */ /* 0x000fe200078e00ff */
[----:B------:R-:W-:Y:S01]  /*178f0*/  SHF.R.U32.HI R5, RZ, 0x4, R5 ;  /* 0x00000004ff057819 */ /* 0x000fe20000011605 */
[----:B------:R-:W-:Y:S03]  /*17900*/  STS [R23], RZ ;  /* 0x000000ff17007388 */ /* 0x000fe60000000800 */
[----:B------:R-:W-:Y:S02]  /*17910*/  LOP3.LUT R8, R6, 0x7c00, RZ, 0xc0, !PT ;  /* 0x00007c0006087812 */ /* 0x000fe400078ec0ff */
[----:B------:R-:W-:Y:S01]  /*17920*/  LOP3.LUT R5, R5, 0xffffffe, RZ, 0xc0, !PT ;  /* 0x0ffffffe05057812 */ /* 0x000fe200078ec0ff */
[----:B------:R-:W-:Y:S03]  /*17930*/  STS [R23+0x400], RZ ;  /* 0x000400ff17007388 */ /* 0x000fe60000000800 */
[----:B------:R-:W-:Y:S01]  /*17940*/  IADD3 R71, PT, PT, R5, R23, R8 ;  /* 0x0000001705477210 */ /* 0x000fe20007ffe008 */
[----:B------:R-:W-:Y:S01]  /*17950*/  STS [R23+0x800], RZ ;  /* 0x000800ff17007388 */ /* 0x000fe20000000800 */
[----:B---3--:R-:W-:-:S03]  /*17960*/  SHF.R.U32.HI R5, RZ, R19, R92 ;  /* 0x00000013ff057219 */ /* 0x008fc6000001165c */
[----:B------:R-:W-:Y:S01]  /*17970*/  STS [R23+0xc00], RZ ;  /* 0x000c00ff17007388 */ /* 0x000fe20000000800 */
[----:B------:R-:W-:-:S03]  /*17980*/  LOP3.LUT R5, R60, R5, RZ, 0xc0, !PT ;  /* 0x000000053c057212 */ /* 0x000fc600078ec0ff */
        /* <DEDUP_REMOVED lines=33> */
[----:B0-----:R-:W-:Y:S01]  /*17ba0*/  IMAD.SHL.U32 R4, R5, 0x400, RZ ;  /* 0x0000040005047824 */ /* 0x001fe200078e00ff */
[----:B------:R-:W-:-:S04]  /*17bb0*/  SHF.R.U32.HI R5, RZ, 0x4, R5 ;  /* 0x00000004ff057819 */ /* 0x000fc80000011605 */
[----:B------:R-:W-:Y:S02]  /*17bc0*/  LOP3.LUT R8, R4, 0x7c00, RZ, 0xc0, !PT ;  /* 0x00007c0004087812 */ /* 0x000fe400078ec0ff */
[----:B------:R-:W-:-:S04]  /*17bd0*/  LOP3.LUT R5, R5, 0xffffffe, RZ, 0xc0, !PT ;  /* 0x0ffffffe05057812 */ /* 0x000fc800078ec0ff */
[----:B------:R-:W-:Y:S02]  /*17be0*/  IADD3 R75, PT, PT, R5, R23, R8 ;  /* 0x00000017054b7210 */ /* 0x000fe40007ffe008 */
[----:B------:R-:W-:-:S04]  /*17bf0*/  SHF.R.U32.HI R5, RZ, R19, R90 ;  /* 0x00000013ff057219 */ /* 0x000fc8000001165a */
[----:B------:R-:W-:Y:S01]  /*17c00*/  LOP3.LUT R5, R60, R5, RZ, 0xc0, !PT ;  /* 0x000000053c057212 */ /* 0x000fe200078ec0ff */
[----:B-1----:R-:W-:-:S05]  /*17c10*/  VIADD R6, R69, 0x1 ;  /* 0x0000000145067836 */ /* 0x002fca0000000000 */
        /* <DEDUP_REMOVED lines=255> */
[----:B----4-:R-:W-:Y:S01]  /*18c10*/  IMAD.IADD R159, R6, 0x1, R157 ;  /* 0x00000001069f7824 */ /* 0x010fe200078e029d */
[----:B------:R-:W-:-:S03]  /*18c20*/  @!P1 SHF.R.U32.HI R6, RZ, 0x3, R18 ;  /* 0x00000003ff069819 */ /* 0x000fc60000011612 */
[----:B-----5:R-:W-:Y:S01]  /*18c30*/  IMAD.IADD R164, R10, 0x1, R159 ;  /* 0x000000010aa47824 */ /* 0x020fe200078e029f */
[----:B------:R-:W-:-:S03]  /*18c40*/  @!P1 LOP3.LUT R6, R6, 0x7c, RZ, 0xc0, !PT ;  /* 0x0000007c06069812 */ /* 0x000fc600078ec0ff */
[----:B------:R-:W-:Y:S02]  /*18c50*/  IMAD.IADD R166, R11, 0x1, R164 ;  /* 0x000000010ba67824 */ /* 0x000fe400078e02a4 */
[----:B------:R-:W-:Y:S02]  /*18c60*/  @!P1 IMAD.IADD R170, R15, 0x1, R6 ;  /* 0x000000010faa9824 */ /* 0x000fe400078e0206 */
        /* <DEDUP_REMOVED lines=29> */
[----:B------:R-:W-:Y:S02]  /*18e40*/  ISETP.NE.AND P0, PT, R165, 0x5, PT ;  /* 0x00000005a500780c */ /* 0x000fe40003f05270 */
[----:B------:R-:W-:Y:S01]  /*18e50*/  SEL R29, R7, R29, !P1 ;  /* 0x0000001d071d7207 */ /* 0x000fe20004800000 */
[----:B------:R-:W-:Y:S01]  /*18e60*/  IMAD.IADD R9, R9, 0x1, R8 ;  /* 0x0000000109097824 */ /* 0x000fe200078e0208 */
[----:B------:R-:W-:Y:S02]  /*18e70*/  ISETP.NE.AND P1, PT, R13, RZ, PT ;  /* 0x000000ff0d00720c */ /* 0x000fe40003f25270 */
[----:B------:R-:W-:Y:S01]  /*18e80*/  SEL R29, R8, R29, !P0 ;  /* 0x0000001d081d7207 */ /* 0x000fe20004000000 */
[----:B------:R-:W-:Y:S01]  /*18e90*/  IMAD.IADD R10, R10, 0x1, R9 ;  /* 0x000000010a0a7824 */ /* 0x000fe200078e0209 */
[----:B------:R-:W-:-:S02]  /*18ea0*/  ISETP.GT.U32.AND P0, PT, R18, 0x1f, PT ;  /* 0x0000001f1200780c */ /* 0x000fc40003f04070 */
[----:B------:R-:W-:Y:S01]  /*18eb0*/  ISETP.GT.U32.OR P4, PT, R18, 0x1f, P1 ;  /* 0x0000001f1200780c */ /* 0x000fe20000f84470 */
[----:B------:R-:W-:Y:S01]  /*18ec0*/  IMAD.IADD R11, R11, 0x1, R10 ;  /* 0x000000010b0b7824 */ /* 0x000fe200078e020a */
[----:B------:R-:W-:Y:S02]  /*18ed0*/  SEL R29, R9, R29, !P3 ;  /* 0x0000001d091d7207 */ /* 0x000fe40005800000 */
[----:B------:R-:W-:Y:S02]  /*18ee0*/  SEL R4, R134, RZ, P1 ;  /* 0x000000ff86047207 */ /* 0x000fe40000800000 */
[----:B------:R-:W-:Y:S02]  /*18ef0*/  SEL R29, R10, R29, !P2 ;  /* 0x0000001d0a1d7207 */ /* 0x000fe40005000000 */
[C---:B------:R-:W-:Y:S02]  /*18f00*/  ISETP.GT.U32.AND P1, PT, R18.reuse, 0x3f, PT ;  /* 0x0000003f1200780c */ /* 0x040fe40003f24070 */
[C---:B------:R-:W-:Y:S01]  /*18f10*/  ISETP.NE.AND P2, PT, R18.reuse, RZ, PT ;  /* 0x000000ff1200720c */ /* 0x040fe20003f45270 */
[----:B------:R-:W-:Y:S01]  /*18f20*/  @P0 IMAD.IADD R134, R29, 0x1, R4 ;  /* 0x000000011d860824 */ /* 0x000fe200078e0204 */
[----:B------:R-:W-:Y:S01]  /*18f30*/  ISETP.GT.U32.AND P3, PT, R18, 0x3e, PT ;  /* 0x0000003e1200780c */ /* 0x000fe20003f64070 */
[----:B------:R-:W-:-:S05]  /*18f40*/  @!P4 IMAD.U32 R134, R11, 0x10000, RZ ;  /* 0x000100000b86c824 */ /* 0x000fca00078e00ff */
[----:B------:R-:W-:Y:S03]  /*18f50*/  @!P4 STS [R15+0x8428], R134 ;  /* 0x008428860f00c388 */ /* 0x000fe60000000800 */
[----:B------:R-:W-:Y:S01]  /*18f60*/  @!P1 IMAD.SHL.U32 R6, R18, 0x400, RZ ;  /* 0x0000040012069824 */ /* 0x000fe200078e00ff */
[----:B------:R-:W-:Y:S01]  /*18f70*/  BAR.SYNC.DEFER_BLOCKING 0x0 ;  /* 0x0000000000007b1d */ /* 0x000fe20000010000 */
[----:B------:R-:W-:Y:S01]  /*18f80*/  @!P1 SHF.R.U32.HI R7, RZ, 0x4, R18 ;  /* 0x00000004ff079819 */ /* 0x000fe20000011612 */
[----:B------:R-:W-:Y:S02]  /*18f90*/  @!P1 IMAD.MOV.U32 R33, RZ, RZ, 0x1700 ;  /* 0x00001700ff219424 */ /* 0x000fe400078e00ff */
[----:B------:R-:W-:Y:S02]  /*18fa0*/  @!P1 LOP3.LUT R6, R6, 0x7c00, RZ, 0xc0, !PT ;  /* 0x00007c0006069812 */ /* 0x000fe400078ec0ff */
[----:B------:R-:W-:-:S04]  /*18fb0*/  @!P1 LOP3.LUT R7, R7, 0x3e, RZ, 0xc0, !PT ;  /* 0x0000003e07079812 */ /* 0x000fc800078ec0ff */
[----:B------:R-:W-:Y:S01]  /*18fc0*/  @!P1 IADD3 R7, PT, PT, R7, R15, R6 ;  /* 0x0000000f07079210 */ /* 0x000fe20007ffe006 */
[----:B------:R-:W0:Y:S02]  /*18fd0*/  LDS R4, [R15+0x8428] ;  /* 0x008428000f047984 */ /* 0x000e240000000800 */
[----:B0-----:R-:W-:-:S05]  /*18fe0*/  SEL R5, R4, RZ, P2 ;  /* 0x000000ff04057207 */ /* 0x001fca0001000000 */
        /* <DEDUP_REMOVED lines=68> */
[----:B------:R-:W1:Y:S04]  /*19430*/  @!P1 LDS.U16 R32, [R7] ;  /* 0x0000000007209984 */ /* 0x000e680000000400 */
        /* <DEDUP_REMOVED lines=11> */
[--C-:B-1----:R-:W-:Y:S01]  /*194f0*/  @!P1 SHF.R.S32.HI R7, RZ, 0x1f, R32.reuse ;  /* 0x0000001fff079819 */ /* 0x102fe20000011420 */
[--C-:B------:R-:W-:Y:S01]  /*19500*/  @!P1 IMAD.MOV.U32 R6, RZ, RZ, R32.reuse ;  /* 0x000000ffff069224 */ /* 0x100fe200078e0020 */
[----:B------:R-:W-:Y:S01]  /*19510*/  @!P1 SHF.R.S32.HI R5, RZ, 0x1f, R32 ;  /* 0x0000001fff059819 */ /* 0x000fe20000011420 */
[----:B------:R-:W1:Y:S01]  /*19520*/  LDS.U16 R107, [R107] ;  /* 0x000000006b6b7984 */ /* 0x000e620000000400 */
[----:B--2---:R-:W-:Y:S01]  /*19530*/  IMAD.IADD R146, R65, 0x1, R4 ;  /* 0x0000000141927824 */ /* 0x004fe200078e0204 */
[----:B------:R-:W-:Y:S01]  /*19540*/  @!P1 IADD3 R4, P2, PT, -R32, R57, RZ ;  /* 0x0000003920049210 */ /* 0x000fe20007f5e1ff */
[----:B------:R-:W-:Y:S01]  /*19550*/  IMAD R11, R148, 0x4, R15 ;  /* 0x00000004940b7824 */ /* 0x000fe200078e020f */
[----:B------:R-:W2:Y:S01]  /*19560*/  LDS.U16 R109, [R109] ;  /* 0x000000006d6d7984 */ /* 0x000ea20000000400 */
[----:B---3--:R-:W-:Y:S02]  /*19570*/  IMAD.IADD R8, R73, 0x1, R8 ;  /* 0x0000000149087824 */ /* 0x008fe400078e0208 */
[----:B------:R-:W-:Y:S01]  /*19580*/  @!P1 IMAD.X R5, R14, 0x1, ~R5, P2 ;  /* 0x000000010e059824 */ /* 0x000fe200010e0e05 */
[----:B------:R-:W3:Y:S01]  /*19590*/  LDS.U16 R111, [R111] ;  /* 0x000000006f6f7984 */ /* 0x000ee20000000400 */
[----:B----4-:R-:W-:-:S02]  /*195a0*/  IMAD.IADD R10, R77, 0x1, R10 ;  /* 0x000000014d0a7824 */ /* 0x010fc400078e020a */
[--C-:B------:R-:W-:Y:S01]  /*195b0*/  IMAD R9, R146, 0x4, R15.reuse ;  /* 0x0000000492097824 */ /* 0x100fe200078e020f */
[----:B------:R-:W4:Y:S01]  /*195c0*/  LDS.U16 R113, [R113] ;  /* 0x0000000071717984 */ /* 0x000f220000000400 */
[----:B-----5:R-:W-:Y:S02]  /*195d0*/  IMAD.IADD R132, R81, 0x1, R132 ;  /* 0x0000000151847824 */ /* 0x020fe400078e0284 */
[--C-:B------:R-:W-:Y:S01]  /*195e0*/  IMAD R63, R8, 0x4, R15.reuse ;  /* 0x00000004083f7824 */ /* 0x100fe200078e020f */
[----:B------:R-:W5:Y:S01]  /*195f0*/  LDS.U16 R115, [R115] ;  /* 0x0000000073737984 */ /* 0x000f620000000400 */
[----:B------:R-:W-:Y:S02]  /*19600*/  IMAD.IADD R134, R85, 0x1, R134 ;  /* 0x0000000155867824 */ /* 0x000fe400078e0286 */
[----:B------:R-:W-:Y:S01]  /*19610*/  IMAD R65, R132, 0x4, R15 ;  /* 0x0000000484417824 */ /* 0x000fe200078e020f */
[----:B------:R-:W5:Y:S01]  /*19620*/  LDS.U16 R117, [R117] ;  /* 0x0000000075757984 */ /* 0x000f620000000400 */
[----:B------:R-:W-:-:S02]  /*19630*/  IMAD.IADD R136, R89, 0x1, R136 ;  /* 0x0000000159887824 */ /* 0x000fc400078e0288 */
[--C-:B------:R-:W-:Y:S01]  /*19640*/  IMAD R67, R134, 0x4, R15.reuse ;  /* 0x0000000486437824 */ /* 0x100fe200078e020f */
[----:B------:R-:W5:Y:S01]  /*19650*/  LDS.U16 R119, [R119] ;  /* 0x0000000077777984 */ /* 0x000f620000000400 */
[----:B------:R-:W-:Y:S02]  /*19660*/  IMAD.IADD R138, R93, 0x1, R138 ;  /* 0x000000015d8a7824 */ /* 0x000fe400078e028a */
[--C-:B------:R-:W-:Y:S01]  /*19670*/  IMAD R69, R136, 0x4, R15.reuse ;  /* 0x0000000488457824 */ /* 0x100fe200078e020f */
[----:B------:R-:W5:Y:S01]  /*19680*/  LDS.U16 R121, [R121] ;  /* 0x0000000079797984 */ /* 0x000f620000000400 */
[----:B------:R-:W-:Y:S02]  /*19690*/  IMAD.IADD R140, R97, 0x1, R140 ;  /* 0x00000001618c7824 */ /* 0x000fe400078e028c */
[----:B------:R-:W-:Y:S01]  /*196a0*/  IMAD R71, R138, 0x4, R15 ;  /* 0x000000048a477824 */ /* 0x000fe200078e020f */
[----:B------:R-:W5:Y:S01]  /*196b0*/  LDS.U16 R123, [R123] ;  /* 0x000000007b7b7984 */ /* 0x000f620000000400 */
[----:B------:R-:W-:-:S03]  /*196c0*/  IMAD.IADD R142, R101, 0x1, R142 ;  /* 0x00000001658e7824 */ /* 0x000fc600078e028e */
[----:B------:R-:W5:Y:S01]  /*196d0*/  LDS.U16 R125, [R125] ;  /* 0x000000007d7d7984 */ /* 0x000f620000000400 */
[----:B0-----:R-:W-:-:S03]  /*196e0*/  IMAD.IADD R144, R105, 0x1, R144 ;  /* 0x0000000169907824 */ /* 0x001fc600078e0290 */
[----:B------:R-:W0:Y:S01]  /*196f0*/  LDS.U16 R127, [R127] ;  /* 0x000000007f7f7984 */ /* 0x000e220000000400 */
[----:B-1----:R-:W-:-:S03]  /*19700*/  IMAD.IADD R108, R108, 0x1, R107 ;  /* 0x000000016c6c7824 */ /* 0x002fc600078e026b */
[----:B------:R-:W1:Y:S01]  /*19710*/  LDS.U16 R129, [R129] ;  /* 0x0000000081817984 */ /* 0x000e620000000400 */
[----:B--2---:R-:W-:Y:S01]  /*19720*/  IMAD.IADD R110, R110, 0x1, R109 ;  /* 0x000000016e6e7824 */ /* 0x004fe200078e026d */
[----:B------:R-:W-:Y:S01]  /*19730*/  BAR.SYNC.DEFER_BLOCKING 0x0 ;  /* 0x0000000000007b1d */ /* 0x000fe20000010000 */
[----:B---3--:R-:W-:Y:S02]  /*19740*/  IMAD.IADD R112, R112, 0x1, R111 ;  /* 0x0000000170707824 */ /* 0x008fe400078e026f */
[----:B------:R-:W-:Y:S02]  /*19750*/  IMAD R73, R110, 0x4, R15 ;  /* 0x000000046e497824 */ /* 0x000fe400078e020f */
[----:B----4-:R-:W-:Y:S02]  /*19760*/  IMAD.IADD R114, R114, 0x1, R113 ;  /* 0x0000000172727824 */ /* 0x010fe400078e0271 */
[----:B-----5:R-:W-:Y:S02]  /*19770*/  IMAD.IADD R116, R116, 0x1, R115 ;  /* 0x0000000174747824 */ /* 0x020fe400078e0273 */
[----:B------:R-:W-:-:S02]  /*19780*/  IMAD.IADD R118, R118, 0x1, R117 ;  /* 0x0000000176767824 */ /* 0x000fc400078e0275 */
[----:B------:R-:W-:Y:S02]  /*19790*/  IMAD.IADD R120, R120, 0x1, R119 ;  /* 0x0000000178787824 */ /* 0x000fe400078e0277 */
[----:B------:R-:W-:Y:S01]  /*197a0*/  IMAD.IADD R122, R122, 0x1, R121 ;  /* 0x000000017a7a7824 */ /* 0x000fe200078e0279 */
[----:B------:R2:W-:Y:S01]  /*197b0*/  @!P1 STS.64 [R61], R6 ;  /* 0x000000063d009388 */ /* 0x0005e20000000a00 */
[----:B------:R-:W-:Y:S01]  /*197c0*/  IMAD.IADD R124, R124, 0x1, R123 ;  /* 0x000000017c7c7824 */ /* 0x000fe200078e027b */
[----:B------:R-:W-:Y:S01]  /*197d0*/  BAR.SYNC.DEFER_BLOCKING 0x0 ;  /* 0x0000000000007b1d */ /* 0x000fe20000010000 */
[----:B------:R-:W-:Y:S02]  /*197e0*/  IMAD.IADD R126, R126, 0x1, R125 ;  /* 0x000000017e7e7824 */ /* 0x000fe400078e027d */
[----:B0-----:R-:W-:Y:S02]  /*197f0*/  IMAD.IADD R128, R128, 0x1, R127 ;  /* 0x0000000180807824 */ /* 0x001fe400078e027f */
[----:B--2---:R-:W-:-:S02]  /*19800*/  IMAD R7, R10, 0x4, R15 ;  /* 0x000000040a077824 */ /* 0x004fc400078e020f */
[----:B-1----:R-:W-:Y:S01]  /*19810*/  IMAD.IADD R130, R130, 0x1, R129 ;  /* 0x0000000182827824 */ /* 0x002fe200078e0281 */
[----:B------:R-:W-:Y:S01]  /*19820*/  @!P3 LDS R33, [R61+0x8] ;  /* 0x000008003d21b984 */ /* 0x000fe20000000800 */
[----:B------:R-:W-:Y:S06]  /*19830*/  BAR.SYNC.DEFER_BLOCKING 0x0 ;  /* 0x0000000000007b1d */ /* 0x000fec0000010000 */
[----:B------:R0:W-:Y:S02]  /*19840*/  @!P1 STS.64 [R61+0x5c00], R4 ;  /* 0x005c00043d009388 */ /* 0x0001e40000000a00 */
[----:B------:R-:W-:Y:S01]  /*19850*/  BAR.SYNC.DEFER_BLOCKING 0x0 ;  /* 0x0000000000007b1d */ /* 0x000fe20000010000 */
[----:B0-----:R-:W-:-:S05]  /*19860*/  IMAD R61, R144, 0x4, R15 ;  /* 0x00000004903d7824 */ /* 0x001fca00078e020f */
[----:B------:R0:W-:Y:S04]  /*19870*/  STS [R9], R62 ;  /* 0x0000003e09007388 */ /* 0x0001e80000000800 */
[----:B------:R1:W-:Y:S04]  /*19880*/  STS [R11], R96 ;  /* 0x000000600b007388 */ /* 0x0003e80000000800 */
[----:B------:R2:W-:Y:S01]  /*19890*/  STS [R63], R94 ;  /* 0x0000005e3f007388 */ /* 0x0005e20000000800 */
[----:B0-----:R-:W-:-:S03]  /*198a0*/  IMAD R9, R140, 0x4, R15 ;  /* 0x000000048c097824 */ /* 0x001fc600078e020f */
[----:B------:R0:W-:Y:S01]  /*198b0*/  STS [R7], R92 ;  /* 0x0000005c07007388 */ /* 0x0001e20000000800 */
[----:B-1----:R-:W-:-:S03]  /*198c0*/  IMAD R11, R142, 0x4, R15 ;  /* 0x000000048e0b7824 */ /* 0x002fc600078e020f */
[----:B------:R1:W-:Y:S01]  /*198d0*/  STS [R65], R90 ;  /* 0x0000005a41007388 */ /* 0x0003e20000000800 */
[----:B--2---:R-:W-:-:S03]  /*198e0*/  IMAD R63, R108, 0x4, R15 ;  /* 0x000000046c3f7824 */ /* 0x004fc600078e020f */
        /* <DEDUP_REMOVED lines=16> */
[----:B------:R-:W-:Y:S01]  /*199f0*/  STS [R7], R72 ;  /* 0x0000004807007388 */ /* 0x000fe20000000800 */
[----:B--2---:R-:W-:-:S03]  /*19a00*/  IMAD R63, R128, 0x4, R15 ;  /* 0x00000004803f7824 */ /* 0x004fc600078e020f */
[----:B------:R-:W-:Y:S01]  /*19a10*/  STS [R65], R70 ;  /* 0x0000004641007388 */ /* 0x000fe20000000800 */
[----:B0-----:R-:W-:-:S03]  /*19a20*/  IMAD R73, R130, 0x4, R15 ;  /* 0x0000000482497824 */ /* 0x001fc600078e020f */
        /* <DEDUP_REMOVED lines=16> */
[----:B------:R-:W5:Y:S04]  /*19b30*/  LDS R81, [R23+0x1c00] ;  /* 0x001c000017517984 */ /* 0x000f680000000800 */
[----:B------:R-:W-:Y:S04]  /*19b40*/  LDS R82, [R23+0x2000] ;  /* 0x0020000017527984 */ /* 0x000fe80000000800 */
[----:B------:R-:W-:Y:S01]  /*19b50*/  LDS R83, [R23+0x2400] ;  /* 0x0024000017537984 */ /* 0x000fe20000000800 */
[----:B0-----:R-:W-:-:S03]  /*19b60*/  SHF.R.U32.HI R7, RZ, R19, R74 ;  /* 0x00000013ff077219 */ /* 0x001fc6000001164a */
[----:B------:R-:W-:Y:S01]  /*19b70*/  LDS R86, [R23+0x3400] ;  /* 0x0034000017567984 */ /* 0x000fe20000000800 */
[----:B------:R-:W-:-:S03]  /*19b80*/  LOP3.LUT R6, R60, R7, RZ, 0xc0, !PT ;  /* 0x000000073c067212 */ /* 0x000fc600078ec0ff */
[----:B------:R-:W-:Y:S01]  /*19b90*/  LDS R87, [R23+0x3800] ;  /* 0x0038000017577984 */ /* 0x000fe20000000800 */
[----:B-1----:R-:W-:Y:S01]  /*19ba0*/  SHF.R.U32.HI R9, RZ, R19, R75 ;  /* 0x00000013ff097219 */ /* 0x002fe2000001164b */
[----:B------:R-:W-:-:S03]  /*19bb0*/  IMAD R6, R6, 0x8, R15 ;  /* 0x0000000806067824 */ /* 0x000fc600078e020f */
[----:B------:R-:W-:Y:S01]  /*19bc0*/  LOP3.LUT R8, R60, R9, RZ, 0xc0, !PT ;  /* 0x000000093c087212 */ /* 0x000fe200078ec0ff */
[----:B------:R-:W-:Y:S01]  /*19bd0*/  LDS R89, [R23+0x4400] ;  /* 0x0044000017597984 */ /* 0x000fe20000000800 */
[-C--:B--2---:R-:W-:Y:S02]  /*19be0*/  SHF.R.U32.HI R9, RZ, R19.reuse, R76 ;  /* 0x00000013ff097219 */ /* 0x084fe4000001164c */
[----:B---3--:R-:W-:Y:S01]  /*19bf0*/  SHF.R.U32.HI R11, RZ, R19, R77 ;  /* 0x00000013ff0b7219 */ /* 0x008fe2000001164d */
[----:B------:R-:W0:Y:S01]  /*19c00*/  LDS.64 R6, [R6+0x5c00] ;  /* 0x005c000006067984 */ /* 0x000e220000000a00 */
[--C-:B------:R-:W-:Y:S01]  /*19c10*/  IMAD R8, R8, 0x8, R15.reuse ;  /* 0x0000000808087824 */ /* 0x100fe200078e020f */
[C---:B------:R-:W-:Y:S02]  /*19c20*/  LOP3.LUT R10, R60.reuse, R9, RZ, 0xc0, !PT ;  /* 0x000000093c0a7212 */ /* 0x040fe400078ec0ff */
[----:B------:R-:W-:Y:S01]  /*19c30*/  LOP3.LUT R62, R60, R11, RZ, 0xc0, !PT ;  /* 0x0000000b3c3e7212 */ /* 0x000fe200078ec0ff */
[----:B------:R-:W-:Y:S01]  /*19c40*/  LDS R90, [R23+0x4800] ;  /* 0x00480000175a7984 */ /* 0x000fe20000000800 */
[----:B----4-:R-:W-:Y:S01]  /*19c50*/  SHF.R.U32.HI R61, RZ, R19, R78 ;  /* 0x00000013ff3d7219 */ /* 0x010fe2000001164e */
[----:B------:R-:W-:-:S02]  /*19c60*/  IMAD R10, R10, 0x8, R15 ;  /* 0x000000080a0a7824 */ /* 0x000fc400078e020f */
[----:B------:R-:W1:Y:S01]  /*19c70*/  LDS.64 R8, [R8+0x5c00] ;  /* 0x005c000008087984 */ /* 0x000e620000000a00 */
[----:B------:R-:W-:Y:S01]  /*19c80*/  IMAD R62, R62, 0x8, R15 ;  /* 0x000000083e3e7824 */ /* 0x000fe200078e020f */
[----:B------:R-:W-:Y:S02]  /*19c90*/  LOP3.LUT R64, R60, R61, RZ, 0xc0, !PT ;  /* 0x0000003d3c407212 */ /* 0x000fe400078ec0ff */
[----:B------:R-:W2:Y:S01]  /*19ca0*/  LDS.64 R10, [R10+0x5c00] ;  /* 0x005c00000a0a7984 */ /* 0x000ea20000000a00 */
[-C--:B-----5:R-:W-:Y:S02]  /*19cb0*/  SHF.R.U32.HI R61, RZ, R19.reuse, R79 ;  /* 0x00000013ff3d7219 */ /* 0x0a0fe4000001164f */
[----:B------:R-:W-:Y:S01]  /*19cc0*/  IMAD R64, R64, 0x8, R15 ;  /* 0x0000000840407824 */ /* 0x000fe200078e020f */
[----:B------:R-:W3:Y:S01]  /*19cd0*/  LDS.64 R62, [R62+0x5c00] ;  /* 0x005c00003e3e7984 */ /* 0x000ee20000000a00 */
[----:B------:R-:W-:Y:S02]  /*19ce0*/  SHF.R.U32.HI R67, RZ, R19, R80 ;  /* 0x00000013ff437219 */ /* 0x000fe40000011650 */
[----:B------:R-:W-:Y:S01]  /*19cf0*/  LOP3.LUT R66, R60, R61, RZ, 0xc0, !PT ;  /* 0x0000003d3c427212 */ /* 0x000fe200078ec0ff */
[----:B------:R-:W-:Y:S01]  /*19d00*/  LDS R88, [R23+0x4000] ;  /* 0x0040000017587984 */ /* 0x000fe20000000800 */
[----:B------:R-:W-:-:S03]  /*19d10*/  SHF.R.U32.HI R69, RZ, R19, R81 ;  /* 0x00000013ff457219 */ /* 0x000fc60000011651 */
[----:B------:R-:W4:Y:S01]  /*19d20*/  LDS.64 R64, [R64+0x5c00] ;  /* 0x005c000040407984 */ /* 0x000f220000000a00 */
[--C-:B------:R-:W-:Y:S01]  /*19d30*/  IMAD R72, R66, 0x8, R15.reuse ;  /* 0x0000000842487824 */ /* 0x100fe200078e020f */
[----:B------:R-:W-:Y:S02]  /*19d40*/  LOP3.LUT R66, R60, R69, RZ, 0xc0, !PT ;  /* 0x000000453c427212 */ /* 0x000fe400078ec0ff */
[----:B------:R-:W-:Y:S03]  /*19d50*/  LDS R61, [R23+0x2800] ;  /* 0x00280000173d7984 */ /* 0x000fe60000000800 */
[----:B------:R-:W-:Y:S01]  /*19d60*/  IMAD R66, R66, 0x8, R15 ;  /* 0x0000000842427824 */ /* 0x000fe200078e020f */
[----:B------:R-:W-:Y:S01]  /*19d70*/  LDS R91, [R23+0x5400] ;  /* 0x00540000175b7984 */ /* 0x000fe20000000800 */
[----:B0-----:R-:W-:Y:S02]  /*19d80*/  IADD3 R70, P2, PT, R6, R18, RZ ;  /* 0x0000001206467210 */ /* 0x001fe40007f5e0ff */
[----:B------:R-:W-:-:S03]  /*19d90*/  LOP3.LUT R6, R60, R67, RZ, 0xc0, !PT ;  /* 0x000000433c067212 */ /* 0x000fc600078ec0ff */
[----:B------:R-:W-:Y:S01]  /*19da0*/  IMAD.X R67, RZ, RZ, R7, P2 ;  /* 0x000000ffff437224 */ /* 0x000fe200010e0607 */
[----:B------:R-:W-:Y:S01]  /*19db0*/  LEA R68, P2, R70, R24, 0x2 ;  /* 0x0000001846447211 */ /* 0x000fe200078410ff */
[----:B------:R-:W-:Y:S02]  /*19dc0*/  IMAD R85, R6, 0x8, R15 ;  /* 0x0000000806557824 */ /* 0x000fe400078e020f */
[----:B------:R0:W5:Y:S01]  /*19dd0*/  LDS.64 R6, [R72+0x5c00] ;  /* 0x005c000048067984 */ /* 0x0001620000000a00 */
[----:B-1----:R-:W-:Y:S02]  /*19de0*/  IADD3 R71, P3, PT, R8, R18, RZ ;  /* 0x0000001208477210 */ /* 0x002fe40007f7e0ff */
[-C--:B------:R-:W-:Y:S02]  /*19df0*/  LEA.HI.X R69, R70, R25.reuse, R67, 0x2, P2 ;  /* 0x0000001946457211 */ /* 0x080fe400010f1443 */
[C---:B------:R-:W-:Y:S01]  /*19e00*/  LEA R70, P2, R71.reuse, R24, 0x2 ;  /* 0x0000001847467211 */ /* 0x040fe200078410ff */
[----:B------:R-:W-:Y:S01]  /*19e10*/  IMAD.X R84, RZ, RZ, R9, P3 ;  /* 0x000000ffff547224 */ /* 0x000fe200018e0609 */
[----:B--2---:R-:W-:Y:S01]  /*19e20*/  IADD3 R10, P3, PT, R10, R18, RZ ;  /* 0x000000120a0a7210 */ /* 0x004fe20007f7e0ff */
[----:B------:R-:W1:Y:S03]  /*19e30*/  LDS.64 R8, [R85+0x5c00] ;  /* 0x005c000055087984 */ /* 0x000e660000000a00 */
[----:B------:R-:W-:Y:S01]  /*19e40*/  LEA.HI.X R71, R71, R25, R84, 0x2, P2 ;  /* 0x0000001947477211 */ /* 0x000fe200010f1454 */
[----:B------:R-:W2:Y:S01]  /*19e50*/  LDS.64 R66, [R66+0x5c00] ;  /* 0x005c000042427984 */ /* 0x000ea20000000a00 */
[----:B------:R-:W-:Y:S01]  /*19e60*/  IMAD.X R73, RZ, RZ, R11, P3 ;  /* 0x000000ffff497224 */ /* 0x000fe200018e060b */
[----:B0-----:R-:W-:-:S02]  /*19e70*/  LEA R72, P2, R10, R24, 0x2 ;  /* 0x000000180a487211 */ /* 0x001fc400078410ff */
[----:B---3--:R-:W-:Y:S01]  /*19e80*/  IADD3 R62, P3, PT, R62, R18, RZ ;  /* 0x000000123e3e7210 */ /* 0x008fe20007f7e0ff */
[----:B------:R0:W-:Y:S01]  /*19e90*/  STG.E desc[UR8][R68.64], R74 ;  /* 0x0000004a44007986 */ /* 0x0001e2000c101908 */
[----:B------:R-:W-:Y:S02]  /*19ea0*/  SHF.R.U32.HI R11, RZ, R19, R82 ;  /* 0x00000013ff0b7219 */ /* 0x000fe40000011652 */
[----:B------:R-:W-:Y:S01]  /*19eb0*/  LEA.HI.X R73, R10, R25, R73, 0x2, P2 ;  /* 0x000000190a497211 */ /* 0x000fe200010f1449 */
[----:B------:R-:W-:Y:S01]  /*19ec0*/  IMAD.X R63, RZ, RZ, R63, P3 ;  /* 0x000000ffff3f7224 */ /* 0x000fe200018e063f */
[----:B------:R-:W-:Y:S01]  /*19ed0*/  LOP3.LUT R10, R60, R11, RZ, 0xc0, !PT ;  /* 0x0000000b3c0a7212 */ /* 0x000fe200078ec0ff */
[----:B------:R-:W3:Y:S01]  /*19ee0*/  LDS R84, [R23+0x2c00] ;  /* 0x002c000017547984 */ /* 0x000ee20000000800 */
[----:B------:R-:W-:-:S03]  /*19ef0*/  SHF.R.U32.HI R11, RZ, R19, R83 ;  /* 0x00000013ff0b7219 */ /* 0x000fc60000011653 */
[----:B------:R-:W-:Y:S01]  /*19f00*/  IMAD R10, R10, 0x8, R15 ;  /* 0x000000080a0a7824 */ /* 0x000fe200078e020f */
[----:B------:R-:W3:Y:S01]  /*19f10*/  LDS R85, [R23+0x3000] ;  /* 0x0030000017557984 */ /* 0x000ee20000000800 */
[----:B0-----:R-:W-:-:S03]  /*19f20*/  LEA R68, P2, R62, R24, 0x2 ;  /* 0x000000183e447211 */ /* 0x001fc600078410ff */
[----:B------:R4:W-:Y:S01]  /*19f30*/  STG.E desc[UR8][R70.64+0x400], R75 ;  /* 0x0004004b46007986 */ /* 0x0009e2000c101908 */
[----:B------:R-:W-:Y:S02]  /*19f40*/  LEA.HI.X R69, R62, R25, R63, 0x2, P2 ;  /* 0x000000193e457211 */ /* 0x000fe400010f143f */
[----:B------:R-:W-:Y:S01]  /*19f50*/  LOP3.LUT R62, R60, R11, RZ, 0xc0, !PT ;  /* 0x0000000b3c3e7212 */ /* 0x000fe200078ec0ff */
[----:B------:R-:W-:Y:S04]  /*19f60*/  STG.E desc[UR8][R72.64+0x800], R76 ;  /* 0x0008004c48007986 */ /* 0x000fe8000c101908 */
[----:B------:R-:W0:Y:S01]  /*19f70*/  LDS.64 R10, [R10+0x5c00] ;  /* 0x005c00000a0a7984 */ /* 0x000e220000000a00 */
[----:B------:R-:W-:Y:S01]  /*19f80*/  IMAD R62, R62, 0x8, R15 ;  /* 0x000000083e3e7824 */ /* 0x000fe200078e020f */
[----:B----4-:R-:W-:-:S02]  /*19f90*/  IADD3 R71, P2, PT, R64, R18, RZ ;  /* 0x0000001240477210 */ /* 0x010fc40007f5e0ff */
[----:B------:R4:W-:Y:S01]  /*19fa0*/  STG.E desc[UR8][R68.64+0xc00], R77 ;  /* 0x000c004d44007986 */ /* 0x0009e2000c101908 */
[----:B-----5:R-:W-:Y:S02]  /*19fb0*/  IADD3 R70, P3, PT, R6, R18, RZ ;  /* 0x0000001206467210 */ /* 0x020fe40007f7e0ff */
[-C--:B------:R-:W-:Y:S01]  /*19fc0*/  SHF.R.U32.HI R75, RZ, R19.reuse, R89 ;  /* 0x00000013ff4b7219 */ /* 0x080fe20000011659 */
[----:B------:R-:W-:Y:S01]  /*19fd0*/  IMAD.X R74, RZ, RZ, R65, P2 ;  /* 0x000000ffff4a7224 */ /* 0x000fe200010e0641 */
[----:B------:R-:W-:Y:S01]  /*19fe0*/  SHF.R.U32.HI R65, RZ, R19, R61 ;  /* 0x00000013ff417219 */ /* 0x000fe2000001163d */
[----:B------:R-:W5:Y:S01]  /*19ff0*/  LDS.64 R62, [R62+0x5c00] ;  /* 0x005c00003e3e7984 */ /* 0x000f620000000a00 */
[C---:B------:R-:W-:Y:S01]  /*1a000*/  LEA R64, P2, R71.reuse, R24, 0x2 ;  /* 0x0000001847407211 */ /* 0x040fe200078410ff */
[----:B------:R-:W-:Y:S01]  /*1a010*/  IMAD.X R7, RZ, RZ, R7, P3 ;  /* 0x000000ffff077224 */ /* 0x000fe200018e0607 */
[----:B------:R-:W-:Y:S02]  /*1a020*/  LOP3.LUT R6, R60, R65, RZ, 0xc0, !PT ;  /* 0x000000413c067212 */ /* 0x000fe400078ec0ff */
[----:B------:R-:W-:-:S02]  /*1a030*/  LEA.HI.X R65, R71, R25, R74, 0x2, P2 ;  /* 0x0000001947417211 */ /* 0x000fc400010f144a */
[----:B----4-:R-:W-:Y:S01]  /*1a040*/  LEA R68, P2, R70, R24, 0x2 ;  /* 0x0000001846447211 */ /* 0x010fe200078410ff */
[----:B------:R-:W-:Y:S01]  /*1a050*/  IMAD R6, R6, 0x8, R15 ;  /* 0x0000000806067824 */ /* 0x000fe200078e020f */
[-C--:B-1----:R-:W-:Y:S01]  /*1a060*/  IADD3 R72, P3, PT, R8, R18.reuse, RZ ;  /* 0x0000001208487210 */ /* 0x082fe20007f7e0ff */
[----:B------:R1:W-:Y:S01]  /*1a070*/  STG.E desc[UR8][R64.64+0x1000], R78 ;  /* 0x0010004e40007986 */ /* 0x0003e2000c101908 */
[----:B------:R-:W-:Y:S02]  /*1a080*/  LEA.HI.X R69, R70, R25, R7, 0x2, P2 ;  /* 0x0000001946457211 */ /* 0x000fe400010f1407 */
[----:B--2---:R-:W-:Y:S01]  /*1a090*/  IADD3 R8, P4, PT, R66, R18, RZ ;  /* 0x0000001242087210 */ /* 0x004fe20007f9e0ff */
[----:B------:R-:W2:Y:S01]  /*1a0a0*/  LDS.64 R6, [R6+0x5c00] ;  /* 0x005c000006067984 */ /* 0x000ea20000000a00 */
[----:B------:R-:W-:Y:S01]  /*1a0b0*/  IMAD.X R73, RZ, RZ, R9, P3 ;  /* 0x000000ffff497224 */ /* 0x000fe200018e0609 */
[----:B---3--:R-:W-:Y:S02]  /*1a0c0*/  SHF.R.U32.HI R9, RZ, R19, R84 ;  /* 0x00000013ff097219 */ /* 0x008fe40000011654 */
[----:B------:R-:W-:Y:S01]  /*1a0d0*/  IMAD.X R71, RZ, RZ, R67, P4 ;  /* 0x000000ffff477224 */ /* 0x000fe200020e0643 */
[-C--:B------:R-:W-:Y:S01]  /*1a0e0*/  LEA R70, P3, R8, R24.reuse, 0x2 ;  /* 0x0000001808467211 */ /* 0x080fe200078610ff */
[----:B------:R-:W3:Y:S01]  /*1a0f0*/  LDS R78, [R23+0x3c00] ;  /* 0x003c0000174e7984 */ /* 0x000ee20000000800 */
[----:B------:R-:W-:-:S02]  /*1a100*/  LEA R66, P2, R72, R24, 0x2 ;  /* 0x0000001848427211 */ /* 0x000fc400078410ff */
[----:B------:R-:W-:Y:S01]  /*1a110*/  LEA.HI.X R71, R8, R25, R71, 0x2, P3 ;  /* 0x0000001908477211 */ /* 0x000fe200018f1447 */
[----:B------:R4:W-:Y:S01]  /*1a120*/  STG.E desc[UR8][R68.64+0x1400], R79 ;  /* 0x0014004f44007986 */ /* 0x0009e2000c101908 */
[----:B------:R-:W-:Y:S02]  /*1a130*/  LOP3.LUT R8, R60, R9, RZ, 0xc0, !PT ;  /* 0x000000093c087212 */ /* 0x000fe400078ec0ff */
[----:B------:R-:W-:Y:S01]  /*1a140*/  SHF.R.U32.HI R9, RZ, R19, R85 ;  /* 0x00000013ff097219 */ /* 0x000fe20000011655 */
[----:B------:R-:W3:Y:S01]  /*1a150*/  LDS R79, [R23+0x4c00] ;  /* 0x004c0000174f7984 */ /* 0x000ee20000000800 */
[----:B------:R-:W-:Y:S01]  /*1a160*/  LEA.HI.X R67, R72, R25, R73, 0x2, P2 ;  /* 0x0000001948437211 */ /* 0x000fe200010f1449 */
[--C-:B------:R-:W-:Y:S01]  /*1a170*/  IMAD R8, R8, 0x8, R15.reuse ;  /* 0x0000000808087824 */ /* 0x100fe200078e020f */
[----:B-1----:R-:W-:Y:S02]  /*1a180*/  LOP3.LUT R64, R60, R9, RZ, 0xc0, !PT ;  /* 0x000000093c407212 */ /* 0x002fe400078ec0ff */
[----:B0-----:R-:W-:Y:S01]  /*1a190*/  IADD3 R65, P2, PT, R10, R18, RZ ;  /* 0x000000120a417210 */ /* 0x001fe20007f5e0ff */
[----:B------:R0:W-:Y:S01]  /*1a1a0*/  STG.E desc[UR8][R66.64+0x1800], R80 ;  /* 0x0018005042007986 */ /* 0x0001e2000c101908 */
[-C--:B------:R-:W-:Y:S01]  /*1a1b0*/  SHF.R.U32.HI R77, RZ, R19.reuse, R90 ;  /* 0x00000013ff4d7219 */ /* 0x080fe2000001165a */
[----:B------:R-:W-:Y:S01]  /*1a1c0*/  IMAD R10, R64, 0x8, R15 ;  /* 0x00000008400a7824 */ /* 0x000fe200078e020f */
[----:B----4-:R-:W-:Y:S01]  /*1a1d0*/  SHF.R.U32.HI R69, RZ, R19, R86 ;  /* 0x00000013ff457219 */ /* 0x010fe20000011656 */
[----:B------:R-:W1:Y:S01]  /*1a1e0*/  LDS.64 R8, [R8+0x5c00] ;  /* 0x005c000008087984 */ /* 0x000e620000000a00 */
[----:B------:R-:W-:Y:S01]  /*1a1f0*/  IMAD.X R72, RZ, RZ, R11, P2 ;  /* 0x000000ffff487224 */ /* 0x000fe200010e060b */
[----:B------:R-:W-:-:S02]  /*1a200*/  LEA R64, P2, R65, R24, 0x2 ;  /* 0x0000001841407211 */ /* 0x000fc400078410ff */
[----:B-----5:R-:W-:Y:S01]  /*1a210*/  IADD3 R68, P3, PT, R62, R18, RZ ;  /* 0x000000123e447210 */ /* 0x020fe20007f7e0ff */
[----:B------:R-:W4:Y:S01]  /*1a220*/  LDS.64 R10, [R10+0x5c00] ;  /* 0x005c00000a0a7984 */ /* 0x000f220000000a00 */
[----:B------:R-:W-:Y:S02]  /*1a230*/  LEA.HI.X R65, R65, R25, R72, 0x2, P2 ;  /* 0x0000001941417211 */ /* 0x000fe400010f1448 */
[----:B------:R-:W-:Y:S01]  /*1a240*/  LOP3.LUT R62, R60, R69, RZ, 0xc0, !PT ;  /* 0x000000453c3e7212 */ /* 0x000fe200078ec0ff */
[----:B------:R-:W-:Y:S01]  /*1a250*/  IMAD.X R72, RZ, RZ, R63, P3 ;  /* 0x000000ffff487224 */ /* 0x000fe200018e063f */
[-C--:B------:R-:W-:Y:S01]  /*1a260*/  SHF.R.U32.HI R63, RZ, R19.reuse, R87 ;  /* 0x00000013ff3f7219 */ /* 0x080fe20000011657 */
[----:B------:R5:W-:Y:S01]  /*1a270*/  STG.E desc[UR8][R70.64+0x1c00], R81 ;  /* 0x001c005146007986 */ /* 0x000be2000c101908 */
[----:B0-----:R-:W-:Y:S01]  /*1a280*/  LEA R66, P2, R68, R24, 0x2 ;  /* 0x0000001844427211 */ /* 0x001fe200078410ff */
[----:B------:R-:W-:Y:S01]  /*1a290*/  IMAD R62, R62, 0x8, R15 ;  /* 0x000000083e3e7824 */ /* 0x000fe200078e020f */
[----:B------:R-:W-:Y:S01]  /*1a2a0*/  SHF.R.U32.HI R73, RZ, R19, R88 ;  /* 0x00000013ff497219 */ /* 0x000fe20000011658 */
[----:B------:R-:W0:Y:S01]  /*1a2b0*/  LDS R80, [R23+0x5000] ;  /* 0x0050000017507984 */ /* 0x000e220000000800 */
[----:B------:R-:W-:-:S02]  /*1a2c0*/  LEA.HI.X R67, R68, R25, R72, 0x2, P2 ;  /* 0x0000001944437211 */ /* 0x000fc400010f1448 */
[----:B--2---:R-:W-:Y:S01]  /*1a2d0*/  IADD3 R69, P2, PT, R6, R18, RZ ;  /* 0x0000001206457210 */ /* 0x004fe20007f5e0ff */
[----:B------:R-:W-:Y:S01]  /*1a2e0*/  LDS R81, [R23+0x5800] ;  /* 0x0058000017517984 */ /* 0x000fe20000000800 */
[----:B-----5:R-:W-:-:S03]  /*1a2f0*/  LOP3.LUT R70, R60, R63, RZ, 0xc0, !PT ;  /* 0x0000003f3c467212 */ /* 0x020fc600078ec0ff */
[----:B------:R-:W-:Y:S01]  /*1a300*/  IMAD.X R72, RZ, RZ, R7, P2 ;  /* 0x000000ffff487224 */ /* 0x000fe200010e0607 */
[----:B------:R-:W2:Y:S01]  /*1a310*/  LDS.64 R62, [R62+0x5c00] ;  /* 0x005c00003e3e7984 */ /* 0x000ea20000000a00 */
[C---:B------:R-:W-:Y:S01]  /*1a320*/  LEA R68, P2, R69.reuse, R24, 0x2 ;  /* 0x0000001845447211 */ /* 0x040fe200078410ff */
[----:B------:R-:W-:Y:S01]  /*1a330*/  IMAD R6, R70, 0x8, R15 ;  /* 0x0000000846067824 */ /* 0x000fe200078e020f */
[----:B---3--:R-:W-:Y:S01]  /*1a340*/  SHF.R.U32.HI R71, RZ, R19, R78 ;  /* 0x00000013ff477219 */ /* 0x008fe2000001164e */
[----:B------:R3:W-:Y:S01]  /*1a350*/  STG.E desc[UR8][R64.64+0x2000], R82 ;  /* 0x0020005240007986 */ /* 0x0007e2000c101908 */
[----:B------:R-:W-:Y:S02]  /*1a360*/  LEA.HI.X R69, R69, R25, R72, 0x2, P2 ;  /* 0x0000001945457211 */ /* 0x000fe400010f1448 */
[C---:B------:R-:W-:Y:S01]  /*1a370*/  LOP3.LUT R72, R60.reuse, R75, RZ, 0xc0, !PT ;  /* 0x0000004b3c487212 */ /* 0x040fe200078ec0ff */
[----:B------:R-:W5:Y:S01]  /*1a380*/  LDS.64 R6, [R6+0x5c00] ;  /* 0x005c000006067984 */ /* 0x000f620000000a00 */
[----:B------:R-:W-:-:S02]  /*1a390*/  LOP3.LUT R70, R60, R73, RZ, 0xc0, !PT ;  /* 0x000000493c467212 */ /* 0x000fc400078ec0ff */
[----:B------:R-:W-:Y:S01]  /*1a3a0*/  SHF.R.U32.HI R73, RZ, R19, R79 ;  /* 0x00000013ff497219 */ /* 0x000fe2000001164f */
[----:B------:R0:W-:Y:S01]  /*1a3b0*/  STG.E desc[UR8][R66.64+0x2400], R83 ;  /* 0x0024005342007986 */ /* 0x0001e2000c101908 */
[----:B---3--:R-:W-:-:S03]  /*1a3c0*/  LOP3.LUT R64, R60, R71, RZ, 0xc0, !PT ;  /* 0x000000473c407212 */ /* 0x008fc600078ec0ff */
[----:B------:R2:W-:Y:S01]  /*1a3d0*/  STG.E desc[UR8][R68.64+0x2800], R61 ;  /* 0x0028003d44007986 */ /* 0x0005e2000c101908 */
[-C--:B-1----:R-:W-:Y:S02]  /*1a3e0*/  IADD3 R71, P2, PT, R8, R18.reuse, RZ ;  /* 0x0000001208477210 */ /* 0x082fe40007f5e0ff */
[----:B----4-:R-:W-:Y:S01]  /*1a3f0*/  IADD3 R92, P3, PT, R10, R18, RZ ;  /* 0x000000120a5c7210 */ /* 0x010fe20007f7e0ff */
[----:B------:R-:W-:Y:S02]  /*1a400*/  IMAD R8, R64, 0x8, R15 ;  /* 0x0000000840087824 */ /* 0x000fe400078e020f */
[----:B------:R-:W-:Y:S02]  /*1a410*/  IMAD.X R74, RZ, RZ, R9, P2 ;  /* 0x000000ffff4a7224 */ /* 0x000fe400010e0609 */
[--C-:B0-----:R-:W-:Y:S01]  /*1a420*/  IMAD R66, R72, 0x8, R15.reuse ;  /* 0x0000000848427824 */ /* 0x101fe200078e020f */
[----:B------:R-:W-:Y:S01]  /*1a430*/  LOP3.LUT R72, R60, R77, RZ, 0xc0, !PT ;  /* 0x0000004d3c487212 */ /* 0x000fe200078ec0ff */
[----:B------:R-:W0:Y:S01]  /*1a440*/  LDS.64 R8, [R8+0x5c00] ;  /* 0x005c000008087984 */ /* 0x000e220000000a00 */
[----:B------:R-:W-:Y:S01]  /*1a450*/  IMAD R64, R70, 0x8, R15 ;  /* 0x0000000846407824 */ /* 0x000fe200078e020f */
[----:B------:R-:W-:Y:S01]  /*1a460*/  LEA R70, P2, R71, R24, 0x2 ;  /* 0x0000001847467211 */ /* 0x000fe200078410ff */
[----:B------:R-:W-:Y:S01]  /*1a470*/  IMAD.X R93, RZ, RZ, R11, P3 ;  /* 0x000000ffff5d7224 */ /* 0x000fe200018e060b */
[----:B------:R-:W-:Y:S01]  /*1a480*/  SHF.R.U32.HI R75, RZ, R19, R80 ;  /* 0x00000013ff4b7219 */ /* 0x000fe20000011650 */
[----:B------:R-:W-:Y:S01]  /*1a490*/  IMAD R10, R72, 0x8, R15 ;  /* 0x00000008480a7824 */ /* 0x000fe200078e020f */
[----:B------:R-:W-:Y:S01]  /*1a4a0*/  LOP3.LUT R72, R60, R73, RZ, 0xc0, !PT ;  /* 0x000000493c487212 */ /* 0x000fe200078ec0ff */
[----:B------:R-:W1:Y:S01]  /*1a4b0*/  LDS.64 R64, [R64+0x5c00] ;  /* 0x005c000040407984 */ /* 0x000e620000000a00 */
[----:B------:R-:W-:-:S02]  /*1a4c0*/  SHF.R.U32.HI R77, RZ, R19, R91 ;  /* 0x00000013ff4d7219 */ /* 0x000fc4000001165b */
[----:B------:R-:W-:Y:S01]  /*1a4d0*/  LEA.HI.X R71, R71, R25, R74, 0x2, P2 ;  /* 0x0000001947477211 */ /* 0x000fe200010f144a */
[----:B------:R-:W3:Y:S01]  /*1a4e0*/  LDS.64 R10, [R10+0x5c00] ;  /* 0x005c00000a0a7984 */ /* 0x000ee20000000a00 */
[----:B--2---:R-:W-:Y:S01]  /*1a4f0*/  IADD3 R69, P2, PT, R62, R18, RZ ;  /* 0x000000123e457210 */ /* 0x004fe20007f5e0ff */
[----:B------:R-:W-:Y:S01]  /*1a500*/  IMAD R61, R72, 0x8, R15 ;  /* 0x00000008483d7824 */ /* 0x000fe200078e020f */
[----:B------:R-:W-:Y:S01]  /*1a510*/  SHF.R.U32.HI R83, RZ, R19, R81 ;  /* 0x00000013ff537219 */ /* 0x000fe20000011651 */
[----:B------:R-:W2:Y:S01]  /*1a520*/  LDS.64 R66, [R66+0x5c00] ;  /* 0x005c000042427984 */ /* 0x000ea20000000a00 */
[C---:B------:R-:W-:Y:S01]  /*1a530*/  LOP3.LUT R74, R60.reuse, R75, RZ, 0xc0, !PT ;  /* 0x0000004b3c4a7212 */ /* 0x040fe200078ec0ff */
[----:B------:R-:W-:Y:S01]  /*1a540*/  IMAD.X R76, RZ, RZ, R63, P2 ;  /* 0x000000ffff4c7224 */ /* 0x000fe200010e063f */
[C---:B------:R-:W-:Y:S01]  /*1a550*/  LOP3.LUT R62, R60.reuse, R77, RZ, 0xc0, !PT ;  /* 0x0000004d3c3e7212 */ /* 0x040fe200078ec0ff */
[----:B------:R3:W-:Y:S01]  /*1a560*/  STG.E desc[UR8][R70.64+0x2c00], R84 ;  /* 0x002c005446007986 */ /* 0x0007e2000c101908 */
[----:B------:R-:W-:Y:S01]  /*1a570*/  LOP3.LUT R68, R60, R83, RZ, 0xc0, !PT ;  /* 0x000000533c447212 */ /* 0x000fe200078ec0ff */
[--C-:B------:R-:W-:Y:S01]  /*1a580*/  IMAD R82, R74, 0x8, R15.reuse ;  /* 0x000000084a527824 */ /* 0x100fe200078e020f */
[----:B------:R-:W-:Y:S01]  /*1a590*/  LEA R72, P2, R92, R24, 0x2 ;  /* 0x000000185c487211 */ /* 0x000fe200078410ff */
[--C-:B------:R-:W-:Y:S01]  /*1a5a0*/  IMAD R83, R62, 0x8, R15.reuse ;  /* 0x000000083e537824 */ /* 0x100fe200078e020f */
[----:B-----5:R-:W-:Y:S01]  /*1a5b0*/  IADD3 R77, P4, PT, R6, R18, RZ ;  /* 0x00000012064d7210 */ /* 0x020fe20007f9e0ff */
[----:B------:R-:W4:Y:S01]  /*1a5c0*/  LDS.64 R60, [R61+0x5c00] ;  /* 0x005c00003d3c7984 */ /* 0x000f220000000a00 */
[----:B------:R-:W-:Y:S01]  /*1a5d0*/  IMAD R68, R68, 0x8, R15 ;  /* 0x0000000844447824 */ /* 0x000fe200078e020f */
[----:B------:R-:W-:-:S02]  /*1a5e0*/  LEA.HI.X R73, R92, R25, R93, 0x2, P2 ;  /* 0x000000195c497211 */ /* 0x000fc400010f145d */
[----:B------:R2:W5:Y:S01]  /*1a5f0*/  LDS.64 R62, [R82+0x5c00] ;  /* 0x005c0000523e7984 */ /* 0x0005620000000a00 */
[CC--:B------:R-:W-:Y:S01]  /*1a600*/  LEA R74, P3, R69.reuse, R24.reuse, 0x2 ;  /* 0x00000018454a7211 */ /* 0x0c0fe200078610ff */
[----:B------:R-:W-:Y:S02]  /*1a610*/  IMAD.X R92, RZ, RZ, R7, P4 ;  /* 0x000000ffff5c7224 */ /* 0x000fe400020e0607 */
[----:B------:R-:W5:Y:S01]  /*1a620*/  LDS.64 R6, [R83+0x5c00] ;  /* 0x005c000053067984 */ /* 0x000f620000000a00 */
[-C--:B------:R-:W-:Y:S02]  /*1a630*/  LEA.HI.X R75, R69, R25.reuse, R76, 0x2, P3 ;  /* 0x00000019454b7211 */ /* 0x080fe400018f144c */
[C---:B------:R-:W-:Y:S01]  /*1a640*/  LEA R76, P2, R77.reuse, R24, 0x2 ;  /* 0x000000184d4c7211 */ /* 0x040fe200078410ff */
[----:B------:R-:W5:Y:S03]  /*1a650*/  LDS.64 R68, [R68+0x5c00] ;  /* 0x005c000044447984 */ /* 0x000f660000000a00 */
[----:B------:R-:W-:Y:S01]  /*1a660*/  LEA.HI.X R77, R77, R25, R92, 0x2, P2 ;  /* 0x000000194d4d7211 */ /* 0x000fe200010f145c */
[----:B------:R4:W-:Y:S01]  /*1a670*/  STG.E desc[UR8][R72.64+0x3000], R85 ;  /* 0x0030005548007986 */ /* 0x0009e2000c101908 */
[----:B0-----:R-:W-:-:S03]  /*1a680*/  IADD3 R93, P2, PT, R8, R18, RZ ;  /* 0x00000012085d7210 */ /* 0x001fc60007f5e0ff */
[----:B------:R0:W-:Y:S02]  /*1a690*/  STG.E desc[UR8][R74.64+0x3400], R86 ;  /* 0x003400564a007986 */ /* 0x0001e4000c101908 */
[----:B------:R-:W-:Y:S01]  /*1a6a0*/  IMAD.X R94, RZ, RZ, R9, P2 ;  /* 0x000000ffff5e7224 */ /* 0x000fe200010e0609 */
[C---:B------:R-:W-:Y:S01]  /*1a6b0*/  LEA R8, P2, R93.reuse, R24, 0x2 ;  /* 0x000000185d087211 */ /* 0x040fe200078410ff */
[----:B------:R-:W-:Y:S01]  /*1a6c0*/  STG.E desc[UR8][R76.64+0x3800], R87 ;  /* 0x003800574c007986 */ /* 0x000fe2000c101908 */
[-C--:B-1----:R-:W-:Y:S02]  /*1a6d0*/  IADD3 R92, P3, PT, R64, R18.reuse, RZ ;  /* 0x00000012405c7210 */ /* 0x082fe40007f7e0ff */
[-C--:B---3--:R-:W-:Y:S02]  /*1a6e0*/  IADD3 R70, P5, PT, R10, R18.reuse, RZ ;  /* 0x000000120a467210 */ /* 0x088fe40007fbe0ff */
[-C--:B------:R-:W-:Y:S01]  /*1a6f0*/  LEA.HI.X R9, R93, R25.reuse, R94, 0x2, P2 ;  /* 0x000000195d097211 */ /* 0x080fe200010f145e */
[----:B------:R-:W-:Y:S01]  /*1a700*/  IMAD.X R65, RZ, RZ, R65, P3 ;  /* 0x000000ffff417224 */ /* 0x000fe200018e0641 */
[----:B--2---:R-:W-:Y:S01]  /*1a710*/  IADD3 R82, P4, PT, R66, R18, RZ ;  /* 0x0000001242527210 */ /* 0x004fe20007f9e0ff */
[----:B------:R-:W-:Y:S01]  /*1a720*/  IMAD.X R11, RZ, RZ, R11, P5 ;  /* 0x000000ffff0b7224 */ /* 0x000fe200028e060b */
[-C--:B------:R-:W-:Y:S01]  /*1a730*/  LEA R10, P2, R70, R24.reuse, 0x2 ;  /* 0x00000018460a7211 */ /* 0x080fe200078410ff */
[----:B------:R1:W-:Y:S01]  /*1a740*/  STG.E desc[UR8][R8.64+0x3c00], R78 ;  /* 0x003c004e08007986 */ /* 0x0003e2000c101908 */
[----:B------:R-:W-:Y:S01]  /*1a750*/  LEA R64, P3, R92, R24, 0x2 ;  /* 0x000000185c407211 */ /* 0x000fe200078610ff */
[----:B------:R-:W-:Y:S01]  /*1a760*/  IMAD.X R67, RZ, RZ, R67, P4 ;  /* 0x000000ffff437224 */ /* 0x000fe200020e0643 */
[----:B------:R-:W-:-:S02]  /*1a770*/  LEA.HI.X R11, R70, R25, R11, 0x2, P2 ;  /* 0x00000019460b7211 */ /* 0x000fc400010f140b */
[----:B------:R-:W-:Y:S02]  /*1a780*/  LEA R66, P4, R82, R24, 0x2 ;  /* 0x0000001852427211 */ /* 0x000fe400078810ff */
[-C--:B----4-:R-:W-:Y:S02]  /*1a790*/  IADD3 R73, P2, PT, R60, R18.reuse, RZ ;  /* 0x000000123c497210 */ /* 0x090fe40007f5e0ff */
[-C--:B------:R-:W-:Y:S02]  /*1a7a0*/  LEA.HI.X R65, R92, R25.reuse, R65, 0x2, P3 ;  /* 0x000000195c417211 */ /* 0x080fe400018f1441 */
[----:B------:R-:W-:Y:S01]  /*1a7b0*/  LEA.HI.X R67, R82, R25, R67, 0x2, P4 ;  /* 0x0000001952437211 */ /* 0x000fe200020f1443 */
[----:B0-----:R-:W-:Y:S01]  /*1a7c0*/  IMAD.X R74, RZ, RZ, R61, P2 ;  /* 0x000000ffff4a7224 */ /* 0x001fe200010e063d */
[-C--:B-----5:R-:W-:Y:S01]  /*1a7d0*/  IADD3 R71, P3, PT, R62, R18.reuse, RZ ;  /* 0x000000123e477210 */ /* 0x0a0fe20007f7e0ff */
[----:B------:R-:W-:Y:S01]  /*1a7e0*/  STG.E desc[UR8][R64.64+0x4000], R88 ;  /* 0x0040005840007986 */ /* 0x000fe2000c101908 */
[----:B------:R-:W-:-:S02]  /*1a7f0*/  IADD3 R70, P4, PT, R6, R18, RZ ;  /* 0x0000001206467210 */ /* 0x000fc40007f9e0ff */
[----:B------:R-:W-:Y:S01]  /*1a800*/  LEA R60, P2, R73, R24, 0x2 ;  /* 0x00000018493c7211 */ /* 0x000fe200078410ff */
[----:B------:R-:W-:Y:S01]  /*1a810*/  IMAD.X R72, RZ, RZ, R63, P3 ;  /* 0x000000ffff487224 */ /* 0x000fe200018e063f */
[----:B-1----:R-:W-:Y:S01]  /*1a820*/  IADD3 R9, P5, PT, R68, R18, RZ ;  /* 0x0000001244097210 */ /* 0x002fe20007fbe0ff */
[----:B------:R-:W-:Y:S01]  /*1a830*/  IMAD.X R7, RZ, RZ, R7, P4 ;  /* 0x000000ffff077224 */ /* 0x000fe200020e0607 */
[-C--:B------:R-:W-:Y:S01]  /*1a840*/  LEA R62, P3, R71, R24.reuse, 0x2 ;  /* 0x00000018473e7211 */ /* 0x080fe200078610ff */
[----:B------:R-:W-:Y:S01]  /*1a850*/  STG.E desc[UR8][R66.64+0x4400], R89 ;  /* 0x0044005942007986 */ /* 0x000fe2000c101908 */
[-C--:B------:R-:W-:Y:S01]  /*1a860*/  LEA.HI.X R61, R73, R25.reuse, R74, 0x2, P2 ;  /* 0x00000019493d7211 */ /* 0x080fe200010f144a */
[----:B------:R-:W-:Y:S01]  /*1a870*/  IMAD.X R68, RZ, RZ, R69, P5 ;  /* 0x000000ffff447224 */ /* 0x000fe200028e0645 */
[----:B------:R-:W-:Y:S01]  /*1a880*/  LEA R6, P2, R70, R24, 0x2 ;  /* 0x0000001846067211 */ /* 0x000fe200078410ff */
[----:B------:R0:W-:Y:S01]  /*1a890*/  STG.E desc[UR8][R10.64+0x4800], R90 ;  /* 0x0048005a0a007986 */ /* 0x0001e2000c101908 */
[----:B------:R-:W-:-:S02]  /*1a8a0*/  LEA.HI.X R63, R71, R25, R72, 0x2, P3 ;  /* 0x00000019473f7211 */ /* 0x000fc400018f1448 */
[C---:B------:R-:W-:Y:S01]  /*1a8b0*/  LEA R8, P3, R9.reuse, R24, 0x2 ;  /* 0x0000001809087211 */ /* 0x040fe200078610ff */
[----:B------:R1:W-:Y:S01]  /*1a8c0*/  STG.E desc[UR8][R60.64+0x4c00], R79 ;  /* 0x004c004f3c007986 */ /* 0x0003e2000c101908 */
[-C--:B------:R-:W-:Y:S02]  /*1a8d0*/  LEA.HI.X R7, R70, R25.reuse, R7, 0x2, P2 ;  /* 0x0000001946077211 */ /* 0x080fe400010f1407 */
[----:B------:R-:W-:Y:S01]  /*1a8e0*/  IADD3 R58, P2, PT, R58, 0x1700, RZ ;  /* 0x000017003a3a7810 */ /* 0x000fe20007f5e0ff */
[----:B------:R3:W-:Y:S01]  /*1a8f0*/  STG.E desc[UR8][R62.64+0x5000], R80 ;  /* 0x005000503e007986 */ /* 0x0007e2000c101908 */
[----:B------:R-:W-:Y:S02]  /*1a900*/  LEA.HI.X R9, R9, R25, R68, 0x2, P3 ;  /* 0x0000001909097211 */ /* 0x000fe400018f1444 */
[----:B0-----:R-:W-:Y:S01]  /*1a910*/  IADD3 R10, P3, PT, -R58, R3, RZ ;  /* 0x000000033a0a7210 */ /* 0x001fe20007f7e1ff */
[----:B------:R-:W-:Y:S01]  /*1a920*/  IMAD.X R59, RZ, RZ, R59, P2 ;  /* 0x000000ffff3b7224 */ /* 0x000fe200010e063b */
[----:B------:R3:W-:Y:S02]  /*1a930*/  STG.E desc[UR8][R6.64+0x5400], R91 ;  /* 0x0054005b06007986 */ /* 0x0007e4000c101908 */
[----:B------:R-:W-:Y:S01]  /*1a940*/  ISETP.GT.U32.AND P2, PT, R10, 0x16ff, PT ;  /* 0x000016ff0a00780c */ /* 0x000fe20003f44070 */
[----:B-1----:R-:W-:Y:S01]  /*1a950*/  IMAD.X R60, R0, 0x1, ~R59, P3 ;  /* 0x00000001003c7824 */ /* 0x002fe200018e0e3b */
[----:B------:R3:W-:Y:S01]  /*1a960*/  STG.E desc[UR8][R8.64+0x5800], R81 ;  /* 0x0058005108007986 */ /* 0x0007e2000c101908 */
[----:B------:R-:W-:Y:S03]  /*1a970*/  BAR.SYNC.DEFER_BLOCKING 0x0 ;  /* 0x0000000000007b1d */ /* 0x000fe60000010000 */
[----:B------:R-:W-:-:S02]  /*1a980*/  ISETP.GT.AND.EX P2, PT, R60, RZ, PT, P2 ;  /* 0x000000ff3c00720c */ /* 0x000fc40003f44320 */
[----:B------:R-:W-:-:S04]  /*1a990*/  @!P1 IADD3 R57, P3, PT, R33, R4, RZ ;  /* 0x0000000421399210 */ /* 0x000fc80007f7e0ff */
[----:B------:R-:W-:-:S07]  /*1a9a0*/  @!P1 LEA.HI.X.SX32 R14, R33, R5, 0x1, P3 ;  /* 0x00000005210e9211 */ /* 0x000fce00018f0eff */
[----:B---3--:R-:W-:Y:S05]  /*1a9b0*/  @P2 BRA `(.L_x_118) ;  /* 0xffffffc800202947 */ /* 0x008fea000383ffff */
[----:B------:R-:W-:-:S07]  /*1a9c0*/  IMAD.MOV.U32 R61, RZ, RZ, R10 ;  /* 0x000000ffff3d7224 */ /* 0x000fce00078e000a */
.L_x_117:
[----:B------:R-:W-:-:S04]  /*1a9d0*/  ISETP.GE.U32.AND P2, PT, R58, R3, PT ;  /* 0x000000033a00720c */ /* 0x000fc80003f46070 */
[----:B------:R-:W-:-:S13]  /*1a9e0*/  ISETP.GE.AND.EX P2, PT, R59, R0, PT, P2 ;  /* 0x000000003b00720c */ /* 0x000fda0003f46320 */
[----:B------:R-:W-:Y:S05]  /*1a9f0*/  @P2 BRA `(.L_x_119) ;  /* 0x00000050004c2947 */ /* 0x000fea0003800000 */
[----:B------:R-:W1:Y:S01]  /*1aa00*/  S2R R18, SR_TID.X ;  /* 0x0000000000127919 */ /* 0x000e620000002100 */
[----:B------:R-:W-:-:S03]  /*1aa10*/  UMOV UR4, 0xffffffff ;  /* 0xffffffff00047882 */ /* 0x000fc60000000000 */
[----:B------:R-:W-:Y:S05]  /*1aa20*/  BRA.DIV UR4, `(.L_x_120) ;  /* 0x0000005e048c7947 */ /* 0x000fea000b800000 */
[----:B------:R3:W4:Y:S02]  /*1aa30*/  SHFL.IDX PT, R7, R61, RZ, 0x1f ;  /* 0x00001fff3d077589 */ /* 0x00072400000e0000 */
.L_x_208:
[C---:B-1----:R-:W-:Y:S01]  /*1aa40*/  VIADD R92, R18.reuse, 0x100 ;  /* 0x00000100125c7836 */ /* 0x042fe20000000000 */
[C---:B------:R-:W-:Y:S01]  /*1aa50*/  IADD3 R5, P2, PT, R18.reuse, R58, RZ ;  /* 0x0000003a12057210 */ /* 0x040fe20007f5e0ff */
[C---:B------:R-:W-:Y:S01]  /*1aa60*/  VIADD R102, R18.reuse, 0x200 ;  /* 0x0000020012667836 */ /* 0x040fe20000000000 */
[-C--:B----4-:R-:W-:Y:S01]  /*1aa70*/  ISETP.GE.AND P3, PT, R18, R7.reuse, PT ;  /* 0x000000071200720c */ /* 0x090fe20003f66270 */
[----:B------:R-:W-:Y:S01]  /*1aa80*/  IMAD.MOV.U32 R6, RZ, RZ, -0x1 ;  /* 0xffffffffff067424 */ /* 0x000fe200078e00ff */
[-C--:B------:R-:W-:Y:S01]  /*1aa90*/  ISETP.GE.AND P4, PT, R92, R7.reuse, PT ;  /* 0x000000075c00720c */ /* 0x080fe20003f86270 */
[----:B------:R-:W-:Y:S01]  /*1aaa0*/  IMAD.X R59, RZ, RZ, R59, P2 ;  /* 0x000000ffff3b7224 */ /* 0x000fe200010e063b */
[-C--:B------:R-:W-:Y:S01]  /*1aab0*/  ISETP.GE.AND P5, PT, R102, R7.reuse, PT ;  /* 0x000000076600720c */ /* 0x080fe20003fa6270 */
[----:B------:R-:W-:Y:S01]  /*1aac0*/  IMAD.MOV.U32 R8, RZ, RZ, -0x1 ;  /* 0xffffffffff087424 */ /* 0x000fe200078e00ff */
[C---:B------:R-:W-:Y:S01]  /*1aad0*/  LEA R4, P2, R5.reuse, R2, 0x2 ;  /* 0x0000000205047211 */ /* 0x040fe200078410ff */
[----:B------:R-:W-:Y:S01]  /*1aae0*/  IMAD.MOV.U32 R10, RZ, RZ, -0x1 ;  /* 0xffffffffff0a7424 */ /* 0x000fe200078e00ff */
[C---:B------:R-:W-:Y:S01]  /*1aaf0*/  LOP3.LUT R98, R18.reuse, 0x400, RZ, 0xfc, !PT ;  /* 0x0000040012627812 */ /* 0x040fe200078efcff */
[C---:B------:R-:W-:Y:S01]  /*1ab00*/  VIADD R100, R18.reuse, 0x300 ;  /* 0x0000030012647836 */ /* 0x040fe20000000000 */
[----:B------:R-:W-:Y:S01]  /*1ab10*/  LEA.HI.X R5, R5, R12, R59, 0x2, P2 ;  /* 0x0000000c05057211 */ /* 0x000fe200010f143b */
[----:B------:R-:W-:Y:S01]  /*1ab20*/  VIADD R96, R18, 0x500 ;  /* 0x0000050012607836 */ /* 0x000fe20000000000 */
[-C--:B------:R-:W-:Y:S01]  /*1ab30*/  ISETP.GE.AND P2, PT, R98, R7.reuse, PT ;  /* 0x000000076200720c */ /* 0x080fe20003f46270 */
[----:B------:R-:W-:Y:S01]  /*1ab40*/  VIADD R94, R18, 0x600 ;  /* 0x00000600125e7836 */ /* 0x000fe20000000000 */
[-C--:B------:R-:W-:Y:S01]  /*1ab50*/  ISETP.GE.AND P6, PT, R100, R7.reuse, PT ;  /* 0x000000076400720c */ /* 0x080fe20003fc6270 */
[----:B------:R-:W-:Y:S01]  /*1ab60*/  VIADD R90, R18, 0x700 ;  /* 0x00000700125a7836 */ /* 0x000fe20000000000 */
[----:B------:R-:W4:Y:S01]  /*1ab70*/  @!P3 LDG.E R6, desc[UR8][R4.64] ;  /* 0x000000080406b981 */ /* 0x000f22000c1e1900 */
[-C--:B------:R-:W-:Y:S01]  /*1ab80*/  ISETP.GE.AND P3, PT, R96, R7.reuse, PT ;  /* 0x000000076000720c */ /* 0x080fe20003f66270 */
[----:B------:R-:W-:Y:S01]  /*1ab90*/  IMAD.MOV.U32 R104, RZ, RZ, -0x1 ;  /* 0xffffffffff687424 */ /* 0x000fe200078e00ff */
[----:B------:R-:W-:Y:S01]  /*1aba0*/  LOP3.LUT R88, R18, 0x800, RZ, 0xfc, !PT ;  /* 0x0000080012587812 */ /* 0x000fe200078efcff */
[----:B------:R-:W5:Y:S01]  /*1abb0*/  @!P4 LDG.E R8, desc[UR8][R4.64+0x400] ;  /* 0x000400080408c981 */ /* 0x000f62000c1e1900 */
[-C--:B------:R-:W-:Y:S01]  /*1abc0*/  ISETP.GE.AND P4, PT, R94, R7.reuse, PT ;  /* 0x000000075e00720c */ /* 0x080fe20003f86270 */
[----:B------:R-:W-:Y:S01]  /*1abd0*/  IMAD.MOV.U32 R106, RZ, RZ, -0x1 ;  /* 0xffffffffff6a7424 */ /* 0x000fe200078e00ff */
[----:B------:R-:W-:Y:S01]  /*1abe0*/  LOP3.LUT R80, R18, 0xc00, RZ, 0xfc, !PT ;  /* 0x00000c0012507812 */ /* 0x000fe200078efcff */
[----:B------:R-:W3:Y:S01]  /*1abf0*/  @!P5 LDG.E R10, desc[UR8][R4.64+0x800] ;  /* 0x00080008040ad981 */ /* 0x000ee2000c1e1900 */
        /* <DEDUP_REMOVED lines=45> */
[----:B0-----:R-:W-:-:S02]  /*1aed0*/  VIADD R66, R18, 0x1300 ;  /* 0x0000130012427836 */ /* 0x001fc40000000000 */
        /* <DEDUP_REMOVED lines=21> */
[----:B--2---:R-:W-:Y:S01]  /*1b030*/  IMAD R23, R18, 0x4, R15 ;  /* 0x0000000412177824 */ /* 0x004fe200078e020f */
[----:B------:R-:W-:-:S03]  /*1b040*/  UMOV UR4, 0xffffffff ;  /* 0xffffffff00047882 */ /* 0x000fc60000000000 */
[----:B------:R-:W-:-:S04]  /*1b050*/  IMAD R63, R18, 0x4, R23 ;  /* 0x00000004123f7824 */ /* 0x000fc800078e0217 */
[----:B------:R-:W-:Y:S01]  /*1b060*/  IMAD R7, R18, 0x54, R63 ;  /* 0x0000005412077824 */ /* 0x000fe200078e023f */
[----:B----4-:R0:W-:Y:S04]  /*1b070*/  STS [R23], R6 ;  /* 0x0000000617007388 */ /* 0x0101e80000000800 */
        /* <DEDUP_REMOVED lines=23> */
.L_x_211:
[----:B------:R-:W-:Y:S05]  /*1b1f0*/  WARPSYNC.ALL ;  /* 0x0000000000007948 */ /* 0x000fea0003800000 */
[----:B------:R-:W-:Y:S01]  /*1b200*/  BAR.SYNC.DEFER_BLOCKING 0x0 ;  /* 0x0000000000007b1d */ /* 0x000fe20000010000 */
[----:B------:R-:W-:Y:S01]  /*1b210*/  BMSK R59, RZ, R26 ;  /* 0x0000001aff3b721b */ /* 0x000fe20000000000 */
[----:B------:R-:W-:Y:S01]  /*1b220*/  IMAD R153, R18, 0x7c, R63 ;  /* 0x0000007c12997824 */ /* 0x000fe200078e023f */
[----:B------:R-:W-:Y:S02]  /*1b230*/  ISETP.NE.AND P3, PT, R13, 0x1f, PT ;  /* 0x0000001f0d00780c */ /* 0x000fe40003f65270 */
[----:B------:R-:W-:Y:S01]  /*1b240*/  SHF.R.U32.HI R187, RZ, 0x5, R18 ;  /* 0x00000005ffbb7819 */ /* 0x000fe20000011612 */
[----:B------:R-:W-:Y:S01]  /*1b250*/  BSSY.RECONVERGENT B1, `(.L_x_122) ;  /* 0x000025b000017945 */ /* 0x000fe20003800200 */
[----:B------:R-:W-:-:S02]  /*1b260*/  ISETP.GT.U32.AND P6, PT, R61, R102, PT ;  /* 0x000000663d00720c */ /* 0x000fc40003fc4070 */
[----:B------:R-:W-:Y:S01]  /*1b270*/  ISETP.NE.AND P4, PT, R187, 0x6, PT ;  /* 0x00000006bb00780c */ /* 0x000fe20003f85270 */
[----:B0-----:R-:W0:Y:S04]  /*1b280*/  LDS R138, [R7] ;  /* 0x00000000078a7984 */ /* 0x001e280000000800 */
[----:B------:R-:W1:Y:S04]  /*1b290*/  LDS R136, [R7+0x4] ;  /* 0x0000040007887984 */ /* 0x000e680000000800 */
        /* <DEDUP_REMOVED lines=21> */
[----:B-1----:R-:W-:-:S03]  /*1b3f0*/  SHF.R.U32.HI R4, RZ, R19, R136 ;  /* 0x00000013ff047219 */ /* 0x002fc60000011688 */
        /* <DEDUP_REMOVED lines=11> */
[----:B--2---:R-:W-:Y:S01]  /*1b4b0*/  SHF.R.U32.HI R6, RZ, R19, R134 ;  /* 0x00000013ff067219 */ /* 0x004fe20000011686 */
[----:B------:R-:W-:Y:S03]  /*1b4c0*/  LDS R148, [R7+0x54] ;  /* 0x0000540007947984 */ /* 0x000fe60000000800 */
[----:B------:R-:W-:Y:S01]  /*1b4d0*/  LOP3.LUT R6, R59, R6, RZ, 0xc0, !PT ;  /* 0x000000063b067212 */ /* 0x000fe200078ec0ff */
[----:B------:R-:W-:Y:S01]  /*1b4e0*/  LDS R146, [R7+0x58] ;  /* 0x0000580007927984 */ /* 0x000fe20000000800 */
[----:B------:R-:W-:Y:S03]  /*1b4f0*/  BAR.SYNC.DEFER_BLOCKING 0x0 ;  /* 0x0000000000007b1d */ /* 0x000fe60000010000 */
[----:B------:R-:W-:Y:S01]  /*1b500*/  IMAD.SHL.U32 R5, R6, 0x400, RZ ;  /* 0x0000040006057824 */ /* 0x000fe200078e00ff */
        /* <DEDUP_REMOVED lines=41> */
[----:B0-----:R-:W-:-:S04]  /*1b7a0*/  SHF.R.U32.HI R4, RZ, R19, R132 ;  /* 0x00000013ff047219 */ /* 0x001fc80000011684 */
[----:B------:R-:W-:-:S05]  /*1b7b0*/  LOP3.LUT R4, R59, R4, RZ, 0xc0, !PT ;  /* 0x000000043b047212 */ /* 0x000fca00078ec0ff */
[----:B------:R-:W-:Y:S01]  /*1b7c0*/  IMAD.SHL.U32 R5, R4, 0x400, RZ ;  /* 0x0000040004057824 */ /* 0x000fe200078e00ff */
[----:B------:R-:W-:-:S04]  /*1b7d0*/  SHF.R.U32.HI R4, RZ, 0x4, R4 ;  /* 0x00000004ff047819 */ /* 0x000fc80000011604 */
[----:B------:R-:W-:Y:S02]  /*1b7e0*/  LOP3.LUT R8, R5, 0x7c00, RZ, 0xc0, !PT ;  /* 0x00007c0005087812 */ /* 0x000fe400078ec0ff */
[----:B------:R-:W-:-:S04]  /*1b7f0*/  LOP3.LUT R77, R4, 0xffffffe, RZ, 0xc0, !PT ;  /* 0x0ffffffe044d7812 */ /* 0x000fc800078ec0ff */
[----:B------:R-:W-:Y:S01]  /*1b800*/  IADD3 R77, PT, PT, R77, R23, R8 ;  /* 0x000000174d4d7210 */ /* 0x000fe20007ffe008 */
[----:B-1----:R-:W-:-:S05]  /*1b810*/  VIADD R6, R71, 0x1 ;  /* 0x0000000147067836 */ /* 0x002fca0000000000 */
        /* <DEDUP_REMOVED lines=292> */
[----:B------:R-:W-:Y:S01]  /*1ca60*/  ISETP.NE.AND P2, PT, R187, 0x4, PT ;  /* 0x00000004bb00780c */ /* 0x000fe20003f45270 */
[----:B------:R-:W-:Y:S02]  /*1ca70*/  @!P1 IMAD.SHL.U32 R6, R18, 0x400, RZ ;  /* 0x0000040012069824 */ /* 0x000fe400078e00ff */
[----:B------:R-:W-:Y:S01]  /*1ca80*/  IMAD.IADD R9, R9, 0x1, R8 ;  /* 0x0000000109097824 */ /* 0x000fe200078e0208 */
[----:B------:R-:W-:Y:S02]  /*1ca90*/  SEL R17, R7, R17, !P2 ;  /* 0x0000001107117207 */ /* 0x000fe40005000000 */
[----:B------:R-:W-:Y:S01]  /*1caa0*/  ISETP.NE.AND P2, PT, R13, RZ, PT ;  /* 0x000000ff0d00720c */ /* 0x000fe20003f45270 */
[----:B------:R-:W-:Y:S01]  /*1cab0*/  IMAD.IADD R10, R10, 0x1, R9 ;  /* 0x000000010a0a7824 */ /* 0x000fe200078e0209 */
[----:B------:R-:W-:-:S02]  /*1cac0*/  SEL R17, R8, R17, !P3 ;  /* 0x0000001108117207 */ /* 0x000fc40005800000 */
[----:B------:R-:W-:Y:S01]  /*1cad0*/  ISETP.GT.U32.OR P5, PT, R18, 0x1f, P2 ;  /* 0x0000001f1200780c */ /* 0x000fe200017a4470 */
[----:B------:R-:W-:Y:S01]  /*1cae0*/  IMAD.IADD R11, R11, 0x1, R10 ;  /* 0x000000010b0b7824 */ /* 0x000fe200078e020a */
[----:B------:R-:W-:Y:S02]  /*1caf0*/  ISETP.NE.AND P3, PT, R187, 0x7, PT ;  /* 0x00000007bb00780c */ /* 0x000fe40003f65270 */
[----:B------:R-:W-:Y:S02]  /*1cb00*/  SEL R17, R9, R17, !P4 ;  /* 0x0000001109117207 */ /* 0x000fe40006000000 */
[----:B------:R-:W-:Y:S02]  /*1cb10*/  SEL R4, R156, RZ, P2 ;  /* 0x000000ff9c047207 */ /* 0x000fe40001000000 */
[----:B------:R-:W-:Y:S02]  /*1cb20*/  SEL R17, R10, R17, !P3 ;  /* 0x000000110a117207 */ /* 0x000fe40005800000 */
[----:B------:R-:W-:-:S02]  /*1cb30*/  @!P1 SHF.R.U32.HI R7, RZ, 0x4, R18 ;  /* 0x00000004ff079819 */ /* 0x000fc40000011612 */
[----:B------:R-:W-:Y:S01]  /*1cb40*/  @!P1 LOP3.LUT R6, R6, 0x7c00, RZ, 0xc0, !PT ;  /* 0x00007c0006069812 */ /* 0x000fe200078ec0ff */
[----:B------:R-:W-:Y:S01]  /*1cb50*/  @P0 IMAD.IADD R156, R17, 0x1, R4 ;  /* 0x00000001119c0824 */ /* 0x000fe200078e0204 */
[----:B------:R-:W-:Y:S01]  /*1cb60*/  ISETP.NE.AND P0, PT, R18, RZ, PT ;  /* 0x000000ff1200720c */ /* 0x000fe20003f05270 */
[----:B------:R-:W-:Y:S01]  /*1cb70*/  @!P5 IMAD.U32 R156, R11, 0x10000, RZ ;  /* 0x000100000b9cd824 */ /* 0x000fe200078e00ff */
[----:B------:R-:W-:Y:S02]  /*1cb80*/  @!P1 LOP3.LUT R7, R7, 0x3e, RZ, 0xc0, !PT ;  /* 0x0000003e07079812 */ /* 0x000fe400078ec0ff */
[----:B------:R-:W-:Y:S02]  /*1cb90*/  ISETP.GT.U32.AND P4, PT, R61, R100, PT ;  /* 0x000000643d00720c */ /* 0x000fe40003f84070 */
[----:B------:R-:W-:Y:S01]  /*1cba0*/  @!P5 STS [R15+0x8428], R156 ;  /* 0x0084289c0f00d388 */ /* 0x000fe20000000800 */
[----:B------:R-:W-:Y:S01]  /*1cbb0*/  @!P1 IADD3 R7, PT, PT, R7, R15, R6 ;  /* 0x0000000f07079210 */ /* 0x000fe20007ffe006 */
[----:B------:R-:W-:Y:S01]  /*1cbc0*/  BAR.SYNC.DEFER_BLOCKING 0x0 ;  /* 0x0000000000007b1d */ /* 0x000fe20000010000 */
[----:B------:R-:W-:-:S02]  /*1cbd0*/  ISETP.GT.U32.AND P5, PT, R61, R92, PT ;  /* 0x0000005c3d00720c */ /* 0x000fc40003fa4070 */
[C---:B------:R-:W-:Y:S02]  /*1cbe0*/  ISETP.GT.U32.AND P3, PT, R61.reuse, R98, PT ;  /* 0x000000623d00720c */ /* 0x040fe40003f64070 */
[----:B------:R-:W-:Y:S02]  /*1cbf0*/  ISETP.GT.U32.AND P2, PT, R61, R96, PT ;  /* 0x000000603d00720c */ /* 0x000fe40003f44070 */
[----:B------:R-:W-:Y:S01]  /*1cc00*/  ISETP.GT.AND.EX P5, PT, R60, RZ, PT, P5 ;  /* 0x000000ff3c00720c */ /* 0x000fe20003fa4350 */
        /* <DEDUP_REMOVED lines=84> */
[----:B------:R-:W-:Y:S01]  /*1d150*/  @!P1 IADD3 R57, P0, PT, -R16, R57, RZ ;  /* 0x0000003910399210 */ /* 0x000fe20007f1e1ff */
[----:B------:R-:W1:Y:S01]  /*1d160*/  LDS.U16 R168, [R109] ;  /* 0x000000006da87984 */ /* 0x000e620000000400 */
[----:B------:R-:W-:Y:S01]  /*1d170*/  @!P1 SHF.R.S32.HI R7, RZ, 0x1f, R16 ;  /* 0x0000001fff079819 */ /* 0x000fe20000011410 */
[----:B--2---:R-:W-:Y:S02]  /*1d180*/  IMAD.IADD R6, R71, 0x1, R6 ;  /* 0x0000000147067824 */ /* 0x004fe400078e0206 */
[----:B------:R-:W2:Y:S01]  /*1d190*/  LDS.U16 R170, [R113] ;  /* 0x0000000071aa7984 */ /* 0x000ea20000000400 */
[----:B---3--:R-:W-:Y:S02]  /*1d1a0*/  IMAD.IADD R8, R75, 0x1, R8 ;  /* 0x000000014b087824 */ /* 0x008fe400078e0208 */
[----:B------:R-:W-:Y:S01]  /*1d1b0*/  @!P1 IMAD.X R14, R14, 0x1, ~R7, P0 ;  /* 0x000000010e0e9824 */ /* 0x000fe200000e0e07 */
[----:B------:R-:W3:Y:S01]  /*1d1c0*/  LDS.U16 R172, [R117] ;  /* 0x0000000075ac7984 */ /* 0x000ee20000000400 */
[----:B----4-:R-:W-:Y:S01]  /*1d1d0*/  IMAD.IADD R10, R79, 0x1, R10 ;  /* 0x000000014f0a7824 */ /* 0x010fe200078e020a */
[----:B------:R-:W-:Y:S01]  /*1d1e0*/  ISETP.GT.U32.AND P0, PT, R61, R18, PT ;  /* 0x000000123d00720c */ /* 0x000fe20003f04070 */
[--C-:B------:R-:W-:Y:S01]  /*1d1f0*/  IMAD R7, R188, 0x4, R15.reuse ;  /* 0x00000004bc077824 */ /* 0x100fe200078e020f */
[----:B------:R-:W4:Y:S01]  /*1d200*/  LDS.U16 R174, [R121] ;  /* 0x0000000079ae7984 */ /* 0x000f220000000400 */
[----:B-----5:R-:W-:Y:S01]  /*1d210*/  IMAD.IADD R154, R83, 0x1, R154 ;  /* 0x00000001539a7824 */ /* 0x020fe200078e029a */
[----:B------:R-:W-:Y:S01]  /*1d220*/  ISETP.GT.AND.EX P0, PT, R60, RZ, PT, P0 ;  /* 0x000000ff3c00720c */ /* 0x000fe20003f04300 */
        /* <DEDUP_REMOVED lines=15> */
[----:B------:R-:W-:Y:S01]  /*1d320*/  IMAD R71, R160, 0x4, R15 ;  /* 0x00000004a0477824 */ /* 0x000fe200078e020f */
        /* <DEDUP_REMOVED lines=8> */
[----:B----4-:R-:W-:Y:S02]  /*1d3b0*/  IMAD.IADD R174, R123, 0x1, R174 ;  /* 0x000000017bae7824 */ /* 0x010fe400078e02ae */
[----:B-----5:R-:W-:Y:S02]  /*1d3c0*/  IMAD.IADD R176, R127, 0x1, R176 ;  /* 0x000000017fb07824 */ /* 0x020fe400078e02b0 */
[----:B------:R-:W-:Y:S02]  /*1d3d0*/  IMAD.IADD R178, R131, 0x1, R178 ;  /* 0x0000000183b27824 */ /* 0x000fe400078e02b2 */
[----:B------:R-:W-:-:S02]  /*1d3e0*/  IMAD.IADD R180, R135, 0x1, R180 ;  /* 0x0000000187b47824 */ /* 0x000fc400078e02b4 */
[----:B------:R-:W-:Y:S01]  /*1d3f0*/  IMAD.IADD R182, R139, 0x1, R182 ;  /* 0x000000018bb67824 */ /* 0x000fe200078e02b6 */
[----:B------:R2:W-:Y:S01]  /*1d400*/  @!P1 STS.64 [R63], R4 ;  /* 0x000000043f009388 */ /* 0x0005e20000000a00 */
[----:B------:R-:W-:Y:S02]  /*1d410*/  IMAD.IADD R184, R143, 0x1, R184 ;  /* 0x000000018fb87824 */ /* 0x000fe400078e02b8 */
[----:B------:R-:W-:Y:S02]  /*1d420*/  IMAD.IADD R186, R147, 0x1, R186 ;  /* 0x0000000193ba7824 */ /* 0x000fe400078e02ba */
[----:B0-----:R-:W-:Y:S02]  /*1d430*/  IMAD.IADD R150, R150, 0x1, R149 ;  /* 0x0000000196967824 */ /* 0x001fe400078e0295 */
[----:B--2---:R-:W-:Y:S02]  /*1d440*/  @!P1 IMAD.MOV.U32 R4, RZ, RZ, R57 ;  /* 0x000000ffff049224 */ /* 0x004fe400078e0039 */
[----:B------:R-:W-:Y:S01]  /*1d450*/  @!P1 IMAD.MOV.U32 R5, RZ, RZ, R14 ;  /* 0x000000ffff059224 */ /* 0x000fe200078e000e */
[----:B------:R-:W-:Y:S01]  /*1d460*/  BAR.SYNC.DEFER_BLOCKING 0x0 ;  /* 0x0000000000007b1d */ /* 0x000fe20000010000 */
[----:B------:R-:W-:-:S02]  /*1d470*/  IMAD R57, R10, 0x4, R15 ;  /* 0x000000040a397824 */ /* 0x000fc400078e020f */
[----:B-1----:R-:W-:-:S05]  /*1d480*/  IMAD.IADD R152, R152, 0x1, R151 ;  /* 0x0000000198987824 */ /* 0x002fca00078e0297 */
[----:B------:R-:W-:Y:S06]  /*1d490*/  BAR.SYNC.DEFER_BLOCKING 0x0 ;  /* 0x0000000000007b1d */ /* 0x000fec0000010000 */
[----:B------:R0:W-:Y:S02]  /*1d4a0*/  @!P1 STS.64 [R63+0x5c00], R4 ;  /* 0x005c00043f009388 */ /* 0x0001e40000000a00 */
[----:B------:R-:W-:Y:S01]  /*1d4b0*/  BAR.SYNC.DEFER_BLOCKING 0x0 ;  /* 0x0000000000007b1d */ /* 0x000fe20000010000 */
[----:B------:R-:W-:Y:S01]  /*1d4c0*/  ISETP.GT.U32.AND P1, PT, R61, R94, PT ;  /* 0x0000005e3d00720c */ /* 0x000fe20003f24070 */
[----:B0-----:R-:W-:-:S02]  /*1d4d0*/  IMAD R5, R162, 0x4, R15 ;  /* 0x00000004a2057824 */ /* 0x001fc400078e020f */
[--C-:B------:R-:W-:Y:S02]  /*1d4e0*/  IMAD R63, R170, 0x4, R15.reuse ;  /* 0x00000004aa3f7824 */ /* 0x100fe400078e020f */
        /* <DEDUP_REMOVED lines=37> */
[----:B------:R1:W0:Y:S01]  /*1d740*/  LDS R4, [R23+0x5800] ;  /* 0x0058000017047984 */ /* 0x0002220000000800 */
[----:B------:R-:W-:Y:S05]  /*1d750*/  @!P0 BRA `(.L_x_123) ;  /* 0x0000000000288947 */ /* 0x000fea0003800000 */
[----:B-1----:R-:W1:Y:S02]  /*1d760*/  LDS R5, [R23] ;  /* 0x0000000017057984 */ /* 0x002e640000000800 */
[----:B-1----:R-:W-:-:S04]  /*1d770*/  SHF.R.U32.HI R6, RZ, R19, R5 ;  /* 0x00000013ff067219 */ /* 0x002fc80000011605 */
[----:B------:R-:W-:-:S05]  /*1d780*/  LOP3.LUT R6, R59, R6, RZ, 0xc0, !PT ;  /* 0x000000063b067212 */ /* 0x000fca00078ec0ff */
[----:B------:R-:W-:-:S05]  /*1d790*/  IMAD R8, R6, 0x8, R15 ;  /* 0x0000000806087824 */ /* 0x000fca00078e020f */
[----:B------:R-:W1:Y:S02]  /*1d7a0*/  LDS.64 R6, [R8+0x5c00] ;  /* 0x005c000008067984 */ /* 0x000e640000000a00 */
[----:B-1----:R-:W-:-:S05]  /*1d7b0*/  IADD3 R9, P0, PT, R6, R18, RZ ;  /* 0x0000001206097210 */ /* 0x002fca0007f1e0ff */
[----:B------:R-:W-:Y:S01]  /*1d7c0*/  IMAD.X R10, RZ, RZ, R7, P0 ;  /* 0x000000ffff0a7224 */ /* 0x000fe200000e0607 */
[----:B------:R-:W-:-:S04]  /*1d7d0*/  LEA R6, P0, R9, R24, 0x2 ;  /* 0x0000001809067211 */ /* 0x000fc800078010ff */
[----:B------:R-:W-:-:S05]  /*1d7e0*/  LEA.HI.X R7, R9, R25, R10, 0x2, P0 ;  /* 0x0000001909077211 */ /* 0x000fca00000f140a */
[----:B------:R2:W-:Y:S04]  /*1d7f0*/  STG.E desc[UR8][R6.64], R5 ;  /* 0x0000000506007986 */ /* 0x0005e8000c101908 */
.L_x_123:
[----:B------:R-:W-:Y:S05]  /*1d800*/  BSYNC.RECONVERGENT B1 ;  /* 0x0000000000017941 */ /* 0x000fea0003800200 */
.L_x_122:
[----:B------:R-:W-:Y:S01]  /*1d810*/  BSSY.RECONVERGENT B1, `(.L_x_124) ;  /* 0x000000d000017945 */ /* 0x000fe20003800200 */
[----:B------:R-:W-:-:S03]  /*1d820*/  ISETP.GT.U32.AND P0, PT, R61, R90, PT ;  /* 0x0000005a3d00720c */ /* 0x000fc60003f04070 */
[----:B------:R-:W-:Y:S10]  /*1d830*/  @!P5 BRA `(.L_x_125) ;  /* 0x000000000028d947 */ /* 0x000ff40003800000 */
[----:B-12---:R-:W1:Y:S02]  /*1d840*/  LDS R5, [R23+0x400] ;  /* 0x0004000017057984 */ /* 0x006e640000000800 */
        /* <DEDUP_REMOVED lines=9> */
.L_x_125:
[----:B------:R-:W-:Y:S05]  /*1d8e0*/  BSYNC.RECONVERGENT B1 ;  /* 0x0000000000017941 */ /* 0x000fea0003800200 */
.L_x_124:
[C---:B------:R-:W-:Y:S01]  /*1d8f0*/  ISETP.GT.AND.EX P6, PT, R60.reuse, RZ, PT, P6 ;  /* 0x000000ff3c00720c */ /* 0x040fe20003fc4360 */
[----:B------:R-:W-:Y:S01]  /*1d900*/  BSSY.RECONVERGENT B1, `(.L_x_126) ;  /* 0x000000e000017945 */ /* 0x000fe20003800200 */
[----:B------:R-:W-:Y:S02]  /*1d910*/  ISETP.GT.U32.AND P5, PT, R61, R88, PT ;  /* 0x000000583d00720c */ /* 0x000fe40003fa4070 */
[----:B------:R-:W-:-:S09]  /*1d920*/  ISETP.GT.AND.EX P4, PT, R60, RZ, PT, P4 ;  /* 0x000000ff3c00720c */ /* 0x000fd20003f84340 */
[----:B------:R-:W-:Y:S05]  /*1d930*/  @!P6 BRA `(.L_x_127) ;  /* 0x000000000028e947 */ /* 0x000fea0003800000 */
[----:B-123--:R-:W1:Y:S02]  /*1d940*/  LDS R5, [R23+0x800] ;  /* 0x0008000017057984 */ /* 0x00ee640000000800 */
        /* <DEDUP_REMOVED lines=9> */
.L_x_127:
[----:B------:R-:W-:Y:S05]  /*1d9e0*/  BSYNC.RECONVERGENT B1 ;  /* 0x0000000000017941 */ /* 0x000fea0003800200 */
.L_x_126:
[----:B------:R-:W-:Y:S01]  /*1d9f0*/  BSSY.RECONVERGENT B1, `(.L_x_128) ;  /* 0x000000d000017945 */ /* 0x000fe20003800200 */
[----:B------:R-:W-:-:S03]  /*1da00*/  ISETP.GT.U32.AND P6, PT, R61, R86, PT ;  /* 0x000000563d00720c */ /* 0x000fc60003fc4070 */
[----:B------:R-:W-:Y:S10]  /*1da10*/  @!P4 BRA `(.L_x_129) ;  /* 0x000000000028c947 */ /* 0x000ff40003800000 */
[----:B-1234-:R-:W1:Y:S02]  /*1da20*/  LDS R5, [R23+0xc00] ;  /* 0x000c000017057984 */ /* 0x01ee640000000800 */
        /* <DEDUP_REMOVED lines=9> */
.L_x_129:
[----:B------:R-:W-:Y:S05]  /*1dac0*/  BSYNC.RECONVERGENT B1 ;  /* 0x0000000000017941 */ /* 0x000fea0003800200 */
.L_x_128:
[C---:B------:R-:W-:Y:S01]  /*1dad0*/  ISETP.GT.AND.EX P3, PT, R60.reuse, RZ, PT, P3 ;  /* 0x000000ff3c00720c */ /* 0x040fe20003f64330 */
[----:B------:R-:W-:Y:S01]  /*1dae0*/  BSSY.RECONVERGENT B1, `(.L_x_130) ;  /* 0x000000e000017945 */ /* 0x000fe20003800200 */
[----:B------:R-:W-:Y:S02]  /*1daf0*/  ISETP.GT.U32.AND P4, PT, R61, R84, PT ;  /* 0x000000543d00720c */ /* 0x000fe40003f84070 */
[----:B------:R-:W-:-:S09]  /*1db00*/  ISETP.GT.AND.EX P2, PT, R60, RZ, PT, P2 ;  /* 0x000000ff3c00720c */ /* 0x000fd20003f44320 */
[----:B------:R-:W-:Y:S05]  /*1db10*/  @!P3 BRA `(.L_x_131) ;  /* 0x000000000028b947 */ /* 0x000fea0003800000 */
        /* <DEDUP_REMOVED lines=10> */
.L_x_131:
[----:B------:R-:W-:Y:S05]  /*1dbc0*/  BSYNC.RECONVERGENT B1 ;  /* 0x0000000000017941 */ /* 0x000fea0003800200 */
.L_x_130:
        /* <DEDUP_REMOVED lines=13> */
.L_x_133:
[----:B------:R-:W-:Y:S05]  /*1dca0*/  BSYNC.RECONVERGENT B1 ;  /* 0x0000000000017941 */ /* 0x000fea0003800200 */
.L_x_132:
        /* <DEDUP_REMOVED lines=15> */
.L_x_135:
[----:B------:R-:W-:Y:S05]  /*1dda0*/  BSYNC.RECONVERGENT B1 ;  /* 0x0000000000017941 */ /* 0x000fea0003800200 */
.L_x_134:
        /* <DEDUP_REMOVED lines=13> */
.L_x_137:
[----:B------:R-:W-:Y:S05]  /*1de80*/  BSYNC.RECONVERGENT B1 ;  /* 0x0000000000017941 */ /* 0x000fea0003800200 */
.L_x_136:
        /* <DEDUP_REMOVED lines=15> */
.L_x_139:
[----:B------:R-:W-:Y:S05]  /*1df80*/  BSYNC.RECONVERGENT B1 ;  /* 0x0000000000017941 */ /* 0x000fea0003800200 */
.L_x_138:
        /* <DEDUP_REMOVED lines=13> */
.L_x_141:
[----:B------:R-:W-:Y:S05]  /*1e060*/  BSYNC.RECONVERGENT B1 ;  /* 0x0000000000017941 */ /* 0x000fea0003800200 */
.L_x_140:
        /* <DEDUP_REMOVED lines=15> */
.L_x_143:
[----:B------:R-:W-:Y:S05]  /*1e160*/  BSYNC.RECONVERGENT B1 ;  /* 0x0000000000017941 */ /* 0x000fea0003800200 */
.L_x_142:
        /* <DEDUP_REMOVED lines=13> */
.L_x_145:
[----:B------:R-:W-:Y:S05]  /*1e240*/  BSYNC.RECONVERGENT B1 ;  /* 0x0000000000017941 */ /* 0x000fea0003800200 */
.L_x_144:
        /* <DEDUP_REMOVED lines=15> */
.L_x_147:
[----:B------:R-:W-:Y:S05]  /*1e340*/  BSYNC.RECONVERGENT B1 ;  /* 0x0000000000017941 */ /* 0x000fea0003800200 */
.L_x_146:
        /* <DEDUP_REMOVED lines=13> */
.L_x_149:
[----:B------:R-:W-:Y:S05]  /*1e420*/  BSYNC.RECONVERGENT B1 ;  /* 0x0000000000017941 */ /* 0x000fea0003800200 */
.L_x_148:
        /* <DEDUP_REMOVED lines=15> */
.L_x_151:
[----:B------:R-:W-:Y:S05]  /*1e520*/  BSYNC.RECONVERGENT B1 ;  /* 0x0000000000017941 */ /* 0x000fea0003800200 */
.L_x_150:
        /* <DEDUP_REMOVED lines=13> */
.L_x_153:
[----:B------:R-:W-:Y:S05]  /*1e600*/  BSYNC.RECONVERGENT B1 ;  /* 0x0000000000017941 */ /* 0x000fea0003800200 */
.L_x_152:
        /* <DEDUP_REMOVED lines=8> */
[----:B------:R-:W-:Y:S02]  /*1e690*/  ISETP.GT.AND.EX P5, PT, R60, RZ, PT, P5 ;  /* 0x000000ff3c00720c */ /* 0x000fe40003fa4350 */
[----:B0-----:R-:W-:Y:S01]  /*1e6a0*/  SHF.R.U32.HI R10, RZ, R19, R4 ;  /* 0x00000013ff0a7219 */ /* 0x001fe20000011604 */
[----:B------:R-:W-:Y:S10]  /*1e6b0*/  @!P6 BRA `(.L_x_155) ;  /* 0x000000000028e947 */ /* 0x000ff40003800000 */
[----:B-1234-:R-:W0:Y:S02]  /*1e6c0*/  LDS R5, [R23+0x4000] ;  /* 0x0040000017057984 */ /* 0x01ee240000000800 */
[----:B0-----:R-:W-:-:S04]  /*1e6d0*/  SHF.R.U32.HI R6, RZ, R19, R5 ;  /* 0x00000013ff067219 */ /* 0x001fc80000011605 */
[----:B------:R-:W-:-:S05]  /*1e6e0*/  LOP3.LUT R6, R59, R6, RZ, 0xc0, !PT ;  /* 0x000000063b067212 */ /* 0x000fca00078ec0ff */
[----:B------:R-:W-:-:S05]  /*1e6f0*/  IMAD R8, R6, 0x8, R15 ;  /* 0x0000000806087824 */ /* 0x000fca00078e020f */
[----:B------:R-:W0:Y:S02]  /*1e700*/  LDS.64 R6, [R8+0x5c00] ;  /* 0x005c000008067984 */ /* 0x000e240000000a00 */
[----:B0-----:R-:W-:-:S05]  /*1e710*/  IADD3 R9, P6, PT, R6, R18, RZ ;  /* 0x0000001206097210 */ /* 0x001fca0007fde0ff */
[----:B------:R-:W-:Y:S01]  /*1e720*/  IMAD.X R14, RZ, RZ, R7, P6 ;  /* 0x000000ffff0e7224 */ /* 0x000fe200030e0607 */
[----:B------:R-:W-:-:S04]  /*1e730*/  LEA R6, P6, R9, R24, 0x2 ;  /* 0x0000001809067211 */ /* 0x000fc800078c10ff */
[----:B------:R-:W-:-:S05]  /*1e740*/  LEA.HI.X R7, R9, R25, R14, 0x2, P6 ;  /* 0x0000001909077211 */ /* 0x000fca00030f140e */
[----:B------:R0:W-:Y:S04]  /*1e750*/  STG.E desc[UR8][R6.64+0x4000], R5 ;  /* 0x0040000506007986 */ /* 0x0001e8000c101908 */
.L_x_155:
[----:B------:R-:W-:Y:S05]  /*1e760*/  BSYNC.RECONVERGENT B1 ;  /* 0x0000000000017941 */ /* 0x000fea0003800200 */
.L_x_154:
[----:B------:R-:W-:Y:S04]  /*1e770*/  BSSY.RECONVERGENT B1, `(.L_x_156) ;  /* 0x000000c000017945 */ /* 0x000fe80003800200 */
[----:B------:R-:W-:Y:S05]  /*1e780*/  @!P4 BRA `(.L_x_157) ;  /* 0x000000000028c947 */ /* 0x000fea0003800000 */
[----:B01234-:R-:W0:Y:S02]  /*1e790*/  LDS R5, [R23+0x4400] ;  /* 0x0044000017057984 */ /* 0x01fe240000000800 */
        /* <DEDUP_REMOVED lines=9> */
.L_x_157:
[----:B------:R-:W-:Y:S05]  /*1e830*/  BSYNC.RECONVERGENT B1 ;  /* 0x0000000000017941 */ /* 0x000fea0003800200 */
.L_x_156:
        /* <DEDUP_REMOVED lines=12> */
.L_x_159:
[----:B------:R-:W-:Y:S05]  /*1e900*/  BSYNC.RECONVERGENT B1 ;  /* 0x0000000000017941 */ /* 0x000fea0003800200 */
.L_x_158:
        /* <DEDUP_REMOVED lines=12> */
.L_x_161:
[----:B------:R-:W-:Y:S05]  /*1e9d0*/  BSYNC.RECONVERGENT B1 ;  /* 0x0000000000017941 */ /* 0x000fea0003800200 */
.L_x_160:
        /* <DEDUP_REMOVED lines=12> */
.L_x_163:
[----:B------:R-:W-:Y:S05]  /*1eaa0*/  BSYNC.RECONVERGENT B1 ;  /* 0x0000000000017941 */ /* 0x000fea0003800200 */
.L_x_162:
        /* <DEDUP_REMOVED lines=12> */
.L_x_165:
[----:B------:R-:W-:Y:S05]  /*1eb70*/  BSYNC.RECONVERGENT B1 ;  /* 0x0000000000017941 */ /* 0x000fea0003800200 */
.L_x_164:
[----:B------:R-:W-:Y:S01]  /*1eb80*/  LOP3.LUT R10, R59, R10, RZ, 0xc0, !PT ;  /* 0x0000000a3b0a7212 */ /* 0x000fe200078ec0ff */
[----:B------:R-:W-:Y:S06]  /*1eb90*/  @!P5 BRA `(.L_x_119) ;  /* 0x0000000c00e4d947 */ /* 0x000fec0003800000 */
[----:B------:R-:W-:-:S05]  /*1eba0*/  IMAD R15, R10, 0x8, R15 ;  /* 0x000000080a0f7824 */ /* 0x000fca00078e020f */
[----:B01234-:R-:W0:Y:S02]  /*1ebb0*/  LDS.64 R6, [R15+0x5c00] ;  /* 0x005c00000f067984 */ /* 0x01fe240000000a00 */
[----:B0-----:R-:W-:-:S05]  /*1ebc0*/  IADD3 R5, P0, PT, R6, R18, RZ ;  /* 0x0000001206057210 */ /* 0x001fca0007f1e0ff */
[----:B------:R-:W-:Y:S01]  /*1ebd0*/  IMAD.X R8, RZ, RZ, R7, P0 ;  /* 0x000000ffff087224 */ /* 0x000fe200000e0607 */
[----:B------:R-:W-:-:S04]  /*1ebe0*/  LEA R6, P0, R5, R24, 0x2 ;  /* 0x0000001805067211 */ /* 0x000fc800078010ff */
[----:B------:R-:W-:-:S05]  /*1ebf0*/  LEA.HI.X R7, R5, R25, R8, 0x2, P0 ;  /* 0x0000001905077211 */ /* 0x000fca00000f1408 */
[----:B------:R0:W-:Y:S01]  /*1ec00*/  STG.E desc[UR8][R6.64+0x5800], R4 ;  /* 0x0058000406007986 */ /* 0x0001e2000c101908 */
[----:B------:R-:W-:Y:S05]  /*1ec10*/  BRA `(.L_x_119) ;  /* 0x0000000c00c47947 */ /* 0x000fea0003800000 */
.L_x_116:
[----:B------:R-:W-:Y:S01]  /*1ec20*/  ISETP.GE.U32.AND P0, PT, R3, 0x1700, PT ;  /* 0x000017000300780c */ /* 0x000fe20003f06070 */
[----:B----4-:R-:W-:Y:S02]  /*1ec30*/  IMAD.MOV.U32 R10, RZ, RZ, RZ ;  /* 0x000000ffff0a7224 */ /* 0x010fe400078e00ff */
[----:B------:R-:W-:Y:S01]  /*1ec40*/  IMAD.MOV.U32 R97, RZ, RZ, RZ ;  /* 0x000000ffff617224 */ /* 0x000fe200078e00ff */
[----:B------:R-:W-:Y:S01]  /*1ec50*/  ISETP.GE.AND.EX P0, PT, R0, RZ, PT, P0 ;  /* 0x000000ff0000720c */ /* 0x000fe20003f06300 */
[----:B------:R-:W-:-:S12]  /*1ec60*/  IMAD.MOV.U32 R9, RZ, RZ, R3 ;  /* 0x000000ffff097224 */ /* 0x000fd800078e0003 */
[----:B------:R-:W-:Y:S05]  /*1ec70*/  @!P0 BRA `(.L_x_166) ;  /* 0x0000000400088947 */ /* 0x000fea0003800000 */
[----:B------:R-:W-:Y:S02]  /*1ec80*/  IMAD.MOV.U32 R10, RZ, RZ, RZ ;  /* 0x000000ffff0a7224 */ /* 0x000fe400078e00ff */
[----:B------:R-:W-:-:S07]  /*1ec90*/  IMAD.MOV.U32 R97, RZ, RZ, RZ ;  /* 0x000000ffff617224 */ /* 0x000fce00078e00ff */
.L_x_167:
[----:B------:R-:W-:-:S05]  /*1eca0*/  IADD3 R8, P0, PT, R18, R10, RZ ;  /* 0x0000000a12087210 */ /* 0x000fca0007f1e0ff */
[----:B---3--:R-:W-:Y:S02]  /*1ecb0*/  IMAD.X R5, RZ, RZ, R97, P0 ;  /* 0x000000ffff057224 */ /* 0x008fe400000e0661 */
[----:B-1----:R-:W-:-:S03]  /*1ecc0*/  IMAD.SHL.U32 R7, R8, 0x4, RZ ;  /* 0x0000000408077824 */ /* 0x002fc600078e00ff */
[----:B------:R-:W-:Y:S02]  /*1ecd0*/  SHF.L.U64.HI R8, R8, 0x2, R5 ;  /* 0x0000000208087819 */ /* 0x000fe40000010205 */
[----:B------:R-:W-:-:S05]  /*1ece0*/  IADD3 R4, P0, PT, R7, R2, RZ ;  /* 0x0000000207047210 */ /* 0x000fca0007f1e0ff */
[----:B------:R-:W-:-:S05]  /*1ecf0*/  IMAD.X R5, R8, 0x1, R12, P0 ;  /* 0x0000000108057824 */ /* 0x000fca00000e060c */
[----:B------:R-:W3:Y:S04]  /*1ed00*/  LDG.E R9, desc[UR8][R4.64] ;  /* 0x0000000804097981 */ /* 0x000ee8000c1e1900 */
[----:B------:R-:W4:Y:S04]  /*1ed10*/  LDG.E R11, desc[UR8][R4.64+0x400] ;  /* 0x00040008040b7981 */ /* 0x000f28000c1e1900 */
[----:B------:R-:W5:Y:S04]  /*1ed20*/  LDG.E R15, desc[UR8][R4.64+0x800] ;  /* 0x00080008040f7981 */ /* 0x000f68000c1e1900 */
[----:B------:R-:W2:Y:S04]  /*1ed30*/  LDG.E R57, desc[UR8][R4.64+0xc00] ;  /* 0x000c000804397981 */ /* 0x000ea8000c1e1900 */
[----:B------:R-:W2:Y:S04]  /*1ed40*/  LDG.E R59, desc[UR8][R4.64+0x1000] ;  /* 0x00100008043b7981 */ /* 0x000ea8000c1e1900 */
[----:B------:R-:W2:Y:S04]  /*1ed50*/  LDG.E R61, desc[UR8][R4.64+0x1400] ;  /* 0x00140008043d7981 */ /* 0x000ea8000c1e1900 */
[----:B------:R-:W2:Y:S04]  /*1ed60*/  LDG.E R63, desc[UR8][R4.64+0x1800] ;  /* 0x00180008043f7981 */ /* 0x000ea8000c1e1900 */
[----:B------:R-:W2:Y:S04]  /*1ed70*/  LDG.E R65, desc[UR8][R4.64+0x1c00] ;  /* 0x001c000804417981 */ /* 0x000ea8000c1e1900 */
[----:B0-----:R-:W2:Y:S04]  /*1ed80*/  LDG.E R67, desc[UR8][R4.64+0x2000] ;  /* 0x0020000804437981 */ /* 0x001ea8000c1e1900 */
        /* <DEDUP_REMOVED lines=13> */
[----:B------:R0:W2:Y:S01]  /*1ee60*/  LDG.E R95, desc[UR8][R4.64+0x5800] ;  /* 0x00580008045f7981 */ /* 0x0000a2000c1e1900 */
        /* <DEDUP_REMOVED lines=10> */
[----:B---3--:R1:W-:Y:S04]  /*1ef10*/  STG.E desc[UR8][R6.64], R9 ;  /* 0x0000000906007986 */ /* 0x0083e8000c101908 */
[----:B----4-:R1:W-:Y:S04]  /*1ef20*/  STG.E desc[UR8][R6.64+0x400], R11 ;  /* 0x0004000b06007986 */ /* 0x0103e8000c101908 */
[----:B-----5:R1:W-:Y:S04]  /*1ef30*/  STG.E desc[UR8][R6.64+0x800], R15 ;  /* 0x0008000f06007986 */ /* 0x0203e8000c101908 */
[----:B--2---:R1:W-:Y:S04]  /*1ef40*/  STG.E desc[UR8][R6.64+0xc00], R57 ;  /* 0x000c003906007986 */ /* 0x0043e8000c101908 */
        /* <DEDUP_REMOVED lines=20> */
[----:B-1----:R-:W-:-:S07]  /*1f090*/  IMAD.MOV.U32 R9, RZ, RZ, R4 ;  /* 0x000000ffff097224 */ /* 0x002fce00078e0004 */
.L_x_166:
[----:B------:R-:W-:-:S04]  /*1f0a0*/  ISETP.GE.U32.AND P0, PT, R10, R3, PT ;  /* 0x000000030a00720c */ /* 0x000fc80003f06070 */
[----:B------:R-:W-:-:S13]  /*1f0b0*/  ISETP.GE.AND.EX P0, PT, R97, R0, PT, P0 ;  /* 0x000000006100720c */ /* 0x000fda0003f06300 */
[----:B------:R-:W-:Y:S05]  /*1f0c0*/  @P0 BRA `(.L_x_119) ;  /* 0x0000000800980947 */ /* 0x000fea0003800000 */
[C---:B---3--:R-:W-:Y:S01]  /*1f0d0*/  VIADD R6, R18.reuse, 0x100 ;  /* 0x0000010012067836 */ /* 0x048fe20000000000 */
[C---:B------:R-:W-:Y:S01]  /*1f0e0*/  IADD3 R4, P0, PT, R18.reuse, R10, RZ ;  /* 0x0000000a12047210 */ /* 0x040fe20007f1e0ff */
[C---:B------:R-:W-:Y:S01]  /*1f0f0*/  VIADD R8, R18.reuse, 0x200 ;  /* 0x0000020012087836 */ /* 0x040fe20000000000 */
[C---:B------:R-:W-:Y:S01]  /*1f100*/  LOP3.LUT R62, R18.reuse, 0xc00, RZ, 0xfc, !PT ;  /* 0x00000c00123e7812 */ /* 0x040fe200078efcff */
[----:B------:R-:W-:Y:S01]  /*1f110*/  VIADD R10, R18, 0x600 ;  /* 0x00000600120a7836 */ /* 0x000fe20000000000 */
[-C--:B------:R-:W-:Y:S01]  /*1f120*/  ISETP.GE.AND P1, PT, R6, R9.reuse, PT ;  /* 0x000000090600720c */ /* 0x080fe20003f26270 */
[----:B------:R-:W-:Y:S01]  /*1f130*/  IMAD.X R5, RZ, RZ, R97, P0 ;  /* 0x000000ffff057224 */ /* 0x000fe200000e0661 */
[-C--:B------:R-:W-:Y:S01]  /*1f140*/  ISETP.GE.AND P6, PT, R8, R9.reuse, PT ;  /* 0x000000090800720c */ /* 0x080fe20003fc6270 */
[----:B------:R-:W-:Y:S01]  /*1f150*/  VIADD R6, R18, 0x300 ;  /* 0x0000030012067836 */ /* 0x000fe20000000000 */
[----:B------:R-:W-:Y:S01]  /*1f160*/  P2R R71, PR, RZ, 0x2 ;  /* 0x00000002ff477803 */ /* 0x000fe20000000000 */
[C---:B------:R-:W-:Y:S01]  /*1f170*/  IMAD.SHL.U32 R11, R4.reuse, 0x4, RZ ;  /* 0x00000004040b7824 */ /* 0x040fe200078e00ff */
[----:B------:R-:W-:Y:S01]  /*1f180*/  SHF.L.U64.HI R7, R4, 0x2, R5 ;  /* 0x0000000204077819 */ /* 0x000fe20000010205 */
[----:B------:R-:W-:Y:S01]  /*1f190*/  VIADD R14, R18, 0x900 ;  /* 0x00000900120e7836 */ /* 0x000fe20000000000 */
[----:B------:R-:W-:Y:S01]  /*1f1a0*/  ISETP.GE.AND P5, PT, R6, R9, PT ;  /* 0x000000090600720c */ /* 0x000fe20003fa6270 */
[C---:B------:R-:W-:Y:S01]  /*1f1b0*/  VIADD R58, R18.reuse, 0xa00 ;  /* 0x00000a00123a7836 */ /* 0x040fe20000000000 */
[----:B------:R-:W-:Y:S01]  /*1f1c0*/  IADD3 R4, P1, PT, R11, R2, RZ ;  /* 0x000000020b047210 */ /* 0x000fe20007f3e0ff */
[----:B------:R-:W-:Y:S01]  /*1f1d0*/  VIADD R60, R18, 0xb00 ;  /* 0x00000b00123c7836 */ /* 0x000fe20000000000 */
[----:B------:R-:W-:Y:S01]  /*1f1e0*/  IADD3 R6, P0, PT, R24, R11, RZ ;  /* 0x0000000b18067210 */ /* 0x000fe20007f1e0ff */
[C---:B------:R-:W-:Y:S01]  /*1f1f0*/  VIADD R64, R18.reuse, 0xd00 ;  /* 0x00000d0012407836 */ /* 0x040fe20000000000 */
[C---:B------:R-:W-:Y:S01]  /*1f200*/  LOP3.LUT R8, R18.reuse, 0x400, RZ, 0xfc, !PT ;  /* 0x0000040012087812 */ /* 0x040fe200078efcff */
[----:B------:R-:W-:Y:S01]  /*1f210*/  IMAD.X R5, R7, 0x1, R12, P1 ;  /* 0x0000000107057824 */ /* 0x000fe200008e060c */
[----:B------:R-:W-:Y:S01]  /*1f220*/  ISETP.NE.AND P1, PT, R71, RZ, PT ;  /* 0x000000ff4700720c */ /* 0x000fe20003f25270 */
[----:B------:R-:W-:Y:S01]  /*1f230*/  IMAD.X R7, R25, 0x1, R7, P0 ;  /* 0x0000000119077824 */ /* 0x000fe200000e0607 */
[CC--:B------:R-:W-:Y:S01]  /*1f240*/  ISETP.GE.AND P0, PT, R18.reuse, R9.reuse, PT ;  /* 0x000000091200720c */ /* 0x0c0fe20003f06270 */
[----:B0-----:R-:W-:Y:S01]  /*1f250*/  VIADD R66, R18, 0xe00 ;  /* 0x00000e0012427836 */ /* 0x001fe20000000000 */
[----:B------:R-:W3:Y:S01]  /*1f260*/  @!P6 LDG.E R36, desc[UR8][R4.64+0x800] ;  /* 0x000800080424e981 */ /* 0x000ee2000c1e1900 */
[-C--:B------:R-:W-:Y:S01]  /*1f270*/  ISETP.GE.AND P4, PT, R8, R9.reuse, PT ;  /* 0x000000090800720c */ /* 0x080fe20003f86270 */
[----:B------:R-:W-:Y:S01]  /*1f280*/  VIADD R8, R18, 0x500 ;  /* 0x0000050012087836 */ /* 0x000fe20000000000 */
[-C--:B------:R-:W-:Y:S01]  /*1f290*/  ISETP.GE.AND P2, PT, R10, R9.reuse, PT ;  /* 0x000000090a00720c */ /* 0x080fe20003f46270 */
[----:B------:R-:W4:Y:S01]  /*1f2a0*/  @!P5 LDG.E R37, desc[UR8][R4.64+0xc00] ;  /* 0x000c00080425d981 */ /* 0x000f22000c1e1900 */
[----:B------:R-:W-:Y:S01]  /*1f2b0*/  P2R R69, PR, RZ, 0x1 ;  /* 0x00000001ff457803 */ /* 0x000fe20000000000 */
[----:B------:R-:W-:Y:S01]  /*1f2c0*/  VIADD R68, R18, 0xf00 ;  /* 0x00000f0012447836 */ /* 0x000fe20000000000 */
[-C--:B------:R-:W-:Y:S01]  /*1f2d0*/  ISETP.GE.AND P3, PT, R8, R9.reuse, PT ;  /* 0x000000090800720c */ /* 0x080fe20003f66270 */
[C---:B------:R-:W-:Y:S01]  /*1f2e0*/  VIADD R8, R18.reuse, 0x700 ;  /* 0x0000070012087836 */ /* 0x040fe20000000000 */
[----:B------:R-:W5:Y:S01]  /*1f2f0*/  @!P1 LDG.E R35, desc[UR8][R4.64+0x400] ;  /* 0x0004000804239981 */ /* 0x000f62000c1e1900 */
[C---:B------:R-:W-:Y:S01]  /*1f300*/  LOP3.LUT R10, R18.reuse, 0x800, RZ, 0xfc, !PT ;  /* 0x00000800120a7812 */ /* 0x040fe200078efcff */
[C---:B------:R-:W-:Y:S01]  /*1f310*/  VIADD R72, R18.reuse, 0x1100 ;  /* 0x0000110012487836 */ /* 0x040fe20000000000 */
[C---:B------:R-:W-:Y:S01]  /*1f320*/  LOP3.LUT R70, R18.reuse, 0x1000, RZ, 0xfc, !PT ;  /* 0x0000100012467812 */ /* 0x040fe200078efcff */
[----:B------:R-:W2:Y:S01]  /*1f330*/  @!P0 LDG.E R34, desc[UR8][R4.64] ;  /* 0x0000000804228981 */ /* 0x000ea2000c1e1900 */
[C---:B------:R-:W-:Y:S01]  /*1f340*/  VIADD R74, R18.reuse, 0x1200 ;  /* 0x00001200124a7836 */ /* 0x040fe20000000000 */
[C---:B------:R-:W-:Y:S01]  /*1f350*/  LOP3.LUT R78, R18.reuse, 0x1400, RZ, 0xfc, !PT ;  /* 0x00001400124e7812 */ /* 0x040fe200078efcff */
[----:B------:R-:W-:Y:S01]  /*1f360*/  VIADD R76, R18, 0x1300 ;  /* 0x00001300124c7836 */ /* 0x000fe20000000000 */
[----:B------:R-:W4:Y:S01]  /*1f370*/  @!P4 LDG.E R38, desc[UR8][R4.64+0x1000] ;  /* 0x001000080426c981 */ /* 0x000f22000c1e1900 */
        /* <DEDUP_REMOVED lines=9> */
[----:B------:R-:W-:Y:S02]  /*1f410*/  P2R R11, PR, RZ, 0x8 ;  /* 0x00000008ff0b7803 */ /* 0x000fe40000000000 */
[----:B------:R-:W-:Y:S01]  /*1f420*/  P2R R15, PR, RZ, 0x4 ;  /* 0x00000004ff0f7803 */ /* 0x000fe20000000000 */
        /* <DEDUP_REMOVED lines=73> */
[----:B--2---:R1:W-:Y:S01]  /*1f8c0*/  @!P0 STG.E desc[UR8][R6.64], R34 ;  /* 0x0000002206008986 */ /* 0x0043e2000c101908 */
[----:B------:R-:W-:-:S13]  /*1f8d0*/  ISETP.NE.AND P0, PT, R8, RZ, PT ;  /* 0x000000ff0800720c */ /* 0x000fda0003f05270 */
[----:B-----5:R1:W-:Y:S01]  /*1f8e0*/  @!P0 STG.E desc[UR8][R6.64+0x400], R35 ;  /* 0x0004002306008986 */ /* 0x0203e2000c101908 */
        /* <DEDUP_REMOVED lines=36> */
.L_x_119:
[----:B------:R-:W-:Y:S05]  /*1fb30*/  BSYNC B0 ;  /* 0x0000000000007941 */ /* 0x000fea0003800000 */
.L_x_115:
[----:B------:R-:W-:Y:S02]  /*1fb40*/  IMAD.IADD R19, R26, 0x1, R19 ;  /* 0x000000011a137824 */ /* 0x000fe400078e0213 */
[----:B------:R-:W-:Y:S02]  /*1fb50*/  IMAD.MOV.U32 R14, RZ, RZ, R24 ;  /* 0x000000ffff0e7224 */ /* 0x000fe400078e0018 */
[----:B------:R-:W-:Y:S01]  /*1fb60*/  IMAD.MOV.U32 R15, RZ, RZ, R25 ;  /* 0x000000ffff0f7224 */ /* 0x000fe200078e0019 */
[----:B------:R-:W-:Y:S01]  /*1fb70*/  ISETP.GE.U32.AND P0, PT, R19, 0x20, PT ;  /* 0x000000201300780c */ /* 0x000fe20003f06070 */
[----:B0--3--:R-:W-:Y:S02]  /*1fb80*/  IMAD.MOV.U32 R4, RZ, RZ, R27 ;  /* 0x000000ffff047224 */ /* 0x009fe400078e001b */
[----:B-12-4-:R-:W-:-:S10]  /*1fb90*/  IMAD.MOV.U32 R5, RZ, RZ, R28 ;  /* 0x000000ffff057224 */ /* 0x016fd400078e001c */
[----:B------:R-:W-:Y:S05]  /*1fba0*/  @!P0 BRA `(.L_x_168) ;  /* 0xffffff2400008947 */ /* 0x000fea000383ffff */
[----:B------:R-:W-:Y:S05]  /*1fbb0*/  EXIT ;  /* 0x000000000000794d */ /* 0x000fea0003800000 */
.L_x_3:
[----:B------:R-:W-:Y:S01]  /*1fbc0*/  BSSY B0, `(.L_x_169) ;  /* 0x0000005000007945 */ /* 0x000fe20003800000 */
[----:B------:R-:W-:-:S07]  /*1fbd0*/  IMAD.MOV.U32 R81, RZ, RZ, R6 ;  /* 0x000000ffff517224 */ /* 0x000fce00078e0006 */
[----:B--2---:R-:W-:Y:S05]  /*1fbe0*/  WARPSYNC.COLLECTIVE R81, `(.L_x_170) ;  /* 0x0000000051087348 */ /* 0x004fea0003c00000 */
[----:B------:R-:W-:Y:S01]  /*1fbf0*/  NOP ;  /* 0x0000000000007918 */ /* 0x000fe20000000000 */
[----:B--2---:R-:W-:Y:S05]  /*1fc00*/  ENDCOLLECTIVE ;  /* 0x000000000000791b */ /* 0x004fea0003800000 */
.L_x_170:
[----:B------:R-:W-:Y:S05]  /*1fc10*/  BSYNC B0 ;  /* 0x0000000000007941 */ /* 0x000fea0003800000 */
.L_x_169:
[----:B------:R-:W-:Y:S05]  /*1fc20*/  BRA `(.L_x_171) ;  /* 0xfffffe0800cc7947 */ /* 0x000fea000383ffff */
.L_x_7:
[----:B------:R-:W-:Y:S01]  /*1fc30*/  BSSY B1, `(.L_x_172) ;  /* 0x0000005000017945 */ /* 0x000fe20003800000 */
[----:B------:R-:W-:-:S07]  /*1fc40*/  IMAD.MOV.U32 R81, RZ, RZ, R6 ;  /* 0x000000ffff517224 */ /* 0x000fce00078e0006 */
[----:B------:R-:W-:Y:S05]  /*1fc50*/  WARPSYNC.COLLECTIVE R81, `(.L_x_173) ;  /* 0x0000000051087348 */ /* 0x000fea0003c00000 */
[----:B------:R-:W-:Y:S01]  /*1fc60*/  NOP ;  /* 0x0000000000007918 */ /* 0x000fe20000000000 */
[----:B------:R-:W-:Y:S05]  /*1fc70*/  ENDCOLLECTIVE ;  /* 0x000000000000791b */ /* 0x000fea0003800000 */
.L_x_173:
[----:B------:R-:W-:Y:S05]  /*1fc80*/  BSYNC B1 ;  /* 0x0000000000017941 */ /* 0x000fea0003800000 */
.L_x_172:
[----:B------:R0:W-:Y:S01]  /*1fc90*/  STS [R4], R21 ;  /* 0x0000001504007388 */ /* 0x0001e20000000800 */
[----:B------:R-:W-:Y:S01]  /*1fca0*/  BSSY B1, `(.L_x_174) ;  /* 0x000000d000017945 */ /* 0x000fe20003800000 */
[----:B------:R-:W-:Y:S01]  /*1fcb0*/  VIADD R18, R16, 0xffffffff ;  /* 0xffffffff10127836 */ /* 0x000fe20000000000 */
[----:B------:R-:W-:Y:S01]  /*1fcc0*/  SHF.R.U32.HI R23, RZ, 0x1, R16 ;  /* 0x00000001ff177819 */ /* 0x000fe20000011610 */
[----:B------:R0:W-:Y:S01]  /*1fcd0*/  STS [R4+0x4], R5 ;  /* 0x0000040504007388 */ /* 0x0001e20000000800 */
[----:B------:R-:W-:-:S03]  /*1fce0*/  IMAD.MOV.U32 R81, RZ, RZ, R6 ;  /* 0x000000ffff517224 */ /* 0x000fc600078e0006 */
[----:B------:R0:W-:Y:S04]  /*1fcf0*/  STS [R4+0x8], R11 ;  /* 0x0000080b04007388 */ /* 0x0001e80000000800 */
[----:B------:R0:W-:Y:S04]  /*1fd00*/  STS [R4+0xc], R7 ;  /* 0x00000c0704007388 */ /* 0x0001e80000000800 */
[----:B------:R0:W-:Y:S04]  /*1fd10*/  STS [R4+0x10], R17 ;  /* 0x0000101104007388 */ /* 0x0001e80000000800 */
[----:B------:R0:W-:Y:S04]  /*1fd20*/  STS [R4+0x14], R9 ;  /* 0x0000140904007388 */ /* 0x0001e80000000800 */
[----:B------:R0:W-:Y:S02]  /*1fd30*/  STS [R4+0x18], R19 ;  /* 0x0000181304007388 */ /* 0x0001e40000000800 */
[----:B0-----:R-:W-:Y:S05]  /*1fd40*/  WARPSYNC.COLLECTIVE R81, `(.L_x_175) ;  /* 0x0000000051087348 */ /* 0x001fea0003c00000 */
[----:B------:R-:W-:Y:S01]  /*1fd50*/  NOP ;  /* 0x0000000000007918 */ /* 0x000fe20000000000 */
[----:B0-----:R-:W-:Y:S05]  /*1fd60*/  ENDCOLLECTIVE ;  /* 0x000000000000791b */ /* 0x001fea0003800000 */
.L_x_175:
[----:B------:R-:W-:Y:S05]  /*1fd70*/  BSYNC B1 ;  /* 0x0000000000017941 */ /* 0x000fea0003800000 */
.L_x_174:
[----:B------:R-:W-:Y:S05]  /*1fd80*/  BRA `(.L_x_176) ;  /* 0xfffffe0c00b07947 */ /* 0x000fea000383ffff */
.L_x_12:
[----:B------:R-:W-:Y:S01]  /*1fd90*/  BSSY B0, `(.L_x_177) ;  /* 0x0000005000007945 */ /* 0x000fe20003800000 */
[----:B------:R-:W-:-:S07]  /*1fda0*/  IMAD.MOV.U32 R81, RZ, RZ, R6 ;  /* 0x000000ffff517224 */ /* 0x000fce00078e0006 */
[----:B------:R-:W-:Y:S05]  /*1fdb0*/  WARPSYNC.COLLECTIVE R81, `(.L_x_178) ;  /* 0x0000000051087348 */ /* 0x000fea0003c00000 */
[----:B------:R-:W-:Y:S01]  /*1fdc0*/  NOP ;  /* 0x0000000000007918 */ /* 0x000fe20000000000 */
[----:B------:R-:W-:Y:S05]  /*1fdd0*/  ENDCOLLECTIVE ;  /* 0x000000000000791b */ /* 0x000fea0003800000 */
.L_x_178:
[----:B------:R-:W-:Y:S05]  /*1fde0*/  BSYNC B0 ;  /* 0x0000000000007941 */ /* 0x000fea0003800000 */
.L_x_177:
[----:B------:R-:W-:Y:S05]  /*1fdf0*/  BRA `(.L_x_179) ;  /* 0xfffffe1400a47947 */ /* 0x000fea000383ffff */
.L_x_38:
[----:B------:R-:W-:Y:S01]  /*1fe00*/  IMAD.MOV.U32 R68, RZ, RZ, R37 ;  /* 0x000000ffff447224 */ /* 0x000fe200078e0025 */
[----:B------:R-:W-:Y:S01]  /*1fe10*/  ISETP.GE.AND P0, PT, R13, 0x1, PT ;  /* 0x000000010d00780c */ /* 0x000fe20003f06270 */
[----:B------:R-:W-:Y:S02]  /*1fe20*/  IMAD.MOV.U32 R70, RZ, RZ, 0x1 ;  /* 0x00000001ff467424 */ /* 0x000fe400078e00ff */
[----:B------:R-:W-:Y:S02]  /*1fe30*/  IMAD.MOV.U32 R83, RZ, RZ, RZ ;  /* 0x000000ffff537224 */ /* 0x000fe400078e00ff */
[----:B------:R-:W-:-:S08]  /*1fe40*/  IMAD.MOV.U32 R81, RZ, RZ, -0x1 ;  /* 0xffffffffff517424 */ /* 0x000fd000078e00ff */
[----:B01----:R-:W-:Y:S05]  /*1fe50*/  WARPSYNC.COLLECTIVE R81, `(.L_x_180) ;  /* 0x0000000051087348 */ /* 0x003fea0003c00000 */
[----:B------:R2:W3:Y:S02]  /*1fe60*/  SHFL.UP P2, R64, R68, R70, R83 ;  /* 0x0400004644407389 */ /* 0x0004e40000040053 */
[----:B0123--:R-:W-:Y:S05]  /*1fe70*/  ENDCOLLECTIVE ;  /* 0x000000000000791b */ /* 0x00ffea0003800000 */
.L_x_180:
[----:B------:R-:W-:Y:S02]  /*1fe80*/  IMAD.MOV.U32 R68, RZ, RZ, R36 ;  /* 0x000000ffff447224 */ /* 0x000fe400078e0024 */
[----:B------:R-:W-:-:S07]  /*1fe90*/  IMAD.MOV.U32 R30, RZ, RZ, R64 ;  /* 0x000000ffff1e7224 */ /* 0x000fce00078e0040 */
[----:B------:R-:W-:Y:S05]  /*1fea0*/  WARPSYNC.COLLECTIVE R81, `(.L_x_181) ;  /* 0x0000000051087348 */ /* 0x000fea0003c00000 */
[----:B------:R0:W1:Y:S02]  /*1feb0*/  SHFL.UP P2, R64, R68, R70, R83 ;  /* 0x0400004644407389 */ /* 0x0000640000040053 */
[----:B01----:R-:W-:Y:S05]  /*1fec0*/  ENDCOLLECTIVE ;  /* 0x000000000000791b */ /* 0x003fea0003800000 */
.L_x_181:
[----:B------:R-:W-:Y:S01]  /*1fed0*/  SEL R30, R30, RZ, P0 ;  /* 0x000000ff1e1e7207 */ /* 0x000fe20000000000 */
[----:B------:R-:W-:Y:S02]  /*1fee0*/  IMAD.MOV.U32 R70, RZ, RZ, 0x2 ;  /* 0x00000002ff467424 */ /* 0x000fe400078e00ff */
[----:B------:R-:W-:-:S05]  /*1fef0*/  IMAD.MOV.U32 R31, RZ, RZ, R64 ;  /* 0x000000ffff1f7224 */ /* 0x000fca00078e0040 */
[----:B------:R-:W-:Y:S02]  /*1ff00*/  SEL R31, R31, RZ, P0 ;  /* 0x000000ff1f1f7207 */ /* 0x000fe40000000000 */
[----:B------:R-:W-:-:S05]  /*1ff10*/  IADD3 R35, P0, PT, R30, R37, RZ ;  /* 0x000000251e237210 */ /* 0x000fca0007f1e0ff */
[----:B------:R-:W-:Y:S02]  /*1ff20*/  IMAD.MOV.U32 R68, RZ, RZ, R35 ;  /* 0x000000ffff447224 */ /* 0x000fe400078e0023 */
[----:B------:R-:W-:Y:S01]  /*1ff30*/  IMAD.X R34, R31, 0x1, R36, P0 ;  /* 0x000000011f227824 */ /* 0x000fe200000e0624 */
[----:B------:R-:W-:-:S13]  /*1ff40*/  ISETP.GE.AND P0, PT, R13, 0x2, PT ;  /* 0x000000020d00780c */ /* 0x000fda0003f06270 */
[----:B------:R-:W-:Y:S05]  /*1ff50*/  WARPSYNC.COLLECTIVE R81, `(.L_x_182) ;  /* 0x0000000051087348 */ /* 0x000fea0003c00000 */
[----:B------:R0:W1:Y:S02]  /*1ff60*/  SHFL.UP P2, R64, R68, R70, R83 ;  /* 0x0400004644407389 */ /* 0x0000640000040053 */
[----:B01----:R-:W-:Y:S05]  /*1ff70*/  ENDCOLLECTIVE ;  /* 0x000000000000791b */ /* 0x003fea0003800000 */
.L_x_182:
[----:B------:R-:W-:Y:S02]  /*1ff80*/  IMAD.MOV.U32 R68, RZ, RZ, R34 ;  /* 0x000000ffff447224 */ /* 0x000fe400078e0022 */
[----:B------:R-:W-:-:S07]  /*1ff90*/  IMAD.MOV.U32 R30, RZ, RZ, R64 ;  /* 0x000000ffff1e7224 */ /* 0x000fce00078e0040 */
[----:B------:R-:W-:Y:S05]  /*1ffa0*/  WARPSYNC.COLLECTIVE R81, `(.L_x_183) ;  /* 0x0000000051087348 */ /* 0x000fea0003c00000 */
[----:B------:R0:W1:Y:S02]  /*1ffb0*/  SHFL.UP P2, R64, R68, R70, R83 ;  /* 0x0400004644407389 */ /* 0x0000640000040053 */
[----:B01----:R-:W-:Y:S05]  /*1ffc0*/  ENDCOLLECTIVE ;  /* 0x000000000000791b */ /* 0x003fea0003800000 */
.L_x_183:
[----:B------:R-:W-:Y:S01]  /*1ffd0*/  SEL R30, R30, RZ, P0 ;  /* 0x000000ff1e1e7207 */ /* 0x000fe20000000000 */
[----:B------:R-:W-:-:S03]  /*1ffe0*/  IMAD.MOV.U32 R70, RZ, RZ, 0x4 ;  /* 0x00000004ff467424 */ /* 0x000fc600078e00ff */
[----:B------:R-:W-:Y:S01]  /*1fff0*/  IADD3 R33, P2, PT, R30, R35, RZ ;  /* 0x000000231e217210 */ /* 0x000fe20007f5e0ff */
[----:B------:R-:W-:-:S04]  /*20000*/  IMAD.MOV.U32 R31, RZ, RZ, R64 ;  /* 0x000000ffff1f7224 */ /* 0x000fc800078e0040 */
[----:B------:R-:W-:Y:S01]  /*20010*/  IMAD.MOV.U32 R68, RZ, RZ, R33 ;  /* 0x000000ffff447224 */ /* 0x000fe200078e0021 */
[----:B------:R-:W-:Y:S02]  /*20020*/  SEL R31, R31, RZ, P0 ;  /* 0x000000ff1f1f7207 */ /* 0x000fe40000000000 */
[----:B------:R-:W-:-:S03]  /*20030*/  ISETP.GE.AND P0, PT, R13, 0x4, PT ;  /* 0x000000040d00780c */ /* 0x000fc60003f06270 */
[----:B------:R-:W-:-:S10]  /*20040*/  IMAD.X R32, R31, 0x1, R34, P2 ;  /* 0x000000011f207824 */ /* 0x000fd400010e0622 */
[----:B------:R-:W-:Y:S05]  /*20050*/  WARPSYNC.COLLECTIVE R81, `(.L_x_184) ;  /* 0x0000000051087348 */ /* 0x000fea0003c00000 */
[----:B------:R0:W1:Y:S02]  /*20060*/  SHFL.UP P2, R64, R68, R70, R83 ;  /* 0x0400004644407389 */ /* 0x0000640000040053 */
[----:B01----:R-:W-:Y:S05]  /*20070*/  ENDCOLLECTIVE ;  /* 0x000000000000791b */ /* 0x003fea0003800000 */
.L_x_184:
[----:B------:R-:W-:Y:S02]  /*20080*/  IMAD.MOV.U32 R68, RZ, RZ, R32 ;  /* 0x000000ffff447224 */ /* 0x000fe400078e0020 */
[----:B------:R-:W-:-:S07]  /*20090*/  IMAD.MOV.U32 R30, RZ, RZ, R64 ;  /* 0x000000ffff1e7224 */ /* 0x000fce00078e0040 */
[----:B------:R-:W-:Y:S05]  /*200a0*/  WARPSYNC.COLLECTIVE R81, `(.L_x_185) ;  /* 0x0000000051087348 */ /* 0x000fea0003c00000 */
[----:B------:R0:W1:Y:S02]  /*200b0*/  SHFL.UP P2, R64, R68, R70, R83 ;  /* 0x0400004644407389 */ /* 0x0000640000040053 */
[----:B01----:R-:W-:Y:S05]  /*200c0*/  ENDCOLLECTIVE ;  /* 0x000000000000791b */ /* 0x003fea0003800000 */
.L_x_185:
        /* <DEDUP_REMOVED lines=11> */
.L_x_186:
[----:B------:R-:W-:Y:S02]  /*20180*/  IMAD.MOV.U32 R68, RZ, RZ, R34 ;  /* 0x000000ffff447224 */ /* 0x000fe400078e0022 */
[----:B------:R-:W-:-:S07]  /*20190*/  IMAD.MOV.U32 R30, RZ, RZ, R64 ;  /* 0x000000ffff1e7224 */ /* 0x000fce00078e0040 */
[----:B------:R-:W-:Y:S05]  /*201a0*/  WARPSYNC.COLLECTIVE R81, `(.L_x_187) ;  /* 0x0000000051087348 */ /* 0x000fea0003c00000 */
[----:B------:R0:W1:Y:S02]  /*201b0*/  SHFL.UP P2, R64, R68, R70, R83 ;  /* 0x0400004644407389 */ /* 0x0000640000040053 */
[----:B01----:R-:W-:Y:S05]  /*201c0*/  ENDCOLLECTIVE ;  /* 0x000000000000791b */ /* 0x003fea0003800000 */
.L_x_187:
[----:B------:R-:W-:Y:S01]  /*201d0*/  SEL R30, R30, RZ, P0 ;  /* 0x000000ff1e1e7207 */ /* 0x000fe20000000000 */
[----:B------:R-:W-:-:S03]  /*201e0*/  IMAD.MOV.U32 R70, RZ, RZ, 0x10 ;  /* 0x00000010ff467424 */ /* 0x000fc600078e00ff */
[----:B------:R-:W-:Y:S01]  /*201f0*/  IADD3 R33, P2, PT, R30, R35, RZ ;  /* 0x000000231e217210 */ /* 0x000fe20007f5e0ff */
[----:B------:R-:W-:-:S04]  /*20200*/  IMAD.MOV.U32 R31, RZ, RZ, R64 ;  /* 0x000000ffff1f7224 */ /* 0x000fc800078e0040 */
[----:B------:R-:W-:Y:S01]  /*20210*/  IMAD.MOV.U32 R68, RZ, RZ, R33 ;  /* 0x000000ffff447224 */ /* 0x000fe200078e0021 */
[----:B------:R-:W-:-:S05]  /*20220*/  SEL R31, R31, RZ, P0 ;  /* 0x000000ff1f1f7207 */ /* 0x000fca0000000000 */
[----:B------:R-:W-:-:S07]  /*20230*/  IMAD.X R32, R31, 0x1, R34, P2 ;  /* 0x000000011f207824 */ /* 0x000fce00010e0622 */
[----:B------:R-:W-:Y:S05]  /*20240*/  WARPSYNC.COLLECTIVE R81, `(.L_x_188) ;  /* 0x0000000051087348 */ /* 0x000fea0003c00000 */
[----:B------:R0:W1:Y:S02]  /*20250*/  SHFL.UP P2, R64, R68, R70, R83 ;  /* 0x0400004644407389 */ /* 0x0000640000040053 */
[----:B01----:R-:W-:Y:S05]  /*20260*/  ENDCOLLECTIVE ;  /* 0x000000000000791b */ /* 0x003fea0003800000 */
.L_x_188:
[----:B------:R-:W-:Y:S02]  /*20270*/  IMAD.MOV.U32 R68, RZ, RZ, R32 ;  /* 0x000000ffff447224 */ /* 0x000fe400078e0020 */
[----:B------:R-:W-:-:S07]  /*20280*/  IMAD.MOV.U32 R30, RZ, RZ, R64 ;  /* 0x000000ffff1e7224 */ /* 0x000fce00078e0040 */
[----:B------:R-:W-:Y:S05]  /*20290*/  WARPSYNC.COLLECTIVE R81, `(.L_x_189) ;  /* 0x0000000051087348 */ /* 0x000fea0003c00000 */
[----:B------:R0:W1:Y:S02]  /*202a0*/  SHFL.UP P2, R64, R68, R70, R83 ;  /* 0x0400004644407389 */ /* 0x0000640000040053 */
[----:B01----:R-:W-:Y:S05]  /*202b0*/  ENDCOLLECTIVE ;  /* 0x000000000000791b */ /* 0x003fea0003800000 */
.L_x_189:
[----:B------:R-:W-:Y:S01]  /*202c0*/  IMAD.MOV.U32 R31, RZ, RZ, R64 ;  /* 0x000000ffff1f7224 */ /* 0x000fe200078e0040 */
[----:B------:R-:W-:Y:S06]  /*202d0*/  BRA `(.L_x_190) ;  /* 0xfffffe9400647947 */ /* 0x000fec000383ffff */
.L_x_44:
[----:B------:R-:W-:Y:S02]  /*202e0*/  IMAD.MOV.U32 R81, RZ, RZ, -0x1 ;  /* 0xffffffffff517424 */ /* 0x000fe400078e00ff */
[----:B------:R-:W-:Y:S02]  /*202f0*/  IMAD.MOV.U32 R4, RZ, RZ, R25 ;  /* 0x000000ffff047224 */ /* 0x000fe400078e0019 */
[----:B01----:R-:W-:Y:S02]  /*20300*/  IMAD.MOV.U32 R5, RZ, RZ, RZ ;  /* 0x000000ffff057224 */ /* 0x003fe400078e00ff */
[----:B------:R-:W-:-:S07]  /*20310*/  IMAD.MOV.U32 R6, RZ, RZ, 0x1f ;  /* 0x0000001fff067424 */ /* 0x000fce00078e00ff */
[----:B--2---:R-:W-:Y:S05]  /*20320*/  WARPSYNC.COLLECTIVE R81, `(.L_x_191) ;  /* 0x0000000051087348 */ /* 0x004fea0003c00000 */
[----:B------:R0:W1:Y:S02]  /*20330*/  SHFL.IDX P2, R81, R4, R5, R6 ;  /* 0x0000000504517389 */ /* 0x0000640000040006 */
[----:B012---:R-:W-:Y:S05]  /*20340*/  ENDCOLLECTIVE ;  /* 0x000000000000791b */ /* 0x007fea0003800000 */
.L_x_191:
[----:B------:R-:W-:Y:S01]  /*20350*/  IMAD.MOV.U32 R7, RZ, RZ, R81 ;  /* 0x000000ffff077224 */ /* 0x000fe200078e0051 */
[----:B------:R-:W-:Y:S06]  /*20360*/  BRA `(.L_x_192) ;  /* 0xfffffecc00547947 */ /* 0x000fec000383ffff */
.L_x_45:
[----:B------:R-:W-:Y:S01]  /*20370*/  BSSY B1, `(.L_x_193) ;  /* 0x0000008000017945 */ /* 0x000fe20003800000 */
[----:B------:R-:W-:Y:S02]  /*20380*/  IMAD.MOV.U32 R4, RZ, RZ, R26 ;  /* 0x000000ffff047224 */ /* 0x000fe400078e001a */
[----:B------:R-:W-:Y:S02]  /*20390*/  IMAD.MOV.U32 R5, RZ, RZ, RZ ;  /* 0x000000ffff057224 */ /* 0x000fe400078e00ff */
[----:B------:R-:W-:Y:S02]  /*203a0*/  IMAD.MOV.U32 R6, RZ, RZ, 0x1f ;  /* 0x0000001fff067424 */ /* 0x000fe400078e00ff */
[----:B------:R-:W-:-:S07]  /*203b0*/  IMAD.MOV.U32 R81, RZ, RZ, -0x1 ;  /* 0xffffffffff517424 */ /* 0x000fce00078e00ff */
[----:B0-----:R-:W-:Y:S05]  /*203c0*/  WARPSYNC.COLLECTIVE R81, `(.L_x_194) ;  /* 0x0000000051087348 */ /* 0x001fea0003c00000 */
[----:B------:R1:W2:Y:S02]  /*203d0*/  SHFL.IDX P2, R81, R4, R5, R6 ;  /* 0x0000000504517389 */ /* 0x0002a40000040006 */
[----:B012---:R-:W-:Y:S05]  /*203e0*/  ENDCOLLECTIVE ;  /* 0x000000000000791b */ /* 0x007fea0003800000 */
.L_x_194:
[----:B------:R-:W-:Y:S05]  /*203f0*/  BSYNC B1 ;  /* 0x0000000000017941 */ /* 0x000fea0003800000 */
.L_x_193:
[----:B------:R-:W-:Y:S05]  /*20400*/  BRA `(.L_x_195) ;  /* 0xfffffed4001c7947 */ /* 0x000fea000383ffff */
.L_x_114:
[----:B------:R-:W-:Y:S02]  /*20410*/  IMAD.MOV.U32 R68, RZ, RZ, R77 ;  /* 0x000000ffff447224 */ /* 0x000fe400078e004d */
[----:B------:R-:W-:Y:S02]  /*20420*/  IMAD.MOV.U32 R70, RZ, RZ, 0x1 ;  /* 0x00000001ff467424 */ /* 0x000fe400078e00ff */
[----:B------:R-:W-:Y:S02]  /*20430*/  IMAD.MOV.U32 R83, RZ, RZ, RZ ;  /* 0x000000ffff537224 */ /* 0x000fe400078e00ff */
[----:B------:R-:W-:-:S07]  /*20440*/  IMAD.MOV.U32 R81, RZ, RZ, -0x1 ;  /* 0xffffffffff517424 */ /* 0x000fce00078e00ff */
[----:B-12---:R-:W-:Y:S05]  /*20450*/  WARPSYNC.COLLECTIVE R81, `(.L_x_196) ;  /* 0x0000000051087348 */ /* 0x006fea0003c00000 */
[----:B------:R0:W3:Y:S02]  /*20460*/  SHFL.UP P2, R64, R68, R70, R83 ;  /* 0x0400004644407389 */ /* 0x0000e40000040053 */
[----:B0123--:R-:W-:Y:S05]  /*20470*/  ENDCOLLECTIVE ;  /* 0x000000000000791b */ /* 0x00ffea0003800000 */
.L_x_196:
[----:B------:R-:W-:Y:S02]  /*20480*/  IMAD.MOV.U32 R68, RZ, RZ, R79 ;  /* 0x000000ffff447224 */ /* 0x000fe400078e004f */
[----:B------:R-:W-:-:S07]  /*20490*/  IMAD.MOV.U32 R14, RZ, RZ, R64 ;  /* 0x000000ffff0e7224 */ /* 0x000fce00078e0040 */
[----:B------:R-:W-:Y:S05]  /*204a0*/  WARPSYNC.COLLECTIVE R81, `(.L_x_197) ;  /* 0x0000000051087348 */ /* 0x000fea0003c00000 */
[----:B------:R0:W1:Y:S02]  /*204b0*/  SHFL.UP P2, R64, R68, R70, R83 ;  /* 0x0400004644407389 */ /* 0x0000640000040053 */
[----:B01----:R-:W-:Y:S05]  /*204c0*/  ENDCOLLECTIVE ;  /* 0x000000000000791b */ /* 0x003fea0003800000 */
.L_x_197:
[----:B------:R-:W-:Y:S01]  /*204d0*/  SEL R14, R14, RZ, P6 ;  /* 0x000000ff0e0e7207 */ /* 0x000fe20003000000 */
[----:B------:R-:W-:-:S03]  /*204e0*/  IMAD.MOV.U32 R70, RZ, RZ, 0x2 ;  /* 0x00000002ff467424 */ /* 0x000fc600078e00ff */
[----:B------:R-:W-:Y:S02]  /*204f0*/  IADD3 R67, P2, PT, R14, R77, RZ ;  /* 0x0000004d0e437210 */ /* 0x000fe40007f5e0ff */
[----:B------:R-:W-:-:S03]  /*20500*/  SEL R64, R64, RZ, P6 ;  /* 0x000000ff40407207 */ /* 0x000fc60003000000 */
[----:B------:R-:W-:Y:S02]  /*20510*/  IMAD.MOV.U32 R68, RZ, RZ, R67 ;  /* 0x000000ffff447224 */ /* 0x000fe400078e0043 */
[----:B------:R-:W-:-:S07]  /*20520*/  IMAD.X R75, R64, 0x1, R79, P2 ;  /* 0x00000001404b7824 */ /* 0x000fce00010e064f */
[----:B------:R-:W-:Y:S05]  /*20530*/  WARPSYNC.COLLECTIVE R81, `(.L_x_198) ;  /* 0x0000000051087348 */ /* 0x000fea0003c00000 */
[----:B------:R0:W1:Y:S02]  /*20540*/  SHFL.UP P2, R64, R68, R70, R83 ;  /* 0x0400004644407389 */ /* 0x0000640000040053 */
[----:B01----:R-:W-:Y:S05]  /*20550*/  ENDCOLLECTIVE ;  /* 0x000000000000791b */ /* 0x003fea0003800000 */
.L_x_198:
[----:B------:R-:W-:Y:S02]  /*20560*/  IMAD.MOV.U32 R68, RZ, RZ, R75 ;  /* 0x000000ffff447224 */ /* 0x000fe400078e004b */
[----:B------:R-:W-:-:S07]  /*20570*/  IMAD.MOV.U32 R14, RZ, RZ, R64 ;  /* 0x000000ffff0e7224 */ /* 0x000fce00078e0040 */
[----:B------:R-:W-:Y:S05]  /*20580*/  WARPSYNC.COLLECTIVE R81, `(.L_x_199) ;  /* 0x0000000051087348 */ /* 0x000fea0003c00000 */
[----:B------:R0:W1:Y:S02]  /*20590*/  SHFL.UP P2, R64, R68, R70, R83 ;  /* 0x0400004644407389 */ /* 0x0000640000040053 */
[----:B01----:R-:W-:Y:S05]  /*205a0*/  ENDCOLLECTIVE ;  /* 0x000000000000791b */ /* 0x003fea0003800000 */
.L_x_199:
        /* <DEDUP_REMOVED lines=9> */
.L_x_200:
[----:B------:R-:W-:Y:S02]  /*20640*/  IMAD.MOV.U32 R68, RZ, RZ, R73 ;  /* 0x000000ffff447224 */ /* 0x000fe400078e0049 */
[----:B------:R-:W-:-:S07]  /*20650*/  IMAD.MOV.U32 R14, RZ, RZ, R64 ;  /* 0x000000ffff0e7224 */ /* 0x000fce00078e0040 */
[----:B------:R-:W-:Y:S05]  /*20660*/  WARPSYNC.COLLECTIVE R81, `(.L_x_201) ;  /* 0x0000000051087348 */ /* 0x000fea0003c00000 */
[----:B------:R0:W1:Y:S02]  /*20670*/  SHFL.UP P2, R64, R68, R70, R83 ;  /* 0x0400004644407389 */ /* 0x0000640000040053 */
[----:B01----:R-:W-:Y:S05]  /*20680*/  ENDCOLLECTIVE ;  /* 0x000000000000791b */ /* 0x003fea0003800000 */
.L_x_201:
        /* <DEDUP_REMOVED lines=9> */
.L_x_202:
[----:B------:R-:W-:Y:S02]  /*20720*/  IMAD.MOV.U32 R68, RZ, RZ, R69 ;  /* 0x000000ffff447224 */ /* 0x000fe400078e0045 */
[----:B------:R-:W-:-:S07]  /*20730*/  IMAD.MOV.U32 R14, RZ, RZ, R64 ;  /* 0x000000ffff0e7224 */ /* 0x000fce00078e0040 */
[----:B------:R-:W-:Y:S05]  /*20740*/  WARPSYNC.COLLECTIVE R81, `(.L_x_203) ;  /* 0x0000000051087348 */ /* 0x000fea0003c00000 */
[----:B------:R0:W1:Y:S02]  /*20750*/  SHFL.UP P2, R64, R68, R70, R83 ;  /* 0x0400004644407389 */ /* 0x0000640000040053 */
[----:B01----:R-:W-:Y:S05]  /*20760*/  ENDCOLLECTIVE ;  /* 0x000000000000791b */ /* 0x003fea0003800000 */
.L_x_203:
        /* <DEDUP_REMOVED lines=9> */
.L_x_204:
[----:B------:R-:W-:Y:S02]  /*20800*/  IMAD.MOV.U32 R68, RZ, RZ, R66 ;  /* 0x000000ffff447224 */ /* 0x000fe400078e0042 */
[----:B------:R-:W-:-:S07]  /*20810*/  IMAD.MOV.U32 R14, RZ, RZ, R64 ;  /* 0x000000ffff0e7224 */ /* 0x000fce00078e0040 */
[----:B------:R-:W-:Y:S05]  /*20820*/  WARPSYNC.COLLECTIVE R81, `(.L_x_205) ;  /* 0x0000000051087348 */ /* 0x000fea0003c00000 */
[----:B------:R0:W1:Y:S02]  /*20830*/  SHFL.UP P2, R64, R68, R70, R83 ;  /* 0x0400004644407389 */ /* 0x0000640000040053 */
[----:B01----:R-:W-:Y:S05]  /*20840*/  ENDCOLLECTIVE ;  /* 0x000000000000791b */ /* 0x003fea0003800000 */
.L_x_205:
[----:B------:R-:W-:Y:S05]  /*20850*/  BRA `(.L_x_206) ;  /* 0xffffff6400b47947 */ /* 0x000fea000383ffff */
.L_x_120:
[----:B------:R-:W-:Y:S02]  /*20860*/  IMAD.MOV.U32 R81, RZ, RZ, -0x1 ;  /* 0xffffffffff517424 */ /* 0x000fe400078e00ff */
[----:B------:R-:W-:Y:S02]  /*20870*/  IMAD.MOV.U32 R4, RZ, RZ, R61 ;  /* 0x000000ffff047224 */ /* 0x000fe400078e003d */
[----:B------:R-:W-:Y:S02]  /*20880*/  IMAD.MOV.U32 R5, RZ, RZ, RZ ;  /* 0x000000ffff057224 */ /* 0x000fe400078e00ff */
[----:B------:R-:W-:-:S07]  /*20890*/  IMAD.MOV.U32 R6, RZ, RZ, 0x1f ;  /* 0x0000001fff067424 */ /* 0x000fce00078e00ff */
[----:B012---:R-:W-:Y:S05]  /*208a0*/  WARPSYNC.COLLECTIVE R81, `(.L_x_207) ;  /* 0x0000000051087348 */ /* 0x007fea0003c00000 */
[----:B------:R3:W4:Y:S02]  /*208b0*/  SHFL.IDX P2, R81, R4, R5, R6 ;  /* 0x0000000504517389 */ /* 0x0007240000040006 */
[----:B01234-:R-:W-:Y:S05]  /*208c0*/  ENDCOLLECTIVE ;  /* 0x000000000000791b */ /* 0x01ffea0003800000 */
.L_x_207:
[----:B------:R-:W-:Y:S01]  /*208d0*/  IMAD.MOV.U32 R7, RZ, RZ, R81 ;  /* 0x000000ffff077224 */ /* 0x000fe200078e0051 */
[----:B------:R-:W-:Y:S06]  /*208e0*/  BRA `(.L_x_208) ;  /* 0xffffffa000547947 */ /* 0x000fec000383ffff */
.L_x_121:
[----:B------:R-:W-:Y:S01]  /*208f0*/  BSSY B1, `(.L_x_209) ;  /* 0x0000008000017945 */ /* 0x000fe20003800000 */
[----:B------:R-:W-:Y:S02]  /*20900*/  IMAD.MOV.U32 R4, RZ, RZ, R60 ;  /* 0x000000ffff047224 */ /* 0x000fe400078e003c */
[----:B------:R-:W-:Y:S02]  /*20910*/  IMAD.MOV.U32 R5, RZ, RZ, RZ ;  /* 0x000000ffff057224 */ /* 0x000fe400078e00ff */
[----:B0-----:R-:W-:Y:S02]  /*20920*/  IMAD.MOV.U32 R6, RZ, RZ, 0x1f ;  /* 0x0000001fff067424 */ /* 0x001fe400078e00ff */
[----:B------:R-:W-:-:S07]  /*20930*/  IMAD.MOV.U32 R81, RZ, RZ, -0x1 ;  /* 0xffffffffff517424 */ /* 0x000fce00078e00ff */
[----:B------:R-:W-:Y:S05]  /*20940*/  WARPSYNC.COLLECTIVE R81, `(.L_x_210) ;  /* 0x0000000051087348 */ /* 0x000fea0003c00000 */
[----:B------:R0:W1:Y:S02]  /*20950*/  SHFL.IDX P2, R81, R4, R5, R6 ;  /* 0x0000000504517389 */ /* 0x0000640000040006 */
[----:B01----:R-:W-:Y:S05]  /*20960*/  ENDCOLLECTIVE ;  /* 0x000000000000791b */ /* 0x003fea0003800000 */
.L_x_210:
[----:B------:R-:W-:Y:S05]  /*20970*/  BSYNC B1 ;  /* 0x0000000000017941 */ /* 0x000fea0003800000 */
.L_x_209:
[----:B------:R-:W-:Y:S05]  /*20980*/  BRA `(.L_x_211) ;  /* 0xffffffa800187947 */ /* 0x000fea000383ffff */
.L_x_212:
[----:B------:R-:W-:-:S00]  /*20990*/  BRA `(.L_x_212) ;  /* 0xfffffffc00fc7947 */ /* 0x000fc0000383ffff */
[----:B------:R-:W-:-:S00]  /*209a0*/  NOP ;  /* 0x0000000000007918 */ /* 0x000fc00000000000 */
        /* <DEDUP_REMOVED lines=13> */
.L_x_1414:


//--------------------- .text._ZN3cub18CUB_300001_SM_10006detail14segmented_sort30DeviceSegmentedSortKernelSmallILNS0_9SortOrderE0ENS2_10policy_hubIjNS0_8NullTypeEE9Policy860EjS6_PmS9_lEEvjjjPKjSB_PKT1_PSC_PKT2_PSG_T3_T4_ --------------------------
	.section	.text._ZN3cub18CUB_300001_SM_10006detail14segmented_sort30DeviceSegmentedSortKernelSmallILNS0_9SortOrderE0ENS2_10policy_hubIjNS0_8NullTypeEE9Policy860EjS6_PmS9_lEEvjjjPKjSB_PKT1_PSC_PKT2_PSG_T3_T4_,"ax",@progbits
	.align	128
        .global         _ZN3cub18CUB_300001_SM_10006detail14segmented_sort30DeviceSegmentedSortKernelSmallILNS0_9SortOrderE0ENS2_10policy_hubIjNS0_8NullTypeEE9Policy860EjS6_PmS9_lEEvjjjPKjSB_PKT1_PSC_PKT2_PSG_T3_T4_
        .type           _ZN3cub18CUB_300001_SM_10006detail14segmented_sort30DeviceSegmentedSortKernelSmallILNS0_9SortOrderE0ENS2_10policy_hubIjNS0_8NullTypeEE9Policy860EjS6_PmS9_lEEvjjjPKjSB_PKT1_PSC_PKT2_PSG_T3_T4_,@function
        .size           _ZN3cub18CUB_300001_SM_10006detail14segmented_sort30DeviceSegmentedSortKernelSmallILNS0_9SortOrderE0ENS2_10policy_hubIjNS0_8NullTypeEE9Policy860EjS6_PmS9_lEEvjjjPKjSB_PKT1_PSC_PKT2_PSG_T3_T4_,(.L_x_1415 - _ZN3cub18CUB_300001_SM_10006detail14segmented_sort30DeviceSegmentedSortKernelSmallILNS0_9SortOrderE0ENS2_10policy_hubIjNS0_8NullTypeEE9Policy860EjS6_PmS9_lEEvjjjPKjSB_PKT1_PSC_PKT2_PSG_T3_T4_)
        .other          _ZN3cub18CUB_300001_SM_10006detail14segmented_sort30DeviceSegmentedSortKernelSmallILNS0_9SortOrderE0ENS2_10policy_hubIjNS0_8NullTypeEE9Policy860EjS6_PmS9_lEEvjjjPKjSB_PKT1_PSC_PKT2_PSG_T3_T4_,@"STO_CUDA_ENTRY STV_DEFAULT"
_ZN3cub18CUB_300001_SM_10006detail14segmented_sort30DeviceSegmentedSortKernelSmallILNS0_9SortOrderE0ENS2_10policy_hubIjNS0_8NullTypeEE9Policy860EjS6_PmS9_lEEvjjjPKjSB_PKT1_PSC_PKT2_PSG_T3_T4_:
.text._ZN3cub18CUB_300001_SM_10006detail14segmented_sort30DeviceSegmentedSortKernelSmallILNS0_9SortOrderE0ENS2_10policy_hubIjNS0_8NullTypeEE9Policy860EjS6_PmS9_lEEvjjjPKjSB_PKT1_PSC_PKT2_PSG_T3_T4_:
[----:B------:R-:W-:Y:S08]  /*0000*/  LDC R1, c[0x0][0x37c] ;  /* 0x0000df00ff017b82 */ /* 0x000ff00000000800 */
[----:B------:R-:W0:Y:S01]  /*0010*/  S2UR UR4, SR_CTAID.X ;  /* 0x00000000000479c3 */ /* 0x000e220000002500 */
[----:B------:R-:W0:Y:S01]  /*0020*/  LDCU UR5, c[0x0][0x388] ;  /* 0x00007100ff0577ac */ /* 0x000e220008000800 */
[----:B------:R-:W1:Y:S01]  /*0030*/  S2R R5, SR_TID.X ;  /* 0x0000000000057919 */ /* 0x000e620000002100 */
[----:B------:R-:W2:Y:S01]  /*0040*/  LDCU.64 UR6, c[0x0][0x358] ;  /* 0x00006b00ff0677ac */ /* 0x000ea20008000a00 */
[----:B0-----:R-:W-:-:S09]  /*0050*/  UISETP.GE.U32.AND UP0, UPT, UR4, UR5, UPT ;  /* 0x000000050400728c */ /* 0x001fd2000bf06070 */
[----:B--2---:R-:W-:Y:S05]  /*0060*/  BRA.U UP0, `(.L_x_213) ;  /* 0x00000015005c7547 */ /* 0x004fea000b800000 */
[----:B------:R-:W0:Y:S01]  /*0070*/  LDCU UR5, c[0x0][0x384] ;  /* 0x00007080ff0577ac */ /* 0x000e220008000800 */
[----:B-1----:R-:W-:Y:S01]  /*0080*/  SHF.R.U32.HI R6, RZ, 0x4, R5 ;  /* 0x00000004ff067819 */ /* 0x002fe20000011605 */
[----:B------:R-:W-:-:S06]  /*0090*/  USHF.L.U32 UR4, UR4, 0x4, URZ ;  /* 0x0000000404047899 */ /* 0x000fcc00080006ff */
[----:B------:R-:W-:-:S04]  /*00a0*/  LOP3.LUT R5, R6, UR4, RZ, 0xfc, !PT ;  /* 0x0000000406057c12 */ /* 0x000fc8000f8efcff */
[----:B0-----:R-:W-:-:S13]  /*00b0*/  ISETP.GE.U32.AND P0, PT, R5, UR5, PT ;  /* 0x0000000505007c0c */ /* 0x001fda000bf06070 */
[----:B------:R-:W-:Y:S05]  /*00c0*/  @P0 EXIT ;  /* 0x000000000000094d */ /* 0x000fea0003800000 */
[----:B------:R-:W0:Y:S08]  /*00d0*/  LDC.64 R2, c[0x0][0x398] ;  /* 0x0000e600ff027b82 */ /* 0x000e300000000a00 */
[----:B------:R-:W1:Y:S08]  /*00e0*/  LDC.64 R10, c[0x0][0x3c0] ;  /* 0x0000f000ff0a7b82 */ /* 0x000e700000000a00 */
[----:B------:R-:W2:Y:S01]  /*00f0*/  LDC.64 R16, c[0x0][0x3c8] ;  /* 0x0000f200ff107b82 */ /* 0x000ea20000000a00 */
[----:B0-----:R-:W-:Y:S01]  /*0100*/  IMAD.WIDE.U32 R2, R5, 0x4, R2 ;  /* 0x0000000405027825 */ /* 0x001fe200078e0002 */
[----:B------:R-:W0:Y:S06]  /*0110*/  S2R R0, SR_LANEID ;  /* 0x0000000000007919 */ /* 0x000e2c0000000000 */
[----:B------:R-:W3:Y:S01]  /*0120*/  LDC.64 R12, c[0x0][0x3a0] ;  /* 0x0000e800ff0c7b82 */ /* 0x000ee20000000a00 */
[----:B------:R-:W1:Y:S07]  /*0130*/  LDG.E R3, desc[UR6][R2.64] ;  /* 0x0000000602037981 */ /* 0x000e6e000c1e1900 */
[----:B------:R-:W4:Y:S01]  /*0140*/  LDC.64 R14, c[0x0][0x3a8] ;  /* 0x0000ea00ff0e7b82 */ /* 0x000f220000000a00 */
[----:B-1----:R-:W-:-:S04]  /*0150*/  IMAD.WIDE.U32 R10, R3, 0x8, R10 ;  /* 0x00000008030a7825 */ /* 0x002fc800078e000a */
[----:B--2---:R-:W-:Y:S02]  /*0160*/  IMAD.WIDE.U32 R16, R3, 0x8, R16 ;  /* 0x0000000803107825 */ /* 0x004fe400078e0010 */
[----:B------:R-:W2:Y:S04]  /*0170*/  LDG.E.64 R10, desc[UR6][R10.64] ;  /* 0x000000060a0a7981 */ /* 0x000ea8000c1e1b00 */
[----:B------:R-:W5:Y:S01]  /*0180*/  LDG.E R5, desc[UR6][R16.64] ;  /* 0x0000000610057981 */ /* 0x000f62000c1e1900 */
[----:B------:R-:W-:Y:S01]  /*0190*/  IMAD.MOV.U32 R19, RZ, RZ, 0xffff ;  /* 0x0000ffffff137424 */ /* 0x000fe200078e00ff */
[----:B0-----:R-:W-:-:S04]  /*01a0*/  LOP3.LUT R4, R0, 0xfffffff0, RZ, 0xc0, !PT ;  /* 0xfffffff000047812 */ /* 0x001fc800078ec0ff */
[----:B------:R-:W-:Y:S01]  /*01b0*/  SHF.L.U32 R4, R19, R4, RZ ;  /* 0x0000000413047219 */ /* 0x000fe200000006ff */
[C---:B--2---:R-:W-:Y:S01]  /*01c0*/  IMAD.SHL.U32 R7, R10.reuse, 0x4, RZ ;  /* 0x000000040a077824 */ /* 0x044fe200078e00ff */
[----:B------:R-:W-:Y:S02]  /*01d0*/  SHF.L.U64.HI R18, R10, 0x2, R11 ;  /* 0x000000020a127819 */ /* 0x000fe4000001020b */
[----:B------:R-:W-:Y:S01]  /*01e0*/  LOP3.LUT R11, R0, 0xf, RZ, 0xc0, !PT ;  /* 0x0000000f000b7812 */ /* 0x000fe200078ec0ff */
[----:B-----5:R-:W-:Y:S01]  /*01f0*/  IMAD.IADD R5, R5, 0x1, -R10 ;  /* 0x0000000105057824 */ /* 0x020fe200078e0a0a */
[C---:B---3--:R-:W-:Y:S02]  /*0200*/  IADD3 R8, P1, PT, R7.reuse, R12, RZ ;  /* 0x0000000c07087210 */ /* 0x048fe40007f3e0ff */
[----:B----4-:R-:W-:Y:S02]  /*0210*/  IADD3 R2, P2, PT, R7, R14, RZ ;  /* 0x0000000e07027210 */ /* 0x010fe40007f5e0ff */
[----:B------:R-:W-:Y:S01]  /*0220*/  ISETP.GT.AND P0, PT, R5, 0x2, PT ;  /* 0x000000020500780c */ /* 0x000fe20003f04270 */
[----:B------:R-:W-:-:S02]  /*0230*/  IMAD.X R9, R18, 0x1, R13, P1 ;  /* 0x0000000112097824 */ /* 0x000fc400008e060d */
[----:B------:R-:W-:-:S10]  /*0240*/  IMAD.X R3, R18, 0x1, R15, P2 ;  /* 0x0000000112037824 */ /* 0x000fd400010e060f */
[----:B------:R-:W-:Y:S05]  /*0250*/  @P0 BRA `(.L_x_214) ;  /* 0x0000000000600947 */ /* 0x000fea0003800000 */
[----:B------:R-:W-:-:S13]  /*0260*/  ISETP.NE.AND P0, PT, R5, 0x2, PT ;  /* 0x000000020500780c */ /* 0x000fda0003f05270 */
[----:B------:R-:W-:Y:S05]  /*0270*/  @!P0 BRA `(.L_x_215) ;  /* 0x00000000002c8947 */ /* 0x000fea0003800000 */
[----:B------:R-:W-:Y:S02]  /*0280*/  ISETP.NE.U32.AND P0, PT, R5, 0x1, PT ;  /* 0x000000010500780c */ /* 0x000fe40003f05070 */
[----:B------:R-:W-:-:S04]  /*0290*/  SHF.R.S32.HI R5, RZ, 0x1f, R5 ;  /* 0x0000001fff057819 */ /* 0x000fc80000011405 */
[----:B------:R-:W-:-:S13]  /*02a0*/  ISETP.NE.AND.EX P0, PT, R5, RZ, PT, P0 ;  /* 0x000000ff0500720c */ /* 0x000fda0003f05300 */
[----:B------:R-:W-:Y:S05]  /*02b0*/  @P0 EXIT ;  /* 0x000000000000094d */ /* 0x000fea0003800000 */
[----:B------:R-:W-:Y:S02]  /*02c0*/  ISETP.EQ.U32.AND P1, PT, R12, R14, PT ;  /* 0x0000000e0c00720c */ /* 0x000fe40003f22070 */
[----:B------:R-:W-:-:S04]  /*02d0*/  ISETP.NE.AND P0, PT, R11, RZ, PT ;  /* 0x000000ff0b00720c */ /* 0x000fc80003f05270 */
[----:B------:R-:W-:-:S13]  /*02e0*/  ISETP.EQ.OR.EX P0, PT, R13, R15, P0, P1 ;  /* 0x0000000f0d00720c */ /* 0x000fda0000702710 */
[----:B------:R-:W-:Y:S05]  /*02f0*/  @P0 EXIT ;  /* 0x000000000000094d */ /* 0x000fea0003800000 */
[----:B------:R-:W2:Y:S04]  /*0300*/  LDG.E.CONSTANT R9, desc[UR6][R8.64] ;  /* 0x0000000608097981 */ /* 0x000ea8000c1e9900 */
[----:B--2---:R-:W-:Y:S01]  /*0310*/  STG.E desc[UR6][R2.64], R9 ;  /* 0x0000000902007986 */ /* 0x004fe2000c101906 */
[----:B------:R-:W-:Y:S05]  /*0320*/  EXIT ;  /* 0x000000000000794d */ /* 0x000fea0003800000 */
.L_x_215:
        /* <DEDUP_REMOVED lines=11> */
.L_x_214:
[C---:B------:R-:W-:Y:S01]  /*03e0*/  LOP3.LUT R10, R11.reuse, 0x10, RZ, 0xfc, !PT ;  /* 0x000000100b0a7812 */ /* 0x040fe200078efcff */
[----:B------:R-:W-:Y:S01]  /*03f0*/  IMAD.MOV.U32 R7, RZ, RZ, -0x1 ;  /* 0xffffffffff077424 */ /* 0x000fe200078e00ff */
[C---:B------:R-:W-:Y:S01]  /*0400*/  LOP3.LUT R12, R11.reuse, 0x20, RZ, 0xfc, !PT ;  /* 0x000000200b0c7812 */ /* 0x040fe200078efcff */
        /* <DEDUP_REMOVED lines=9> */
[-C--:B------:R-:W-:Y:S02]  /*04a0*/  ISETP.GE.U32.AND P0, PT, R11, R5.reuse, PT ;  /* 0x000000050b00720c */ /* 0x080fe40003f06070 */
[-C--:B------:R-:W-:Y:S01]  /*04b0*/  ISETP.GE.U32.AND P3, PT, R10, R5.reuse, PT ;  /* 0x000000050a00720c */ /* 0x080fe20003f66070 */
[----:B------:R-:W-:Y:S01]  /*04c0*/  IMAD.MOV.U32 R10, RZ, RZ, -0x1 ;  /* 0xffffffffff0a7424 */ /* 0x000fe200078e00ff */
[-C--:B------:R-:W-:Y:S01]  /*04d0*/  ISETP.GE.U32.AND P4, PT, R12, R5.reuse, PT ;  /* 0x000000050c00720c */ /* 0x080fe20003f86070 */
[----:B------:R-:W-:Y:S01]  /*04e0*/  IMAD.MOV.U32 R12, RZ, RZ, -0x1 ;  /* 0xffffffffff0c7424 */ /* 0x000fe200078e00ff */
[-C--:B------:R-:W-:Y:S01]  /*04f0*/  ISETP.GE.U32.AND P5, PT, R14, R5.reuse, PT ;  /* 0x000000050e00720c */ /* 0x080fe20003fa6070 */
[----:B------:R-:W-:Y:S01]  /*0500*/  IMAD.MOV.U32 R14, RZ, RZ, -0x1 ;  /* 0xffffffffff0e7424 */ /* 0x000fe200078e00ff */
[----:B------:R-:W-:Y:S01]  /*0510*/  ISETP.GE.U32.AND P6, PT, R16, R5, PT ;  /* 0x000000051000720c */ /* 0x000fe20003fc6070 */
[----:B------:R-:W-:Y:S01]  /*0520*/  IMAD.MOV.U32 R16, RZ, RZ, -0x1 ;  /* 0xffffffffff107424 */ /* 0x000fe200078e00ff */
[----:B------:R-:W2:Y:S04]  /*0530*/  @!P1 LDG.E.CONSTANT R10, desc[UR6][R8.64+0x40] ;  /* 0x00004006080a9981 */ /* 0x000ea8000c1e9900 */
[----:B------:R-:W3:Y:S04]  /*0540*/  @!P0 LDG.E.CONSTANT R7, desc[UR6][R8.64] ;  /* 0x0000000608078981 */ /* 0x000ee8000c1e9900 */
[----:B------:R-:W4:Y:S04]  /*0550*/  @!P2 LDG.E.CONSTANT R12, desc[UR6][R8.64+0x80] ;  /* 0x00008006080ca981 */ /* 0x000f28000c1e9900 */
[----:B------:R-:W5:Y:S04]  /*0560*/  @!P3 LDG.E.CONSTANT R13, desc[UR6][R8.64+0xc0] ;  /* 0x0000c006080db981 */ /* 0x000f68000c1e9900 */
[----:B------:R-:W5:Y:S04]  /*0570*/  @!P4 LDG.E.CONSTANT R14, desc[UR6][R8.64+0x100] ;  /* 0x00010006080ec981 */ /* 0x000f68000c1e9900 */
[----:B------:R-:W5:Y:S04]  /*0580*/  @!P5 LDG.E.CONSTANT R15, desc[UR6][R8.64+0x140] ;  /* 0x00014006080fd981 */ /* 0x000f68000c1e9900 */
[----:B------:R-:W5:Y:S01]  /*0590*/  @!P6 LDG.E.CONSTANT R16, desc[UR6][R8.64+0x180] ;  /* 0x000180060810e981 */ /* 0x000f62000c1e9900 */
[----:B------:R-:W0:Y:S01]  /*05a0*/  S2R R18, SR_CgaCtaId ;  /* 0x0000000000127919 */ /* 0x000e220000008800 */
[----:B------:R-:W-:Y:S01]  /*05b0*/  MOV R17, 0x400 ;  /* 0x0000040000117802 */ /* 0x000fe20000000f00 */
[----:B------:R-:W1:Y:S01]  /*05c0*/  REDUX.OR UR4, R4 ;  /* 0x00000000040473c4 */ /* 0x000e620000004000 */
[----:B------:R-:W-:-:S02]  /*05d0*/  VOTEU.ANY UR5, UPT, PT ;  /* 0x0000000000057886 */ /* 0x000fc400038e0100 */
[----:B0-----:R-:W-:-:S05]  /*05e0*/  LEA R17, R18, R17, 0x18 ;  /* 0x0000001112117211 */ /* 0x001fca00078ec0ff */
[----:B------:R-:W-:Y:S02]  /*05f0*/  IMAD R6, R6, 0x1c4, R17 ;  /* 0x000001c406067824 */ /* 0x000fe400078e0211 */
[----:B------:R-:W0:Y:S02]  /*0600*/  MATCH.ANY R17, R4 ;  /* 0x00000000041173a1 */ /* 0x000e2400000e8000 */
[----:B------:R-:W-:Y:S01]  /*0610*/  IMAD R18, R11, 0x4, R6 ;  /* 0x000000040b127824 */ /* 0x000fe200078e0206 */
[----:B0-----:R-:W-:-:S04]  /*0620*/  LOP3.LUT P0, RZ, R4, UR5, R17, 0x40, !PT ;  /* 0x0000000504ff7c12 */ /* 0x001fc8000f804011 */
[----:B--2---:R0:W-:Y:S04]  /*0630*/  STS [R18+0x40], R10 ;  /* 0x0000400a12007388 */ /* 0x0041e80000000800 */
[----:B---3--:R0:W-:Y:S04]  /*0640*/  STS [R18], R7 ;  /* 0x0000000712007388 */ /* 0x0081e80000000800 */
[----:B----4-:R0:W-:Y:S04]  /*0650*/  STS [R18+0x80], R12 ;  /* 0x0000800c12007388 */ /* 0x0101e80000000800 */
[----:B-----5:R0:W-:Y:S04]  /*0660*/  STS [R18+0xc0], R13 ;  /* 0x0000c00d12007388 */ /* 0x0201e80000000800 */
[----:B------:R0:W-:Y:S04]  /*0670*/  STS [R18+0x100], R14 ;  /* 0x0001000e12007388 */ /* 0x0001e80000000800 */
[----:B------:R0:W-:Y:S04]  /*0680*/  STS [R18+0x140], R15 ;  /* 0x0001400f12007388 */ /* 0x0001e80000000800 */
[----:B------:R0:W-:Y:S01]  /*0690*/  STS [R18+0x180], R16 ;  /* 0x0001801012007388 */ /* 0x0001e20000000800 */
[----:B-1----:R-:W-:Y:S05]  /*06a0*/  @!P0 BRA.DIV UR4, `(.L_x_216) ;  /* 0x0000002a04408947 */ /* 0x002fea000b800000 */
[C---:B0-----:R-:W-:Y:S01]  /*06b0*/  IMAD R7, R11.reuse, 0x18, R18 ;  /* 0x000000180b077824 */ /* 0x041fe200078e0212 */
[----:B------:R-:W-:Y:S01]  /*06c0*/  NOP ;  /* 0x0000000000007918 */ /* 0x000fe20000000000 */
[----:B------:R-:W-:-:S03]  /*06d0*/  IMAD R8, R11, 0x7, RZ ;  /* 0x000000070b087824 */ /* 0x000fc600078e02ff */
[----:B------:R0:W1:Y:S01]  /*06e0*/  LDS R13, [R7] ;  /* 0x00000000070d7984 */ /* 0x0000620000000800 */
[----:B------:R-:W-:-:S03]  /*06f0*/  VIADD R10, R8, 0x1 ;  /* 0x00000001080a7836 */ /* 0x000fc60000000000 */
[----:B------:R0:W2:Y:S01]  /*0700*/  LDS R24, [R7+0x4] ;  /* 0x0000040007187984 */ /* 0x0000a20000000800 */
[C---:B------:R-:W-:Y:S02]  /*0710*/  VIADD R12, R8.reuse, 0x2 ;  /* 0x00000002080c7836 */ /* 0x040fe40000000000 */
[C---:B------:R-:W-:Y:S01]  /*0720*/  VIADD R14, R8.reuse, 0x3 ;  /* 0x00000003080e7836 */ /* 0x040fe20000000000 */
[----:B------:R0:W3:Y:S01]  /*0730*/  LDS R15, [R7+0x8] ;  /* 0x00000800070f7984 */ /* 0x0000e20000000800 */
[C---:B------:R-:W-:Y:S02]  /*0740*/  VIADD R16, R8.reuse, 0x4 ;  /* 0x0000000408107836 */ /* 0x040fe40000000000 */
[C---:B------:R-:W-:Y:S01]  /*0750*/  VIADD R18, R8.reuse, 0x5 ;  /* 0x0000000508127836 */ /* 0x040fe20000000000 */
[----:B------:R0:W4:Y:S01]  /*0760*/  LDS R26, [R7+0xc] ;  /* 0x00000c00071a7984 */ /* 0x0001220000000800 */
[----:B------:R-:W-:-:S03]  /*0770*/  VIADD R20, R8, 0x6 ;  /* 0x0000000608147836 */ /* 0x000fc60000000000 */
[----:B------:R0:W0:Y:S04]  /*0780*/  LDS R28, [R7+0x10] ;  /* 0x00001000071c7984 */ /* 0x0000280000000800 */
[----:B------:R0:W0:Y:S04]  /*0790*/  LDS R17, [R7+0x14] ;  /* 0x0000140007117984 */ /* 0x0000280000000800 */
[----:B------:R0:W0:Y:S01]  /*07a0*/  LDS R22, [R7+0x18] ;  /* 0x0000180007167984 */ /* 0x0000220000000800 */
[----:B------:R-:W-:Y:S01]  /*07b0*/  NOP ;  /* 0x0000000000007918 */ /* 0x000fe20000000000 */
.L_x_239:
        /* <DEDUP_REMOVED lines=8> */
[----:B--2---:R-:W-:Y:S02]  /*0840*/  SEL R24, R24, 0xffffffff, !P0 ;  /* 0xffffffff18187807 */ /* 0x004fe40004000000 */
[----:B---3--:R-:W-:Y:S02]  /*0850*/  SEL R15, R15, 0xffffffff, !P1 ;  /* 0xffffffff0f0f7807 */ /* 0x008fe40004800000 */
[----:B----4-:R-:W-:Y:S02]  /*0860*/  SEL R26, R26, 0xffffffff, !P2 ;  /* 0xffffffff1a1a7807 */ /* 0x010fe40005000000 */
[----:B0-----:R-:W-:Y:S02]  /*0870*/  SEL R28, R28, 0xffffffff, !P3 ;  /* 0xffffffff1c1c7807 */ /* 0x001fe40005800000 */
[----:B------:R-:W-:-:S02]  /*0880*/  SEL R17, R17, 0xffffffff, !P4 ;  /* 0xffffffff11117807 */ /* 0x000fc40006000000 */
[----:B------:R-:W-:Y:S01]  /*0890*/  SEL R22, R22, 0xffffffff, !P5 ;  /* 0xffffffff16167807 */ /* 0x000fe20006800000 */
[----:B------:R-:W-:Y:S06]  /*08a0*/  @P6 BRA `(.L_x_218) ;  /* 0x0000000000b46947 */ /* 0x000fec0003800000 */
[CC--:B-1----:R-:W-:Y:S02]  /*08b0*/  VIMNMX.U32 R9, PT, PT, R13.reuse, R24.reuse, PT ;  /* 0x000000180d097248 */ /* 0x0c2fe40003fe0000 */
        /* <DEDUP_REMOVED lines=11> */
[----:B------:R-:W-:Y:S02]  /*0970*/  VIMNMX.U32 R17, PT, PT, R22, R17, PT ;  /* 0x0000001116117248 */ /* 0x000fe40003fe0000 */
[----:B------:R-:W-:Y:S02]  /*0980*/  VIMNMX.U32 R21, PT, PT, R11, R26, !PT ;  /* 0x0000001a0b157248 */ /* 0x000fe40007fe0000 */
[----:B------:R-:W-:Y:S02]  /*0990*/  SEL R19, R9, R28, !P0 ;  /* 0x0000001c09137207 */ /* 0x000fe40004000000 */
[----:B------:R-:W-:Y:S02]  /*09a0*/  VIMNMX.U32 R26, PT, PT, R11, R26, PT ;  /* 0x0000001a0b1a7248 */ /* 0x000fe40003fe0000 */
[----:B------:R-:W-:Y:S02]  /*09b0*/  SEL R9, R28, R9, !P0 ;  /* 0x000000091c097207 */ /* 0x000fe40004000000 */
[----:B------:R-:W-:-:S02]  /*09c0*/  VIMNMX.U32 R22, PT, PT, R24, R17, !PT ;  /* 0x0000001118167248 */ /* 0x000fc40007fe0000 */
[C---:B------:R-:W-:Y:S02]  /*09d0*/  ISETP.GT.U32.AND P0, PT, R24.reuse, R13, PT ;  /* 0x0000000d1800720c */ /* 0x040fe40003f04070 */
[----:B------:R-:W-:Y:S02]  /*09e0*/  VIMNMX.U32 R28, PT, PT, R24, R17, PT ;  /* 0x00000011181c7248 */ /* 0x000fe40003fe0000 */
[CC--:B------:R-:W-:Y:S02]  /*09f0*/  VIMNMX.U32 R15, PT, PT, R19.reuse, R26.reuse, !PT ;  /* 0x0000001a130f7248 */ /* 0x0c0fe40007fe0000 */
[----:B------:R-:W-:Y:S02]  /*0a00*/  VIMNMX.U32 R26, PT, PT, R19, R26, PT ;  /* 0x0000001a131a7248 */ /* 0x000fe40003fe0000 */
[----:B------:R-:W-:Y:S02]  /*0a10*/  SEL R11, R22, R13, P0 ;  /* 0x0000000d160b7207 */ /* 0x000fe40000000000 */
[----:B------:R-:W-:-:S02]  /*0a20*/  VIMNMX.U32 R17, PT, PT, R21, R28, !PT ;  /* 0x0000001c15117248 */ /* 0x000fc40007fe0000 */
[----:B------:R-:W-:Y:S02]  /*0a30*/  SEL R22, R13, R22, P0 ;  /* 0x000000160d167207 */ /* 0x000fe40000000000 */
[----:B------:R-:W-:Y:S02]  /*0a40*/  VIMNMX.U32 R28, PT, PT, R21, R28, PT ;  /* 0x0000001c151c7248 */ /* 0x000fe40003fe0000 */
[CC--:B------:R-:W-:Y:S02]  /*0a50*/  VIMNMX.U32 R13, PT, PT, R9.reuse, R26.reuse, !PT ;  /* 0x0000001a090d7248 */ /* 0x0c0fe40007fe0000 */
[----:B------:R-:W-:Y:S02]  /*0a60*/  VIMNMX.U32 R9, PT, PT, R9, R26, PT ;  /* 0x0000001a09097248 */ /* 0x000fe40003fe0000 */
[----:B------:R-:W-:Y:S02]  /*0a70*/  VIMNMX.U32 R26, PT, PT, R17, R22, !PT ;  /* 0x00000016111a7248 */ /* 0x000fe40007fe0000 */
[----:B------:R-:W-:-:S02]  /*0a80*/  VIMNMX.U32 R19, PT, PT, R15, R28, !PT ;  /* 0x0000001c0f137248 */ /* 0x000fc40007fe0000 */
[----:B------:R-:W-:Y:S02]  /*0a90*/  VIMNMX.U32 R22, PT, PT, R17, R22, PT ;  /* 0x0000001611167248 */ /* 0x000fe40003fe0000 */
[----:B------:R-:W-:Y:S02]  /*0aa0*/  VIMNMX.U32 R24, PT, PT, R15, R28, PT ;  /* 0x0000001c0f187248 */ /* 0x000fe40003fe0000 */
[CC--:B------:R-:W-:Y:S02]  /*0ab0*/  VIMNMX.U32 R28, PT, PT, R19.reuse, R22.reuse, !PT ;  /* 0x00000016131c7248 */ /* 0x0c0fe40007fe0000 */
[----:B------:R-:W-:Y:S02]  /*0ac0*/  VIMNMX.U32 R19, PT, PT, R19, R22, PT ;  /* 0x0000001613137248 */ /* 0x000fe40003fe0000 */
[----:B------:R-:W-:Y:S02]  /*0ad0*/  VIMNMX.U32 R15, PT, PT, R13, R24, !PT ;  /* 0x000000180d0f7248 */ /* 0x000fe40007fe0000 */
[----:B------:R-:W-:-:S02]  /*0ae0*/  VIMNMX.U32 R22, PT, PT, R11, R26, !PT ;  /* 0x0000001a0b167248 */ /* 0x000fc40007fe0000 */
[----:B------:R-:W-:Y:S02]  /*0af0*/  VIMNMX.U32 R13, PT, PT, R13, R24, PT ;  /* 0x000000180d0d7248 */ /* 0x000fe40003fe0000 */
[----:B------:R-:W-:Y:S02]  /*0b00*/  ISETP.GE.U32.AND P0, PT, R24, R9, PT ;  /* 0x000000091800720c */ /* 0x000fe40003f06070 */
[----:B------:R-:W-:Y:S02]  /*0b10*/  VIMNMX.U32 R11, PT, PT, R11, R26, PT ;  /* 0x0000001a0b0b7248 */ /* 0x000fe40003fe0000 */
[----:B------:R-:W-:Y:S02]  /*0b20*/  SEL R24, R9, R13, !P0 ;  /* 0x0000000d09187207 */ /* 0x000fe40004000000 */
[----:B------:R-:W-:Y:S02]  /*0b30*/  VIMNMX.U32 R26, PT, PT, R15, R19, !PT ;  /* 0x000000130f1a7248 */ /* 0x000fe40007fe0000 */
[----:B------:R-:W-:-:S02]  /*0b40*/  VIMNMX.U32 R17, PT, PT, R28, R11, !PT ;  /* 0x0000000b1c117248 */ /* 0x000fc40007fe0000 */
[----:B------:R-:W-:Y:S02]  /*0b50*/  SEL R13, R13, R9, !P0 ;  /* 0x000000090d0d7207 */ /* 0x000fe40004000000 */
[----:B------:R-:W-:Y:S02]  /*0b60*/  VIMNMX.U32 R15, PT, PT, R15, R19, PT ;  /* 0x000000130f0f7248 */ /* 0x000fe40003fe0000 */
[----:B------:R-:W-:-:S07]  /*0b70*/  VIMNMX.U32 R28, PT, PT, R28, R11, PT ;  /* 0x0000000b1c1c7248 */ /* 0x000fce0003fe0000 */
.L_x_218:
[----:B------:R-:W-:Y:S05]  /*0b80*/  BSYNC.RECONVERGENT B0 ;  /* 0x0000000000007941 */ /* 0x000fea0003800200 */
.L_x_217:
[----:B------:R-:W-:-:S07]  /*0b90*/  IMAD.MOV.U32 R9, RZ, RZ, 0x2 ;  /* 0x00000002ff097424 */ /* 0x000fce00078e00ff */
.L_x_223:
[----:B------:R-:W0:Y:S08]  /*0ba0*/  MATCH.ANY R11, R4 ;  /* 0x00000000040b73a1 */ /* 0x000e3000000e8000 */
[----:B------:R-:W2:Y:S01]  /*0bb0*/  REDUX.OR UR4, R4 ;  /* 0x00000000040473c4 */ /* 0x000ea20000004000 */
[----:B------:R-:W-:Y:S02]  /*0bc0*/  VOTEU.ANY UR5, UPT, PT ;  /* 0x0000000000057886 */ /* 0x000fe400038e0100 */
[----:B0-----:R-:W-:-:S13]  /*0bd0*/  LOP3.LUT P0, RZ, R4, UR5, R11, 0x40, !PT ;  /* 0x0000000504ff7c12 */ /* 0x001fda000f80400b */
[----:B--2---:R-:W-:Y:S05]  /*0be0*/  @!P0 BRA.DIV UR4, `(.L_x_219) ;  /* 0x0000002604588947 */ /* 0x004fea000b800000 */
[----:B------:R-:W-:Y:S01]  /*0bf0*/  NOP ;  /* 0x0000000000007918 */ /* 0x000fe20000000000 */
[----:B-1----:R0:W-:Y:S01]  /*0c00*/  STS [R7], R13 ;  /* 0x0000000d07007388 */ /* 0x0021e20000000800 */
        /* <DEDUP_REMOVED lines=9> */
.L_x_244:
[----:B0-----:R-:W-:Y:S01]  /*0ca0*/  IMAD.MOV R13, RZ, RZ, -R9 ;  /* 0x000000ffff0d7224 */ /* 0x001fe200078e0a09 */
[--C-:B------:R-:W-:Y:S01]  /*0cb0*/  LOP3.LUT R11, R11, 0xf, R0.reuse, 0x80, !PT ;  /* 0x0000000f0b0b7812 */ /* 0x100fe200078e8000 */
[----:B------:R-:W-:Y:S03]  /*0cc0*/  BSSY.RECONVERGENT B0, `(.L_x_220) ;  /* 0x0000021000007945 */ /* 0x000fe60003800200 */
[----:B------:R-:W-:Y:S01]  /*0cd0*/  LOP3.LUT R13, R13, 0xf, R0, 0x80, !PT ;  /* 0x0000000f0d0d7812 */ /* 0x000fe200078e8000 */
[----:B------:R-:W-:-:S04]  /*0ce0*/  IMAD R24, R11, 0x7, RZ ;  /* 0x000000070b187824 */ /* 0x000fc800078e02ff */
[----:B------:R-:W-:Y:S01]  /*0cf0*/  IMAD R22, R13, 0x7, RZ ;  /* 0x000000070d167824 */ /* 0x000fe200078e02ff */
[----:B------:R-:W-:-:S04]  /*0d00*/  VIMNMX R15, PT, PT, R24, R5, PT ;  /* 0x00000005180f7248 */ /* 0x000fc80003fe0100 */
[----:B------:R-:W-:-:S05]  /*0d10*/  VIMNMX R13, PT, PT, R22, R5, PT ;  /* 0x00000005160d7248 */ /* 0x000fca0003fe0100 */
[----:B------:R-:W-:-:S05]  /*0d20*/  IMAD R22, R19, 0x7, R13 ;  /* 0x0000000713167824 */ /* 0x000fca00078e020d */
[----:B------:R-:W-:-:S05]  /*0d30*/  VIMNMX R22, PT, PT, R22, R5, PT ;  /* 0x0000000516167248 */ /* 0x000fca0003fe0100 */
[----:B------:R-:W-:Y:S01]  /*0d40*/  IMAD R26, R19, 0x7, R22 ;  /* 0x00000007131a7824 */ /* 0x000fe200078e0216 */
[----:B------:R-:W-:-:S04]  /*0d50*/  VIADDMNMX R19, R22, -R13, R15, PT ;  /* 0x8000000d16137246 */ /* 0x000fc8000380010f */
        /* <DEDUP_REMOVED lines=8> */
.L_x_222:
        /* <DEDUP_REMOVED lines=15> */
.L_x_221:
[----:B------:R-:W-:Y:S05]  /*0ed0*/  BSYNC.RECONVERGENT B0 ;  /* 0x0000000000007941 */ /* 0x000fea0003800200 */
.L_x_220:
[----:B------:R-:W-:Y:S01]  /*0ee0*/  IADD3 R15, PT, PT, -R24, R22, R15 ;  /* 0x00000016180f7210 */ /* 0x000fe20007ffe10f */
[----:B------:R-:W-:Y:S01]  /*0ef0*/  IMAD.IADD R17, R13, 0x1, R24 ;  /* 0x000000010d117824 */ /* 0x000fe200078e0218 */
[----:B------:R-:W-:Y:S02]  /*0f00*/  PLOP3.LUT P0, PT, PT, PT, PT, 0x8, 0x80 ;  /* 0x000000000080781c */ /* 0x000fe40003f0e170 */
[----:B------:R-:W-:Y:S01]  /*0f10*/  ISETP.GE.AND P1, PT, R15, R11, PT ;  /* 0x0000000b0f00720c */ /* 0x000fe20003f26270 */
[--C-:B------:R-:W-:Y:S02]  /*0f20*/  IMAD R26, R17, 0x4, R6.reuse ;  /* 0x00000004111a7824 */ /* 0x100fe400078e0206 */
[C---:B------:R-:W-:Y:S02]  /*0f30*/  IMAD R23, R15.reuse, 0x4, R6 ;  /* 0x000000040f177824 */ /* 0x040fe400078e0206 */
[----:B------:R-:W-:Y:S01]  /*0f40*/  VIADD R24, R15, 0x1 ;  /* 0x000000010f187836 */ /* 0x000fe20000000000 */
[----:B------:R-:W-:Y:S04]  /*0f50*/  LDS R21, [R26] ;  /* 0x000000001a157984 */ /* 0x000fe80000000800 */
[----:B------:R-:W0:Y:S03]  /*0f60*/  LDS R19, [R23] ;  /* 0x0000000017137984 */ /* 0x000e260000000800 */
[----:B0-----:R-:W-:-:S04]  /*0f70*/  @!P1 ISETP.GE.U32.AND P2, PT, R19, R21, PT ;  /* 0x000000151300920c */ /* 0x001fc80003f46070 */
[----:B------:R-:W-:-:S04]  /*0f80*/  @!P1 ISETP.GE.OR P0, PT, R17, R22, !P2 ;  /* 0x000000161100920c */ /* 0x000fc80005706670 */
[----:B------:R-:W-:-:S09]  /*0f90*/  SEL R13, R19, R21, P0 ;  /* 0x00000015130d7207 */ /* 0x000fd20000000000 */
[----:B------:R0:W-:Y:S01]  /*0fa0*/  @P0 LDS R19, [R23+0x4] ;  /* 0x0000040017130984 */ /* 0x0001e20000000800 */
[----:B------:R-:W-:Y:S02]  /*0fb0*/  @!P0 IMAD.MOV R24, RZ, RZ, R15 ;  /* 0x000000ffff188224 */ /* 0x000fe400078e020f */
[----:B------:R-:W-:Y:S01]  /*0fc0*/  VIADD R15, R17, 0x1 ;  /* 0x00000001110f7836 */ /* 0x000fe20000000000 */
[----:B------:R-:W1:Y:S01]  /*0fd0*/  @!P0 LDS R21, [R26+0x4] ;  /* 0x000004001a158984 */ /* 0x000e620000000800 */
[----:B------:R-:W-:Y:S01]  /*0fe0*/  @P0 IMAD.MOV R15, RZ, RZ, R17 ;  /* 0x000000ffff0f0224 */ /* 0x000fe200078e0211 */
[C---:B------:R-:W-:Y:S02]  /*0ff0*/  ISETP.GE.AND P1, PT, R24.reuse, R11, PT ;  /* 0x0000000b1800720c */ /* 0x040fe40003f26270 */
[----:B------:R-:W-:Y:S01]  /*1000*/  PLOP3.LUT P0, PT, PT, PT, PT, 0x8, 0x80 ;  /* 0x000000000080781c */ /* 0x000fe20003f0e170 */
[----:B------:R-:W-:Y:S02]  /*1010*/  VIADD R25, R15, 0x1 ;  /* 0x000000010f197836 */ /* 0x000fe40000000000 */
[----:B0-----:R-:W-:-:S08]  /*1020*/  VIADD R23, R24, 0x1 ;  /* 0x0000000118177836 */ /* 0x001fd00000000000 */
[----:B-1----:R-:W-:-:S04]  /*1030*/  @!P1 ISETP.GE.U32.AND P2, PT, R19, R21, PT ;  /* 0x000000151300920c */ /* 0x002fc80003f46070 */
        /* <DEDUP_REMOVED lines=21> */
[----:B------:R-:W-:Y:S04]  /*1190*/  @!P0 LDS R21, [R25] ;  /* 0x0000000019158984 */ /* 0x000fe80000000800 */
[----:B------:R-:W0:Y:S01]  /*11a0*/  @P0 LDS R19, [R28] ;  /* 0x000000001c130984 */ /* 0x000e220000000800 */
[----:B------:R-:W-:-:S06]  /*11b0*/  PLOP3.LUT P0, PT, PT, PT, PT, 0x8, 0x80 ;  /* 0x000000000080781c */ /* 0x000fcc0003f0e170 */
[----:B0-----:R-:W-:-:S04]  /*11c0*/  @!P1 ISETP.GE.U32.AND P2, PT, R19, R21, PT ;  /* 0x000000151300920c */ /* 0x001fc80003f46070 */
[----:B------:R-:W-:-:S04]  /*11d0*/  @!P1 ISETP.GE.OR P0, PT, R27, R22, !P2 ;  /* 0x000000161b00920c */ /* 0x000fc80005706670 */
[----:B------:R-:W-:-:S09]  /*11e0*/  SEL R26, R19, R21, P0 ;  /* 0x00000015131a7207 */ /* 0x000fd20000000000 */
[----:B------:R-:W-:Y:S02]  /*11f0*/  @P0 IMAD.MOV R23, RZ, RZ, R27 ;  /* 0x000000ffff170224 */ /* 0x000fe400078e021b */
[----:B------:R-:W-:Y:S02]  /*1200*/  VIADD R27, R17, 0x1 ;  /* 0x00000001111b7836 */ /* 0x000fe40000000000 */
        /* <DEDUP_REMOVED lines=12> */
[----:B------:R-:W-:Y:S02]  /*12d0*/  @!P0 IMAD.MOV R25, RZ, RZ, R27 ;  /* 0x000000ffff198224 */ /* 0x000fe400078e021b */
[----:B------:R-:W-:Y:S02]  /*12e0*/  @P0 IMAD.MOV R17, RZ, RZ, R23 ;  /* 0x000000ffff110224 */ /* 0x000fe400078e0217 */
[C-C-:B------:R-:W-:Y:S01]  /*12f0*/  @P0 IMAD R27, R25.reuse, 0x4, R6.reuse ;  /* 0x00000004191b0824 */ /* 0x140fe200078e0206 */
[----:B------:R-:W-:Y:S01]  /*1300*/  ISETP.GE.AND P1, PT, R25, R11, PT ;  /* 0x0000000b1900720c */ /* 0x000fe20003f26270 */
[C---:B------:R-:W-:Y:S02]  /*1310*/  @!P0 IMAD R23, R17.reuse, 0x4, R6 ;  /* 0x0000000411178824 */ /* 0x040fe400078e0206 */
[----:B------:R-:W-:Y:S01]  /*1320*/  VIADD R29, R17, 0x1 ;  /* 0x00000001111d7836 */ /* 0x000fe20000000000 */
[----:B------:R-:W-:Y:S04]  /*1330*/  @P0 LDS R19, [R27] ;  /* 0x000000001b130984 */ /* 0x000fe80000000800 */
[----:B------:R-:W0:Y:S01]  /*1340*/  @!P0 LDS R21, [R23] ;  /* 0x0000000017158984 */ /* 0x000e220000000800 */
[----:B------:R-:W-:-:S04]  /*1350*/  PLOP3.LUT P0, PT, PT, PT, PT, 0x8, 0x80 ;  /* 0x000000000080781c */ /* 0x000fc80003f0e170 */
[----:B0-----:R-:W-:-:S04]  /*1360*/  @!P1 ISETP.GE.U32.AND P2, PT, R19, R21, PT ;  /* 0x000000151300920c */ /* 0x001fc80003f46070 */
[----:B------:R-:W-:Y:S02]  /*1370*/  @!P1 ISETP.GE.OR P0, PT, R17, R22, !P2 ;  /* 0x000000161100920c */ /* 0x000fe40005706670 */
[C---:B------:R-:W-:Y:S01]  /*1380*/  ISETP.GE.U32.AND P2, PT, R9.reuse, 0x9, PT ;  /* 0x000000090900780c */ /* 0x040fe20003f46070 */
[----:B------:R-:W-:-:S10]  /*1390*/  IMAD.SHL.U32 R9, R9, 0x2, RZ ;  /* 0x0000000209097824 */ /* 0x000fd400078e00ff */
[----:B------:R-:W-:Y:S01]  /*13a0*/  @P0 IMAD.MOV R29, RZ, RZ, R17 ;  /* 0x000000ffff1d0224 */ /* 0x000fe200078e0211 */
[----:B------:R-:W-:-:S04]  /*13b0*/  SEL R17, R19, R21, P0 ;  /* 0x0000001513117207 */ /* 0x000fc80000000000 */
[----:B------:R-:W-:Y:S01]  /*13c0*/  ISETP.GE.AND P1, PT, R29, R22, PT ;  /* 0x000000161d00720c */ /* 0x000fe20003f26270 */
[----:B------:R-:W-:Y:S02]  /*13d0*/  VIADD R22, R25, 0x1 ;  /* 0x0000000119167836 */ /* 0x000fe40000000000 */
[----:B------:R-:W-:Y:S02]  /*13e0*/  @!P0 IMAD.MOV R22, RZ, RZ, R25 ;  /* 0x000000ffff168224 */ /* 0x000fe400078e0219 */
[--C-:B------:R-:W-:Y:S02]  /*13f0*/  @!P0 IMAD R29, R29, 0x4, R6.reuse ;  /* 0x000000041d1d8824 */ /* 0x100fe400078e0206 */
[----:B------:R-:W-:-:S03]  /*1400*/  @P0 IMAD R23, R22, 0x4, R6 ;  /* 0x0000000416170824 */ /* 0x000fc600078e0206 */
[----:B------:R-:W-:Y:S04]  /*1410*/  @!P0 LDS R21, [R29] ;  /* 0x000000001d158984 */ /* 0x000fe80000000800 */
[----:B------:R-:W0:Y:S01]  /*1420*/  @P0 LDS R19, [R23] ;  /* 0x0000000017130984 */ /* 0x000e220000000800 */
[----:B------:R-:W-:Y:S02]  /*1430*/  ISETP.GE.AND P0, PT, R22, R11, PT ;  /* 0x0000000b1600720c */ /* 0x000fe40003f06270 */
[----:B0-----:R-:W-:-:S04]  /*1440*/  @!P1 VIMNMX.U32 R19, PT, PT, R19, R21, PT ;  /* 0x0000001513139248 */ /* 0x001fc80003fe0000 */
[----:B------:R-:W-:Y:S01]  /*1450*/  SEL R22, R19, R21, !P0 ;  /* 0x0000001513167207 */ /* 0x000fe20004000000 */
[----:B------:R-:W-:Y:S06]  /*1460*/  @!P2 BRA `(.L_x_223) ;  /* 0xfffffff400cca947 */ /* 0x000fec000383ffff */
[----:B------:R-:W0:Y:S08]  /*1470*/  MATCH.ANY R7, R4 ;  /* 0x00000000040773a1 */ /* 0x000e3000000e8000 */
[----:B------:R-:W1:Y:S01]  /*1480*/  REDUX.OR UR4, R4 ;  /* 0x00000000040473c4 */ /* 0x000e620000004000 */
[----:B------:R-:W-:Y:S02]  /*1490*/  VOTEU.ANY UR5, UPT, PT ;  /* 0x0000000000057886 */ /* 0x000fe400038e0100 */
[----:B0-----:R-:W-:-:S13]  /*14a0*/  LOP3.LUT P0, RZ, R4, UR5, R7, 0x40, !PT ;  /* 0x0000000504ff7c12 */ /* 0x001fda000f804007 */
[----:B-1----:R-:W-:Y:S05]  /*14b0*/  @!P0 BRA.DIV UR4, `(.L_x_224) ;  /* 0x0000001e04748947 */ /* 0x002fea000b800000 */
[----:B------:R-:W-:Y:S01]  /*14c0*/  NOP ;  /* 0x0000000000007918 */ /* 0x000fe20000000000 */
.L_x_247:
        /* <DEDUP_REMOVED lines=17> */
.L_x_213:
[----:B------:R-:W0:Y:S01]  /*15e0*/  LDCU UR8, c[0x0][0x380] ;  /* 0x00007000ff0877ac */ /* 0x000e220008000800 */
[----:B-1----:R-:W-:Y:S01]  /*15f0*/  SHF.R.U32.HI R5, RZ, 0x1, R5 ;  /* 0x00000001ff057819 */ /* 0x002fe20000011605 */
[----:B------:R-:W-:-:S04]  /*1600*/  UIADD3 UR4, UPT, UPT, UR4, -UR5, URZ ;  /* 0x8000000504047290 */ /* 0x000fc8000fffe0ff */
        /* <DEDUP_REMOVED lines=15> */
[----:B------:R1:W5:Y:S01]  /*1700*/  LDG.E R15, desc[UR6][R14.64] ;  /* 0x000000060e0f7981 */ /* 0x000362000c1e1900 */
[----:B------:R-:W-:Y:S01]  /*1710*/  IMAD.MOV.U32 R17, RZ, RZ, 0x3 ;  /* 0x00000003ff117424 */ /* 0x000fe200078e00ff */
[----:B0-----:R-:W-:-:S04]  /*1720*/  LOP3.LUT R4, R18, 0xfffffffe, RZ, 0xc0, !PT ;  /* 0xfffffffe12047812 */ /* 0x001fc800078ec0ff */
[----:B------:R-:W-:Y:S02]  /*1730*/  SHF.L.U32 R4, R17, R4, RZ ;  /* 0x0000000411047219 */ /* 0x000fe400000006ff */
[----:B-1----:R-:W-:Y:S01]  /*1740*/  LOP3.LUT R14, R18, 0x1, RZ, 0xc0, !PT ;  /* 0x00000001120e7812 */ /* 0x002fe200078ec0ff */
[C---:B--2---:R-:W-:Y:S01]  /*1750*/  IMAD.SHL.U32 R7, R12.reuse, 0x4, RZ ;  /* 0x000000040c077824 */ /* 0x044fe200078e00ff */
[----:B------:R-:W-:Y:S01]  /*1760*/  SHF.L.U64.HI R16, R12, 0x2, R13 ;  /* 0x000000020c107819 */ /* 0x000fe2000001020d */
[----:B-----5:R-:W-:-:S03]  /*1770*/  IMAD.IADD R0, R15, 0x1, -R12 ;  /* 0x000000010f007824 */ /* 0x020fc600078e0a0c */
[C---:B---3--:R-:W-:Y:S02]  /*1780*/  IADD3 R6, P1, PT, R7.reuse, R8, RZ ;  /* 0x0000000807067210 */ /* 0x048fe40007f3e0ff */
[----:B----4-:R-:W-:Y:S02]  /*1790*/  IADD3 R2, P2, PT, R7, R10, RZ ;  /* 0x0000000a07027210 */ /* 0x010fe40007f5e0ff */
[----:B------:R-:W-:Y:S01]  /*17a0*/  ISETP.GT.AND P0, PT, R0, 0x2, PT ;  /* 0x000000020000780c */ /* 0x000fe20003f04270 */
[C---:B------:R-:W-:Y:S02]  /*17b0*/  IMAD.X R7, R16.reuse, 0x1, R9, P1 ;  /* 0x0000000110077824 */ /* 0x040fe400008e0609 */
        /* <DEDUP_REMOVED lines=15> */
.L_x_226:
        /* <DEDUP_REMOVED lines=11> */
.L_x_225:
[C---:B------:R-:W-:Y:S01]  /*1960*/  LOP3.LUT R9, R14.reuse, 0x2, RZ, 0xfc, !PT ;  /* 0x000000020e097812 */ /* 0x040fe200078efcff */
[----:B------:R-:W-:Y:S01]  /*1970*/  IMAD.MOV.U32 R10, RZ, RZ, -0x1 ;  /* 0xffffffffff0a7424 */ /* 0x000fe200078e00ff */
[C---:B------:R-:W-:Y:S01]  /*1980*/  LOP3.LUT R11, R14.reuse, 0x4, RZ, 0xfc, !PT ;  /* 0x000000040e0b7812 */ /* 0x040fe200078efcff */
[C---:B------:R-:W-:Y:S01]  /*1990*/  IMAD.WIDE.U32 R6, R14.reuse, 0x4, R6 ;  /* 0x000000040e067825 */ /* 0x040fe200078e0006 */
[-C--:B------:R-:W-:Y:S02]  /*19a0*/  ISETP.GE.U32.AND P6, PT, R9, R0.reuse, PT ;  /* 0x000000000900720c */ /* 0x080fe40003fc6070 */
[-C--:B------:R-:W-:Y:S02]  /*19b0*/  ISETP.GE.U32.AND P5, PT, R11, R0.reuse, PT ;  /* 0x000000000b00720c */ /* 0x080fe40003fa6070 */
[C---:B------:R-:W-:Y:S02]  /*19c0*/  LOP3.LUT R13, R14.reuse, 0x6, RZ, 0xfc, !PT ;  /* 0x000000060e0d7812 */ /* 0x040fe400078efcff */
[C---:B------:R-:W-:Y:S01]  /*19d0*/  LOP3.LUT R15, R14.reuse, 0xa, RZ, 0xfc, !PT ;  /* 0x0000000a0e0f7812 */ /* 0x040fe200078efcff */
[----:B------:R-:W-:Y:S01]  /*19e0*/  IMAD.MOV.U32 R12, RZ, RZ, -0x1 ;  /* 0xffffffffff0c7424 */ /* 0x000fe200078e00ff */
[C---:B------:R-:W-:Y:S01]  /*19f0*/  LOP3.LUT R11, R14.reuse, 0xc, RZ, 0xfc, !PT ;  /* 0x0000000c0e0b7812 */ /* 0x040fe200078efcff */
[----:B------:R-:W-:Y:S01]  /*1a00*/  IMAD.MOV.U32 R16, RZ, RZ, -0x1 ;  /* 0xffffffffff107424 */ /* 0x000fe200078e00ff */
[-C--:B------:R-:W-:Y:S01]  /*1a10*/  ISETP.GE.U32.AND P4, PT, R13, R0.reuse, PT ;  /* 0x000000000d00720c */ /* 0x080fe20003f86070 */
[----:B------:R-:W-:Y:S01]  /*1a20*/  IMAD.MOV.U32 R17, RZ, RZ, -0x1 ;  /* 0xffffffffff117424 */ /* 0x000fe200078e00ff */
[----:B------:R-:W-:Y:S01]  /*1a30*/  ISETP.GE.U32.AND P1, PT, R11, R0, PT ;  /* 0x000000000b00720c */ /* 0x000fe20003f26070 */
[----:B------:R-:W2:Y:S01]  /*1a40*/  @!P6 LDG.E.CONSTANT R10, desc[UR6][R6.64+0x8] ;  /* 0x00000806060ae981 */ /* 0x000ea2000c1e9900 */
[----:B------:R-:W-:-:S02]  /*1a50*/  LOP3.LUT R9, R14, 0x8, RZ, 0xfc, !PT ;  /* 0x000000080e097812 */ /* 0x000fc400078efcff */
[C---:B------:R-:W-:Y:S01]  /*1a60*/  LOP3.LUT R13, R14.reuse, 0xe, RZ, 0xfc, !PT ;  /* 0x0000000e0e0d7812 */ /* 0x040fe200078efcff */
[----:B------:R-:W-:Y:S01]  /*1a70*/  IMAD.MOV.U32 R18, RZ, RZ, -0x1 ;  /* 0xffffffffff127424 */ /* 0x000fe200078e00ff */
[----:B------:R-:W-:Y:S01]  /*1a80*/  LOP3.LUT R11, R14, 0x10, RZ, 0xfc, !PT ;  /* 0x000000100e0b7812 */ /* 0x000fe200078efcff */
[----:B------:R-:W3:Y:S01]  /*1a90*/  LDG.E.CONSTANT R8, desc[UR6][R6.64] ;  /* 0x0000000606087981 */ /* 0x000ee2000c1e9900 */
[-C--:B------:R-:W-:Y:S02]  /*1aa0*/  ISETP.GE.U32.AND P2, PT, R15, R0.reuse, PT ;  /* 0x000000000f00720c */ /* 0x080fe40003f46070 */
[-C--:B------:R-:W-:Y:S01]  /*1ab0*/  ISETP.GE.U32.AND P3, PT, R9, R0.reuse, PT ;  /* 0x000000000900720c */ /* 0x080fe20003f66070 */
[----:B------:R-:W4:Y:S01]  /*1ac0*/  @!P4 LDG.E.CONSTANT R12, desc[UR6][R6.64+0x18] ;  /* 0x00001806060cc981 */ /* 0x000f22000c1e9900 */
[-C--:B------:R-:W-:Y:S02]  /*1ad0*/  ISETP.GE.U32.AND P0, PT, R13, R0.reuse, PT ;  /* 0x000000000d00720c */ /* 0x080fe40003f06070 */
[----:B------:R-:W-:Y:S01]  /*1ae0*/  ISETP.GE.U32.AND P6, PT, R11, R0, PT ;  /* 0x000000000b00720c */ /* 0x000fe20003fc6070 */
[----:B------:R-:W-:Y:S01]  /*1af0*/  IMAD.MOV.U32 R11, RZ, RZ, -0x1 ;  /* 0xffffffffff0b7424 */ /* 0x000fe200078e00ff */
[----:B------:R-:W5:Y:S01]  /*1b00*/  @!P1 LDG.E.CONSTANT R16, desc[UR6][R6.64+0x30] ;  /* 0x0000300606109981 */ /* 0x000f62000c1e9900 */
[----:B------:R-:W-:-:S02]  /*1b10*/  IMAD.MOV.U32 R13, RZ, RZ, -0x1 ;  /* 0xffffffffff0d7424 */ /* 0x000fc400078e00ff */
[----:B------:R-:W-:Y:S02]  /*1b20*/  IMAD.MOV.U32 R15, RZ, RZ, -0x1 ;  /* 0xffffffffff0f7424 */ /* 0x000fe400078e00ff */
[----:B------:R-:W5:Y:S04]  /*1b30*/  @!P5 LDG.E.CONSTANT R11, desc[UR6][R6.64+0x10] ;  /* 0x00001006060bd981 */ /* 0x000f68000c1e9900 */
[----:B------:R-:W5:Y:S04]  /*1b40*/  @!P3 LDG.E.CONSTANT R13, desc[UR6][R6.64+0x20] ;  /* 0x00002006060db981 */ /* 0x000f68000c1e9900 */
[----:B------:R-:W5:Y:S04]  /*1b50*/  @!P2 LDG.E.CONSTANT R15, desc[UR6][R6.64+0x28] ;  /* 0x00002806060fa981 */ /* 0x000f68000c1e9900 */
[----:B------:R-:W5:Y:S04]  /*1b60*/  @!P0 LDG.E.CONSTANT R17, desc[UR6][R6.64+0x38] ;  /* 0x0000380606118981 */ /* 0x000f68000c1e9900 */
[----:B------:R-:W5:Y:S01]  /*1b70*/  @!P6 LDG.E.CONSTANT R18, desc[UR6][R6.64+0x40] ;  /* 0x000040060612e981 */ /* 0x000f62000c1e9900 */
[----:B------:R-:W0:Y:S01]  /*1b80*/  S2R R20, SR_CgaCtaId ;  /* 0x0000000000147919 */ /* 0x000e220000008800 */
[----:B------:R-:W1:Y:S01]  /*1b90*/  MATCH.ANY R21, R4 ;  /* 0x00000000041573a1 */ /* 0x000e6200000e8000 */
[----:B------:R-:W-:-:S07]  /*1ba0*/  MOV R19, 0x400 ;  /* 0x0000040000137802 */ /* 0x000fce0000000f00 */
[----:B------:R-:W5:Y:S01]  /*1bb0*/  REDUX.OR UR4, R4 ;  /* 0x00000000040473c4 */ /* 0x000f620000004000 */
[----:B------:R-:W-:Y:S01]  /*1bc0*/  VOTEU.ANY UR5, UPT, PT ;  /* 0x0000000000057886 */ /* 0x000fe200038e0100 */
[----:B0-----:R-:W-:-:S05]  /*1bd0*/  LEA R20, R20, R19, 0x18 ;  /* 0x0000001314147211 */ /* 0x001fca00078ec0ff */
[----:B------:R-:W-:-:S04]  /*1be0*/  IMAD R5, R5, 0x4c, R20 ;  /* 0x0000004c05057824 */ /* 0x000fc800078e0214 */
[----:B------:R-:W-:Y:S01]  /*1bf0*/  IMAD R19, R14, 0x4, R5 ;  /* 0x000000040e137824 */ /* 0x000fe200078e0205 */
[----:B-1----:R-:W-:-:S04]  /*1c00*/  LOP3.LUT P0, RZ, R4, UR5, R21, 0x40, !PT ;  /* 0x0000000504ff7c12 */ /* 0x002fc8000f804015 */
[----:B--2---:R0:W-:Y:S04]  /*1c10*/  STS [R19+0x8], R10 ;  /* 0x0000080a13007388 */ /* 0x0041e80000000800 */
[----:B---3--:R0:W-:Y:S04]  /*1c20*/  STS [R19], R8 ;  /* 0x0000000813007388 */ /* 0x0081e80000000800 */
[----:B----4-:R0:W-:Y:S04]  /*1c30*/  STS [R19+0x18], R12 ;  /* 0x0000180c13007388 */ /* 0x0101e80000000800 */
[----:B-----5:R0:W-:Y:S04]  /*1c40*/  STS [R19+0x30], R16 ;  /* 0x0000301013007388 */ /* 0x0201e80000000800 */
[----:B------:R0:W-:Y:S04]  /*1c50*/  STS [R19+0x10], R11 ;  /* 0x0000100b13007388 */ /* 0x0001e80000000800 */
[----:B------:R0:W-:Y:S04]  /*1c60*/  STS [R19+0x20], R13 ;  /* 0x0000200d13007388 */ /* 0x0001e80000000800 */
[----:B------:R0:W-:Y:S04]  /*1c70*/  STS [R19+0x28], R15 ;  /* 0x0000280f13007388 */ /* 0x0001e80000000800 */
[----:B------:R0:W-:Y:S04]  /*1c80*/  STS [R19+0x38], R17 ;  /* 0x0000381113007388 */ /* 0x0001e80000000800 */
[----:B------:R0:W-:Y:S01]  /*1c90*/  STS [R19+0x40], R18 ;  /* 0x0000401213007388 */ /* 0x0001e20000000800 */
[----:B------:R-:W-:Y:S05]  /*1ca0*/  @!P0 BRA.DIV UR4, `(.L_x_227) ;  /* 0x0000001604908947 */ /* 0x000fea000b800000 */
[----:B0-----:R-:W-:Y:S01]  /*1cb0*/  IMAD.SHL.U32 R13, R14, 0x8, RZ ;  /* 0x000000080e0d7824 */ /* 0x001fe200078e00ff */
[----:B------:R-:W-:-:S03]  /*1cc0*/  NOP ;  /* 0x0000000000007918 */ /* 0x000fc60000000000 */
[----:B------:R-:W-:Y:S01]  /*1cd0*/  IMAD.IADD R7, R9, 0x1, R13 ;  /* 0x0000000109077824 */ /* 0x000fe200078e020d */
[C-C-:B------:R-:W-:Y:S01]  /*1ce0*/  LOP3.LUT R9, R13.reuse, 0x2, R14.reuse, 0xfe, !PT ;  /* 0x000000020d097812 */ /* 0x140fe200078efe0e */
[C---:B------:R-:W-:Y:S01]  /*1cf0*/  IMAD R6, R14.reuse, 0x20, R19 ;  /* 0x000000200e067824 */ /* 0x040fe200078e0213 */
[C-C-:B------:R-:W-:Y:S01]  /*1d00*/  LOP3.LUT R11, R13.reuse, 0x4, R14.reuse, 0xfe, !PT ;  /* 0x000000040d0b7812 */ /* 0x140fe200078efe0e */
[----:B------:R-:W-:Y:S01]  /*1d10*/  IMAD R15, R14, 0x9, RZ ;  /* 0x000000090e0f7824 */ /* 0x000fe200078e02ff */
[----:B------:R-:W-:Y:S01]  /*1d20*/  LOP3.LUT R13, R13, 0x6, R14, 0xfe, !PT ;  /* 0x000000060d0d7812 */ /* 0x000fe200078efe0e */
[----:B------:R-:W-:Y:S01]  /*1d30*/  VIADD R19, R9, 0x1 ;  /* 0x0000000109137836 */ /* 0x000fe20000000000 */
[----:B------:R0:W1:Y:S01]  /*1d40*/  LDS R8, [R6] ;  /* 0x0000000006087984 */ /* 0x0000620000000800 */
[----:B------:R-:W-:Y:S02]  /*1d50*/  VIADD R17, R15, 0x1 ;  /* 0x000000010f117836 */ /* 0x000fe40000000000 */
[----:B------:R-:W-:Y:S01]  /*1d60*/  VIADD R21, R11, 0x1 ;  /* 0x000000010b157836 */ /* 0x000fe20000000000 */
[----:B------:R0:W2:Y:S01]  /*1d70*/  LDS R27, [R6+0x4] ;  /* 0x00000400061b7984 */ /* 0x0000a20000000800 */
[----:B------:R-:W-:-:S03]  /*1d80*/  VIADD R23, R13, 0x1 ;  /* 0x000000010d177836 */ /* 0x000fc60000000000 */
[----:B------:R0:W3:Y:S04]  /*1d90*/  LDS R18, [R6+0x8] ;  /* 0x0000080006127984 */ /* 0x0000e80000000800 */
[----:B------:R0:W4:Y:S04]  /*1da0*/  LDS R20, [R6+0xc] ;  /* 0x00000c0006147984 */ /* 0x0001280000000800 */
[----:B------:R0:W0:Y:S04]  /*1db0*/  LDS R22, [R6+0x10] ;  /* 0x0000100006167984 */ /* 0x0000280000000800 */
[----:B------:R0:W0:Y:S04]  /*1dc0*/  LDS R16, [R6+0x14] ;  /* 0x0000140006107984 */ /* 0x0000280000000800 */
[----:B------:R0:W0:Y:S04]  /*1dd0*/  LDS R10, [R6+0x18] ;  /* 0x00001800060a7984 */ /* 0x0000280000000800 */
[----:B------:R0:W0:Y:S04]  /*1de0*/  LDS R12, [R6+0x1c] ;  /* 0x00001c00060c7984 */ /* 0x0000280000000800 */
[----:B------:R0:W0:Y:S01]  /*1df0*/  LDS R25, [R6+0x20] ;  /* 0x0000200006197984 */ /* 0x0000220000000800 */
[----:B------:R-:W-:Y:S01]  /*1e00*/  NOP ;  /* 0x0000000000007918 */ /* 0x000fe20000000000 */
.L_x_252:
[-C--:B------:R-:W-:Y:S01]  /*1e10*/  ISETP.GE.U32.AND P0, PT, R17, R0.reuse, PT ;  /* 0x000000001100720c */ /* 0x080fe20003f06070 */
[----:B------:R-:W-:Y:S01]  /*1e20*/  BSSY.RECONVERGENT B0, `(.L_x_228) ;  /* 0x000005e000007945 */ /* 0x000fe20003800200 */
[-C--:B------:R-:W-:Y:S02]  /*1e30*/  ISETP.GE.U32.AND P1, PT, R9, R0.reuse, PT ;  /* 0x000000000900720c */ /* 0x080fe40003f26070 */
[----:B--2---:R-:W-:Y:S02]  /*1e40*/  SEL R27, R27, 0xffffffff, !P0 ;  /* 0xffffffff1b1b7807 */ /* 0x004fe40004000000 */
[-C--:B------:R-:W-:Y:S02]  /*1e50*/  ISETP.GE.U32.AND P0, PT, R15, R0.reuse, PT ;  /* 0x000000000f00720c */ /* 0x080fe40003f06070 */
[----:B---3--:R-:W-:Y:S02]  /*1e60*/  SEL R18, R18, 0xffffffff, !P1 ;  /* 0xffffffff12127807 */ /* 0x008fe40004800000 */
[----:B------:R-:W-:-:S02]  /*1e70*/  ISETP.GE.U32.AND P2, PT, R19, R0, PT ;  /* 0x000000001300720c */ /* 0x000fc40003f46070 */
[-C--:B------:R-:W-:Y:S02]  /*1e80*/  ISETP.GE.U32.AND P3, PT, R11, R0.reuse, PT ;  /* 0x000000000b00720c */ /* 0x080fe40003f66070 */
[-C--:B------:R-:W-:Y:S02]  /*1e90*/  ISETP.GE.U32.AND P4, PT, R21, R0.reuse, PT ;  /* 0x000000001500720c */ /* 0x080fe40003f86070 */
[-C--:B------:R-:W-:Y:S02]  /*1ea0*/  ISETP.GE.U32.AND P5, PT, R13, R0.reuse, PT ;  /* 0x000000000d00720c */ /* 0x080fe40003fa6070 */
[-C--:B------:R-:W-:Y:S02]  /*1eb0*/  ISETP.GE.U32.AND P6, PT, R23, R0.reuse, PT ;  /* 0x000000001700720c */ /* 0x080fe40003fc6070 */
[----:B------:R-:W-:Y:S02]  /*1ec0*/  ISETP.GE.U32.AND P1, PT, R7, R0, PT ;  /* 0x000000000700720c */ /* 0x000fe40003f26070 */
[----:B----4-:R-:W-:-:S02]  /*1ed0*/  SEL R20, R20, 0xffffffff, !P2 ;  /* 0xffffffff14147807 */ /* 0x010fc40005000000 */
[----:B0-----:R-:W-:Y:S02]  /*1ee0*/  SEL R14, R22, 0xffffffff, !P3 ;  /* 0xffffffff160e7807 */ /* 0x001fe40005800000 */
[----:B------:R-:W-:Y:S02]  /*1ef0*/  SEL R16, R16, 0xffffffff, !P4 ;  /* 0xffffffff10107807 */ /* 0x000fe40006000000 */
[----:B------:R-:W-:Y:S02]  /*1f00*/  SEL R10, R10, 0xffffffff, !P5 ;  /* 0xffffffff0a0a7807 */ /* 0x000fe40006800000 */
[----:B------:R-:W-:Y:S02]  /*1f10*/  SEL R12, R12, 0xffffffff, !P6 ;  /* 0xffffffff0c0c7807 */ /* 0x000fe40007000000 */
        /* <DEDUP_REMOVED lines=8> */
[CC--:B------:R-:W-:Y:S02]  /*1fa0*/  VIMNMX.U32 R16, PT, PT, R10.reuse, R12.reuse, PT ;  /* 0x0000000c0a107248 */ /* 0x0c0fe40003fe0000 */
[----:B------:R-:W-:Y:S02]  /*1fb0*/  VIMNMX.U32 R12, PT, PT, R10, R12, !PT ;  /* 0x0000000c0a0c7248 */ /* 0x000fe40007fe0000 */
[----:B------:R-:W-:Y:S02]  /*1fc0*/  VIMNMX.U32 R22, PT, PT, R18, R20, !PT ;  /* 0x0000001412167248 */ /* 0x000fe40007fe0000 */
[CC--:B------:R-:W-:Y:S02]  /*1fd0*/  VIMNMX.U32 R10, PT, PT, R27.reuse, R8.reuse, !PT ;  /* 0x000000081b0a7248 */ /* 0x0c0fe40007fe0000 */
[----:B------:R-:W-:Y:S02]  /*1fe0*/  VIMNMX.U32 R24, PT, PT, R27, R8, PT ;  /* 0x000000081b187248 */ /* 0x000fe40003fe0000 */
[----:B------:R-:W-:-:S02]  /*1ff0*/  ISETP.GE.U32.AND P1, PT, R8, R29, PT ;  /* 0x0000001d0800720c */ /* 0x000fc40003f26070 */
[----:B------:R-:W-:Y:S02]  /*2000*/  VIMNMX.U32 R18, PT, PT, R18, R20, PT ;  /* 0x0000001412127248 */ /* 0x000fe40003fe0000 */
[C---:B------:R-:W-:Y:S02]  /*2010*/  VIMNMX.U32 R27, PT, PT, R14.reuse, R16, !PT ;  /* 0x000000100e1b7248 */ /* 0x040fe40007fe0000 */
[C---:B------:R-:W-:Y:S02]  /*2020*/  VIMNMX.U32 R8, PT, PT, R25.reuse, R12, !PT ;  /* 0x0000000c19087248 */ /* 0x040fe40007fe0000 */
[----:B------:R-:W-:Y:S02]  /*2030*/  VIMNMX.U32 R14, PT, PT, R14, R16, PT ;  /* 0x000000100e0e7248 */ /* 0x000fe40003fe0000 */
[----:B------:R-:W-:Y:S02]  /*2040*/  VIMNMX.U32 R12, PT, PT, R25, R12, PT ;  /* 0x0000000c190c7248 */ /* 0x000fe40003fe0000 */
[----:B------:R-:W-:-:S02]  /*2050*/  VIMNMX.U32 R20, PT, PT, R10, R18, !PT ;  /* 0x000000120a147248 */ /* 0x000fc40007fe0000 */
[----:B------:R-:W-:Y:S02]  /*2060*/  SEL R16, R29, R24, !P1 ;  /* 0x000000181d107207 */ /* 0x000fe40004800000 */
[----:B------:R-:W-:Y:S02]  /*2070*/  VIMNMX.U32 R18, PT, PT, R10, R18, PT ;  /* 0x000000120a127248 */ /* 0x000fe40003fe0000 */
[CC--:B------:R-:W-:Y:S02]  /*2080*/  VIMNMX.U32 R25, PT, PT, R22.reuse, R14.reuse, !PT ;  /* 0x0000000e16197248 */ /* 0x0c0fe40007fe0000 */
[----:B------:R-:W-:Y:S02]  /*2090*/  VIMNMX.U32 R26, PT, PT, R22, R14, PT ;  /* 0x0000000e161a7248 */ /* 0x000fe40003fe0000 */
[----:B------:R-:W-:Y:S02]  /*20a0*/  VIMNMX.U32 R10, PT, PT, R27, R12, PT ;  /* 0x0000000c1b0a7248 */ /* 0x000fe40003fe0000 */
[----:B------:R-:W-:-:S02]  /*20b0*/  SEL R24, R24, R29, !P1 ;  /* 0x0000001d18187207 */ /* 0x000fc40004800000 */
[C---:B------:R-:W-:Y:S02]  /*20c0*/  VIMNMX.U32 R29, PT, PT, R27.reuse, R12, !PT ;  /* 0x0000000c1b1d7248 */ /* 0x040fe40007fe0000 */
[----:B------:R-:W-:Y:S02]  /*20d0*/  ISETP.GT.U32.AND P1, PT, R27, R8, PT ;  /* 0x000000081b00720c */ /* 0x000fe40003f24070 */
[CC--:B------:R-:W-:Y:S02]  /*20e0*/  VIMNMX.U32 R12, PT, PT, R16.reuse, R18.reuse, !PT ;  /* 0x00000012100c7248 */ /* 0x0c0fe40007fe0000 */
[----:B------:R-:W-:Y:S02]  /*20f0*/  VIMNMX.U32 R22, PT, PT, R16, R18, PT ;  /* 0x0000001210167248 */ /* 0x000fe40003fe0000 */
[----:B------:R-:W-:Y:S02]  /*2100*/  VIMNMX.U32 R27, PT, PT, R20, R26, PT ;  /* 0x0000001a141b7248 */ /* 0x000fe40003fe0000 */
[----:B------:R-:W-:-:S02]  /*2110*/  VIMNMX.U32 R16, PT, PT, R25, R10, !PT ;  /* 0x0000000a19107248 */ /* 0x000fc40007fe0000 */
[----:B------:R-:W-:Y:S02]  /*2120*/  VIMNMX.U32 R25, PT, PT, R25, R10, PT ;  /* 0x0000000a19197248 */ /* 0x000fe40003fe0000 */
[----:B------:R-:W-:Y:S02]  /*2130*/  VIMNMX.U32 R14, PT, PT, R20, R26, !PT ;  /* 0x0000001a140e7248 */ /* 0x000fe40007fe0000 */
[----:B------:R-:W-:Y:S02]  /*2140*/  SEL R10, R29, R8, P1 ;  /* 0x000000081d0a7207 */ /* 0x000fe40000800000 */
[----:B------:R-:W-:Y:S02]  /*2150*/  SEL R29, R8, R29, P1 ;  /* 0x0000001d081d7207 */ /* 0x000fe40000800000 */
[----:B------:R-:W-:Y:S02]  /*2160*/  VIMNMX.U32 R20, PT, PT, R12, R27, !PT ;  /* 0x0000001b0c147248 */ /* 0x000fe40007fe0000 */
[----:B------:R-:W-:-:S02]  /*2170*/  VIMNMX.U32 R18, PT, PT, R24, R22, !PT ;  /* 0x0000001618127248 */ /* 0x000fc40007fe0000 */
[----:B------:R-:W-:Y:S02]  /*2180*/  VIMNMX.U32 R8, PT, PT, R24, R22, PT ;  /* 0x0000001618087248 */ /* 0x000fe40003fe0000 */
[----:B------:R-:W-:Y:S02]  /*2190*/  VIMNMX.U32 R27, PT, PT, R12, R27, PT ;  /* 0x0000001b0c1b7248 */ /* 0x000fe40003fe0000 */
[CC--:B------:R-:W-:Y:S02]  /*21a0*/  VIMNMX.U32 R12, PT, PT, R14.reuse, R25.reuse, !PT ;  /* 0x000000190e0c7248 */ /* 0x0c0fe40007fe0000 */
[----:B------:R-:W-:Y:S02]  /*21b0*/  VIMNMX.U32 R24, PT, PT, R14, R25, PT ;  /* 0x000000190e187248 */ /* 0x000fe40003fe0000 */
[CC--:B------:R-:W-:Y:S02]  /*21c0*/  VIMNMX.U32 R25, PT, PT, R16.reuse, R29.reuse, !PT ;  /* 0x0000001d10197248 */ /* 0x0c0fe40007fe0000 */
[----:B------:R-:W-:-:S02]  /*21d0*/  VIMNMX.U32 R29, PT, PT, R16, R29, PT ;  /* 0x0000001d101d7248 */ /* 0x000fc40003fe0000 */
[CC--:B------:R-:W-:Y:S02]  /*21e0*/  VIMNMX.U32 R14, PT, PT, R18.reuse, R27.reuse, !PT ;  /* 0x0000001b120e7248 */ /* 0x0c0fe40007fe0000 */
[----:B------:R-:W-:Y:S02]  /*21f0*/  VIMNMX.U32 R22, PT, PT, R18, R27, PT ;  /* 0x0000001b12167248 */ /* 0x000fe40003fe0000 */
[----:B------:R-:W-:Y:S02]  /*2200*/  ISETP.GE.U32.AND P1, PT, R27, R8, PT ;  /* 0x000000081b00720c */ /* 0x000fe40003f26070 */
[CC--:B------:R-:W-:Y:S02]  /*2210*/  VIMNMX.U32 R18, PT, PT, R12.reuse, R29.reuse, !PT ;  /* 0x0000001d0c127248 */ /* 0x0c0fe40007fe0000 */
[----:B------:R-:W-:Y:S02]  /*2220*/  VIMNMX.U32 R12, PT, PT, R12, R29, PT ;  /* 0x0000001d0c0c7248 */ /* 0x000fe40003fe0000 */
[----:B------:R-:W-:-:S02]  /*2230*/  VIMNMX.U32 R16, PT, PT, R20, R24, !PT ;  /* 0x0000001814107248 */ /* 0x000fc40007fe0000 */
[-C--:B------:R-:W-:Y:S02]  /*2240*/  VIMNMX.U32 R29, PT, PT, R10, R25.reuse, !PT ;  /* 0x000000190a1d7248 */ /* 0x080fe40007fe0000 */
[----:B------:R-:W-:Y:S02]  /*2250*/  VIMNMX.U32 R27, PT, PT, R20, R24, PT ;  /* 0x00000018141b7248 */ /* 0x000fe40003fe0000 */
[----:B------:R-:W-:Y:S02]  /*2260*/  VIMNMX.U32 R25, PT, PT, R10, R25, PT ;  /* 0x000000190a197248 */ /* 0x000fe40003fe0000 */
[----:B------:R-:W-:Y:S02]  /*2270*/  SEL R10, R8, R22, !P1 ;  /* 0x00000016080a7207 */ /* 0x000fe40004800000 */
[----:B------:R-:W-:Y:S02]  /*2280*/  SEL R8, R22, R8, !P1 ;  /* 0x0000000816087207 */ /* 0x000fe40004800000 */
[----:B------:R-:W-:-:S02]  /*2290*/  VIMNMX.U32 R22, PT, PT, R16, R12, !PT ;  /* 0x0000000c10167248 */ /* 0x000fc40007fe0000 */
[-C--:B------:R-:W-:Y:S02]  /*22a0*/  VIMNMX.U32 R20, PT, PT, R14, R27.reuse, !PT ;  /* 0x0000001b0e147248 */ /* 0x080fe40007fe0000 */
[----:B------:R-:W-:Y:S02]  /*22b0*/  VIMNMX.U32 R16, PT, PT, R16, R12, PT ;  /* 0x0000000c10107248 */ /* 0x000fe40003fe0000 */
[----:B------:R-:W-:Y:S02]  /*22c0*/  VIMNMX.U32 R27, PT, PT, R14, R27, PT ;  /* 0x0000001b0e1b7248 */ /* 0x000fe40003fe0000 */
[CC--:B------:R-:W-:Y:S02]  /*22d0*/  VIMNMX.U32 R24, PT, PT, R18.reuse, R25.reuse, !PT ;  /* 0x0000001912187248 */ /* 0x0c0fe40007fe0000 */
[C---:B------:R-:W-:Y:S02]  /*22e0*/  VIMNMX.U32 R25, PT, PT, R18.reuse, R25, PT ;  /* 0x0000001912197248 */ /* 0x040fe40003fe0000 */
[----:B------:R-:W-:-:S02]  /*22f0*/  ISETP.GT.U32.AND P1, PT, R18, R29, PT ;  /* 0x0000001d1200720c */ /* 0x000fc40003f24070 */
[-C--:B------:R-:W-:Y:S02]  /*2300*/  VIMNMX.U32 R14, PT, PT, R20, R16.reuse, !PT ;  /* 0x00000010140e7248 */ /* 0x080fe40007fe0000 */
[-C--:B------:R-:W-:Y:S02]  /*2310*/  VIMNMX.U32 R18, PT, PT, R10, R27.reuse, !PT ;  /* 0x0000001b0a127248 */ /* 0x080fe40007fe0000 */
[----:B------:R-:W-:Y:S02]  /*2320*/  VIMNMX.U32 R16, PT, PT, R20, R16, PT ;  /* 0x0000001014107248 */ /* 0x000fe40003fe0000 */
[----:B------:R-:W-:Y:S02]  /*2330*/  VIMNMX.U32 R26, PT, PT, R10, R27, PT ;  /* 0x0000001b0a1a7248 */ /* 0x000fe40003fe0000 */
[CC--:B------:R-:W-:Y:S02]  /*2340*/  VIMNMX.U32 R10, PT, PT, R22.reuse, R25.reuse, !PT ;  /* 0x00000019160a7248 */ /* 0x0c0fe40007fe0000 */
[----:B------:R-:W-:-:S02]  /*2350*/  VIMNMX.U32 R12, PT, PT, R22, R25, PT ;  /* 0x00000019160c7248 */ /* 0x000fc40003fe0000 */
[----:B------:R-:W-:Y:S02]  /*2360*/  SEL R25, R24, R29, P1 ;  /* 0x0000001d18197207 */ /* 0x000fe40000800000 */
[----:B------:R-:W-:Y:S02]  /*2370*/  SEL R29, R29, R24, P1 ;  /* 0x000000181d1d7207 */ /* 0x000fe40000800000 */
[CC--:B------:R-:W-:Y:S02]  /*2380*/  VIMNMX.U32 R20, PT, PT, R18.reuse, R16.reuse, !PT ;  /* 0x0000001012147248 */ /* 0x0c0fe40007fe0000 */
[----:B------:R-:W-:Y:S02]  /*2390*/  VIMNMX.U32 R18, PT, PT, R18, R16, PT ;  /* 0x0000001012127248 */ /* 0x000fe40003fe0000 */
[CC--:B------:R-:W-:Y:S02]  /*23a0*/  VIMNMX.U32 R16, PT, PT, R14.reuse, R12.reuse, !PT ;  /* 0x0000000c0e107248 */ /* 0x0c0fe40007fe0000 */
[----:B------:R-:W-:-:S02]  /*23b0*/  VIMNMX.U32 R14, PT, PT, R14, R12, PT ;  /* 0x0000000c0e0e7248 */ /* 0x000fc40003fe0000 */
[-C--:B------:R-:W-:Y:S02]  /*23c0*/  VIMNMX.U32 R27, PT, PT, R8, R26.reuse, !PT ;  /* 0x0000001a081b7248 */ /* 0x080fe40007fe0000 */
[-C--:B------:R-:W-:Y:S02]  /*23d0*/  VIMNMX.U32 R12, PT, PT, R10, R29.reuse, !PT ;  /* 0x0000001d0a0c7248 */ /* 0x080fe40007fe0000 */
[----:B------:R-:W-:Y:S02]  /*23e0*/  VIMNMX.U32 R8, PT, PT, R8, R26, PT ;  /* 0x0000001a08087248 */ /* 0x000fe40003fe0000 */
[----:B------:R-:W-:-:S07]  /*23f0*/  VIMNMX.U32 R10, PT, PT, R10, R29, PT ;  /* 0x0000001d0a0a7248 */ /* 0x000fce0003fe0000 */
.L_x_229:
[----:B------:R-:W-:Y:S05]  /*2400*/  BSYNC.RECONVERGENT B0 ;  /* 0x0000000000007941 */ /* 0x000fea0003800200 */
.L_x_228:
[----:B------:R-:W0:Y:S08]  /*2410*/  MATCH.ANY R29, R4 ;  /* 0x00000000041d73a1 */ /* 0x000e3000000e8000 */
[----:B------:R-:W2:Y:S01]  /*2420*/  REDUX.OR UR4, R4 ;  /* 0x00000000040473c4 */ /* 0x000ea20000004000 */
[----:B------:R-:W-:Y:S02]  /*2430*/  VOTEU.ANY UR5, UPT, PT ;  /* 0x0000000000057886 */ /* 0x000fe400038e0100 */
[----:B0-----:R-:W-:-:S13]  /*2440*/  LOP3.LUT P1, RZ, R4, UR5, R29, 0x40, !PT ;  /* 0x0000000504ff7c12 */ /* 0x001fda000f82401d */
[----:B--2---:R-:W-:Y:S05]  /*2450*/  @!P1 BRA.DIV UR4, `(.L_x_230) ;  /* 0x0000001204209947 */ /* 0x004fea000b800000 */
[----:B------:R-:W-:Y:S01]  /*2460*/  NOP ;  /* 0x0000000000007918 */ /* 0x000fe20000000000 */
[----:B-1----:R0:W-:Y:S04]  /*2470*/  STS [R6], R8 ;  /* 0x0000000806007388 */ /* 0x0021e80000000800 */
        /* <DEDUP_REMOVED lines=8> */
[----:B------:R-:W-:Y:S01]  /*2500*/  NOP ;  /* 0x0000000000007918 */ /* 0x000fe20000000000 */
.L_x_257:
[----:B0-----:R-:W-:Y:S01]  /*2510*/  VIMNMX.U32 R12, PT, PT, R0, 0x9, PT ;  /* 0x00000009000c7848 */ /* 0x001fe20003fe0000 */
[----:B------:R-:W-:Y:S01]  /*2520*/  BSSY.RECONVERGENT B0, `(.L_x_231) ;  /* 0x0000019000007945 */ /* 0x000fe20003800200 */
[----:B------:R-:W-:Y:S02]  /*2530*/  VIMNMX.U32 R15, PT, PT, R15, R0, PT ;  /* 0x000000000f0f7248 */ /* 0x000fe40003fe0000 */
[----:B------:R-:W-:Y:S02]  /*2540*/  VIADDMNMX.U32 R4, R12, 0x9, R0, PT ;  /* 0x000000090c047846 */ /* 0x000fe40003800000 */
[----:B------:R-:W-:-:S03]  /*2550*/  VIMNMX.U32 R8, PT, PT, R15, R12, PT ;  /* 0x0000000c0f087248 */ /* 0x000fc60003fe0000 */
[----:B------:R-:W-:-:S05]  /*2560*/  IMAD.IADD R6, R4, 0x1, -R12 ;  /* 0x0000000104067824 */ /* 0x000fca00078e0a0c */
[C---:B------:R-:W-:Y:S01]  /*2570*/  ISETP.GE.AND P1, PT, R15.reuse, R6, PT ;  /* 0x000000060f00720c */ /* 0x040fe20003f26270 */
[----:B------:R-:W-:-:S05]  /*2580*/  IMAD.IADD R6, R15, 0x1, -R6 ;  /* 0x000000010f067824 */ /* 0x000fca00078e0a06 */
[----:B------:R-:W-:-:S04]  /*2590*/  SEL R25, R6, RZ, P1 ;  /* 0x000000ff06197207 */ /* 0x000fc80000800000 */
[----:B------:R-:W-:-:S13]  /*25a0*/  ISETP.GE.AND P1, PT, R25, R8, PT ;  /* 0x000000081900720c */ /* 0x000fda0003f26270 */
[----:B------:R-:W-:Y:S05]  /*25b0*/  @P1 BRA `(.L_x_232) ;  /* 0x00000000003c1947 */ /* 0x000fea0003800000 */
[----:B------:R-:W-:-:S07]  /*25c0*/  IMAD.IADD R6, R15, 0x1, R12 ;  /* 0x000000010f067824 */ /* 0x000fce00078e020c */
.L_x_233:
[----:B------:R-:W-:-:S05]  /*25d0*/  IMAD.IADD R10, R8, 0x1, -R25 ;  /* 0x00000001080a7824 */ /* 0x000fca00078e0a19 */
[----:B------:R-:W-:-:S04]  /*25e0*/  LEA.HI R10, R10, R10, RZ, 0x1 ;  /* 0x0000000a0a0a7211 */ /* 0x000fc800078f08ff */
[----:B------:R-:W-:-:S04]  /*25f0*/  LEA.HI.SX32 R10, R10, R25, 0x1f ;  /* 0x000000190a0a7211 */ /* 0x000fc800078ffaff */
[----:B------:R-:W-:Y:S01]  /*2600*/  LOP3.LUT R27, RZ, R10, RZ, 0x33, !PT ;  /* 0x0000000aff1b7212 */ /* 0x000fe200078e33ff */
[----:B------:R-:W-:-:S04]  /*2610*/  IMAD R14, R10, 0x4, R5 ;  /* 0x000000040a0e7824 */ /* 0x000fc800078e0205 */
[----:B------:R-:W-:Y:S02]  /*2620*/  IMAD.IADD R16, R6, 0x1, R27 ;  /* 0x0000000106107824 */ /* 0x000fe400078e021b */
[----:B------:R-:W-:Y:S02]  /*2630*/  LDS R14, [R14] ;  /* 0x000000000e0e7984 */ /* 0x000fe40000000800 */
[----:B------:R-:W-:-:S05]  /*2640*/  IMAD R16, R16, 0x4, R5 ;  /* 0x0000000410107824 */ /* 0x000fca00078e0205 */
[----:B------:R-:W0:Y:S02]  /*2650*/  LDS R27, [R16] ;  /* 0x00000000101b7984 */ /* 0x000e240000000800 */
[----:B0-----:R-:W-:-:S04]  /*2660*/  ISETP.GE.U32.AND P1, PT, R27, R14, PT ;  /* 0x0000000e1b00720c */ /* 0x001fc80003f26070 */
[----:B------:R-:W-:-:S09]  /*2670*/  SEL R8, R10, R8, !P1 ;  /* 0x000000080a087207 */ /* 0x000fd20004800000 */
[----:B------:R-:W-:-:S05]  /*2680*/  @P1 VIADD R25, R10, 0x1 ;  /* 0x000000010a191836 */ /* 0x000fca0000000000 */
[----:B------:R-:W-:-:S13]  /*2690*/  ISETP.GE.AND P1, PT, R25, R8, PT ;  /* 0x000000081900720c */ /* 0x000fda0003f26270 */
[----:B------:R-:W-:Y:S05]  /*26a0*/  @!P1 BRA `(.L_x_233) ;  /* 0xfffffffc00c89947 */ /* 0x000fea000383ffff */
.L_x_232:
[----:B------:R-:W-:Y:S05]  /*26b0*/  BSYNC.RECONVERGENT B0 ;  /* 0x0000000000007941 */ /* 0x000fea0003800200 */
.L_x_231:
[C---:B------:R-:W-:Y:S01]  /*26c0*/  IADD3 R6, PT, PT, -R25.reuse, R15, R12 ;  /* 0x0000000f19067210 */ /* 0x040fe20007ffe10c */
[C-C-:B------:R-:W-:Y:S01]  /*26d0*/  IMAD R8, R25.reuse, 0x4, R5.reuse ;  /* 0x0000000419087824 */ /* 0x140fe200078e0205 */
[----:B------:R-:W-:Y:S01]  /*26e0*/  PLOP3.LUT P1, PT, PT, PT, PT, 0x8, 0x80 ;  /* 0x000000000080781c */ /* 0x000fe20003f2e170 */
[----:B------:R-:W-:Y:S01]  /*26f0*/  VIADD R29, R25, 0x1 ;  /* 0x00000001191d7836 */ /* 0x000fe20000000000 */
[C---:B------:R-:W-:Y:S01]  /*2700*/  ISETP.GE.AND P2, PT, R6.reuse, R4, PT ;  /* 0x000000040600720c */ /* 0x040fe20003f46270 */
[C---:B------:R-:W-:Y:S01]  /*2710*/  IMAD R18, R6.reuse, 0x4, R5 ;  /* 0x0000000406127824 */ /* 0x040fe200078e0205 */
[----:B------:R-:W-:Y:S01]  /*2720*/  LDS R16, [R8] ;  /* 0x0000000008107984 */ /* 0x000fe20000000800 */
[----:B------:R-:W-:Y:S01]  /*2730*/  VIADD R27, R6, 0x1 ;  /* 0x00000001061b7836 */ /* 0x000fe20000000000 */
[----:B------:R-:W-:Y:S02]  /*2740*/  VOTEU.ANY UR5, UPT, PT ;  /* 0x0000000000057886 */ /* 0x000fe400038e0100 */
[----:B------:R-:W0:Y:S07]  /*2750*/  LDS R14, [R18] ;  /* 0x00000000120e7984 */ /* 0x000e2e0000000800 */
        /* <DEDUP_REMOVED lines=42> */
[C-C-:B------:R-:W-:Y:S02]  /*2a00*/  @!P1 IMAD R22, R25.reuse, 0x4, R5.reuse ;  /* 0x0000000419169824 */ /* 0x140fe400078e0205 */
        /* <DEDUP_REMOVED lines=40> */
[C---:B------:R-:W-:Y:S01]  /*2c90*/  ISETP.GE.AND P2, PT, R22.reuse, R4, PT ;  /* 0x000000041600720c */ /* 0x040fe20003f46270 */
[----:B------:R-:W-:Y:S01]  /*2ca0*/  VIADD R20, R22, 0x1 ;  /* 0x0000000116147836 */ /* 0x000fe20000000000 */
[----:B------:R0:W-:Y:S04]  /*2cb0*/  @!P1 LDS R16, [R26] ;  /* 0x000000001a109984 */ /* 0x0001e80000000800 */
[----:B------:R-:W1:Y:S01]  /*2cc0*/  @P1 LDS R14, [R24] ;  /* 0x00000000180e1984 */ /* 0x000e620000000800 */
[----:B------:R-:W-:Y:S01]  /*2cd0*/  PLOP3.LUT P1, PT, PT, PT, PT, 0x8, 0x80 ;  /* 0x000000000080781c */ /* 0x000fe20003f2e170 */
[----:B0-----:R-:W-:-:S05]  /*2ce0*/  IMAD.MOV.U32 R26, RZ, RZ, 0x3 ;  /* 0x00000003ff1a7424 */ /* 0x001fca00078e00ff */
[----:B-1----:R-:W-:-:S04]  /*2cf0*/  @!P2 ISETP.GE.U32.AND P3, PT, R14, R16, PT ;  /* 0x000000100e00a20c */ /* 0x002fc80003f66070 */
[----:B------:R-:W-:-:S13]  /*2d00*/  @!P2 ISETP.GE.OR P1, PT, R18, R12, !P3 ;  /* 0x0000000c1200a20c */ /* 0x000fda0005f26670 */
[----:B------:R-:W-:Y:S02]  /*2d10*/  @!P1 IMAD.MOV R20, RZ, RZ, R22 ;  /* 0x000000ffff149224 */ /* 0x000fe400078e0216 */
[----:B------:R-:W-:Y:S02]  /*2d20*/  VIADD R22, R18, 0x1 ;  /* 0x0000000112167836 */ /* 0x000fe40000000000 */
[----:B------:R-:W-:Y:S02]  /*2d30*/  @P1 IMAD.MOV R22, RZ, RZ, R18 ;  /* 0x000000ffff161224 */ /* 0x000fe400078e0212 */
[----:B------:R-:W0:Y:S01]  /*2d40*/  S2R R18, SR_LANEID ;  /* 0x0000000000127919 */ /* 0x000e220000000000 */
[--C-:B------:R-:W-:Y:S02]  /*2d50*/  @P1 IMAD R24, R20, 0x4, R5.reuse ;  /* 0x0000000414181824 */ /* 0x100fe400078e0205 */
[C---:B------:R-:W-:Y:S01]  /*2d60*/  ISETP.GE.AND P2, PT, R22.reuse, R12, PT ;  /* 0x0000000c1600720c */ /* 0x040fe20003f46270 */
[----:B------:R-:W-:Y:S01]  /*2d70*/  @!P1 IMAD R22, R22, 0x4, R5 ;  /* 0x0000000416169824 */ /* 0x000fe200078e0205 */
[----:B------:R-:W-:-:S02]  /*2d80*/  SEL R5, R14, R16, P1 ;  /* 0x000000100e057207 */ /* 0x000fc40000800000 */
[----:B------:R-:W-:Y:S04]  /*2d90*/  @P1 LDS R14, [R24] ;  /* 0x00000000180e1984 */ /* 0x000fe80000000800 */
[----:B------:R-:W1:Y:S01]  /*2da0*/  @!P1 LDS R16, [R22] ;  /* 0x0000000016109984 */ /* 0x000e620000000800 */
[----:B------:R-:W-:Y:S02]  /*2db0*/  ISETP.GE.AND P1, PT, R20, R4, PT ;  /* 0x000000041400720c */ /* 0x000fe40003f26270 */
[C---:B0-----:R-:W-:Y:S02]  /*2dc0*/  LOP3.LUT R12, R18.reuse, 0xfffffffe, RZ, 0xc0, !PT ;  /* 0xfffffffe120c7812 */ /* 0x041fe400078ec0ff */
[----:B------:R-:W-:Y:S02]  /*2dd0*/  LOP3.LUT R18, R18, 0x1, RZ, 0xc0, !PT ;  /* 0x0000000112127812 */ /* 0x000fe400078ec0ff */
[----:B------:R-:W-:-:S03]  /*2de0*/  SHF.L.U32 R12, R26, R12, RZ ;  /* 0x0000000c1a0c7219 */ /* 0x000fc600000006ff */
[----:B------:R-:W-:Y:S01]  /*2df0*/  IMAD R18, R18, 0x9, RZ ;  /* 0x0000000912127824 */ /* 0x000fe200078e02ff */
[----:B------:R-:W0:Y:S08]  /*2e00*/  MATCH.ANY R26, R12 ;  /* 0x000000000c1a73a1 */ /* 0x000e3000000e8000 */
[----:B------:R-:W2:Y:S01]  /*2e10*/  REDUX.OR UR4, R12 ;  /* 0x000000000c0473c4 */ /* 0x000ea20000004000 */
[----:B-1----:R-:W-:-:S04]  /*2e20*/  @!P2 VIMNMX.U32 R14, PT, PT, R16, R14, PT ;  /* 0x0000000e100ea248 */ /* 0x002fc80003fe0000 */
[----:B------:R-:W-:Y:S02]  /*2e30*/  SEL R14, R14, R16, !P1 ;  /* 0x000000100e0e7207 */ /* 0x000fe40004800000 */
[----:B0-----:R-:W-:-:S13]  /*2e40*/  LOP3.LUT P3, RZ, R12, UR5, R26, 0x40, !PT ;  /* 0x000000050cff7c12 */ /* 0x001fda000f86401a */
[----:B--2---:R-:W-:Y:S05]  /*2e50*/  @!P3 BRA.DIV UR4, `(.L_x_234) ;  /* 0x0000000604f0b947 */ /* 0x004fea000b800000 */
[----:B------:R-:W-:Y:S01]  /*2e60*/  NOP ;  /* 0x0000000000007918 */ /* 0x000fe20000000000 */
.L_x_260:
[-C--:B------:R-:W-:Y:S01]  /*2e70*/  ISETP.GE.U32.AND P6, PT, R17, R0.reuse, PT ;  /* 0x000000001100720c */ /* 0x080fe20003fc6070 */
[----:B------:R-:W-:Y:S01]  /*2e80*/  IMAD.WIDE.U32 R2, R18, 0x4, R2 ;  /* 0x0000000412027825 */ /* 0x000fe200078e0002 */
[-C--:B------:R-:W-:Y:S02]  /*2e90*/  ISETP.GE.U32.AND P1, PT, R9, R0.reuse, PT ;  /* 0x000000000900720c */ /* 0x080fe40003f26070 */
[-C--:B------:R-:W-:Y:S02]  /*2ea0*/  ISETP.GE.U32.AND P5, PT, R19, R0.reuse, PT ;  /* 0x000000001300720c */ /* 0x080fe40003fa6070 */
[----:B------:R0:W-:Y:S01]  /*2eb0*/  @!P0 STG.E desc[UR6][R2.64], R15 ;  /* 0x0000000f02008986 */ /* 0x0001e2000c101906 */
[-C--:B------:R-:W-:Y:S02]  /*2ec0*/  ISETP.GE.U32.AND P4, PT, R11, R0.reuse, PT ;  /* 0x000000000b00720c */ /* 0x080fe40003f86070 */
[-C--:B------:R-:W-:Y:S02]  /*2ed0*/  ISETP.GE.U32.AND P3, PT, R21, R0.reuse, PT ;  /* 0x000000001500720c */ /* 0x080fe40003f66070 */
[----:B------:R-:W-:-:S02]  /*2ee0*/  ISETP.GE.U32.AND P2, PT, R13, R0, PT ;  /* 0x000000000d00720c */ /* 0x000fc40003f46070 */
[-C--:B------:R-:W-:Y:S01]  /*2ef0*/  ISETP.GE.U32.AND P0, PT, R23, R0.reuse, PT ;  /* 0x000000001700720c */ /* 0x080fe20003f06070 */
[----:B------:R0:W-:Y:S01]  /*2f00*/  @!P6 STG.E desc[UR6][R2.64+0x4], R8 ;  /* 0x000004080200e986 */ /* 0x0001e2000c101906 */
[----:B------:R-:W-:-:S03]  /*2f10*/  ISETP.GE.U32.AND P6, PT, R7, R0, PT ;  /* 0x000000000700720c */ /* 0x000fc60003fc6070 */
        /* <DEDUP_REMOVED lines=9> */
.L_x_216:
[----:B------:R-:W-:Y:S01]  /*2fb0*/  BSSY B0, `(.L_x_235) ;  /* 0x0000005000007945 */ /* 0x000fe20003800000 */
[----:B0-----:R-:W-:-:S07]  /*2fc0*/  IMAD R7, R11, 0x18, R18 ;  /* 0x000000180b077824 */ /* 0x001fce00078e0212 */
[----:B------:R-:W-:Y:S05]  /*2fd0*/  WARPSYNC.COLLECTIVE R4, `(.L_x_236) ;  /* 0x0000000004087348 */ /* 0x000fea0003c00000 */
[----:B------:R-:W-:Y:S01]  /*2fe0*/  NOP ;  /* 0x0000000000007918 */ /* 0x000fe20000000000 */
[----:B------:R-:W-:Y:S05]  /*2ff0*/  ENDCOLLECTIVE ;  /* 0x000000000000791b */ /* 0x000fea0003800000 */
.L_x_236:
[----:B------:R-:W-:Y:S05]  /*3000*/  BSYNC B0 ;  /* 0x0000000000007941 */ /* 0x000fea0003800000 */
.L_x_235:
[----:B------:R0:W1:Y:S01]  /*3010*/  LDS R13, [R7] ;  /* 0x00000000070d7984 */ /* 0x0000620000000800 */
[----:B------:R-:W-:Y:S01]  /*3020*/  IMAD R8, R11, 0x7, RZ ;  /* 0x000000070b087824 */ /* 0x000fe200078e02ff */
[----:B------:R-:W-:Y:S02]  /*3030*/  BSSY B0, `(.L_x_237) ;  /* 0x000000c000007945 */ /* 0x000fe40003800000 */
[----:B------:R0:W2:Y:S01]  /*3040*/  LDS R24, [R7+0x4] ;  /* 0x0000040007187984 */ /* 0x0000a20000000800 */
[C---:B------:R-:W-:Y:S02]  /*3050*/  VIADD R10, R8.reuse, 0x1 ;  /* 0x00000001080a7836 */ /* 0x040fe40000000000 */
[----:B------:R-:W-:Y:S01]  /*3060*/  VIADD R12, R8, 0x2 ;  /* 0x00000002080c7836 */ /* 0x000fe20000000000 */
[----:B------:R0:W3:Y:S04]  /*3070*/  LDS R15, [R7+0x8] ;  /* 0x00000800070f7984 */ /* 0x0000e80000000800 */
[----:B------:R0:W4:Y:S04]  /*3080*/  LDS R26, [R7+0xc] ;  /* 0x00000c00071a7984 */ /* 0x0001280000000800 */
[----:B------:R0:W0:Y:S04]  /*3090*/  LDS R28, [R7+0x10] ;  /* 0x00001000071c7984 */ /* 0x0000280000000800 */
[----:B------:R0:W0:Y:S04]  /*30a0*/  LDS R17, [R7+0x14] ;  /* 0x0000140007117984 */ /* 0x0000280000000800 */
[----:B------:R0:W0:Y:S02]  /*30b0*/  LDS R22, [R7+0x18] ;  /* 0x0000180007167984 */ /* 0x0000240000000800 */
[----:B01234-:R-:W-:Y:S05]  /*30c0*/  WARPSYNC.COLLECTIVE R4, `(.L_x_238) ;  /* 0x0000000004087348 */ /* 0x01ffea0003c00000 */
[----:B------:R-:W-:Y:S01]  /*30d0*/  NOP ;  /* 0x0000000000007918 */ /* 0x000fe20000000000 */
[----:B01234-:R-:W-:Y:S05]  /*30e0*/  ENDCOLLECTIVE ;  /* 0x000000000000791b */ /* 0x01ffea0003800000 */
.L_x_238:
[----:B------:R-:W-:Y:S05]  /*30f0*/  BSYNC B0 ;  /* 0x0000000000007941 */ /* 0x000fea0003800000 */
.L_x_237:
[C---:B------:R-:W-:Y:S02]  /*3100*/  VIADD R14, R8.reuse, 0x3 ;  /* 0x00000003080e7836 */ /* 0x040fe40000000000 */
[C---:B------:R-:W-:Y:S02]  /*3110*/  VIADD R16, R8.reuse, 0x4 ;  /* 0x0000000408107836 */ /* 0x040fe40000000000 */
[C---:B------:R-:W-:Y:S02]  /*3120*/  VIADD R18, R8.reuse, 0x5 ;  /* 0x0000000508127836 */ /* 0x040fe40000000000 */
[----:B------:R-:W-:Y:S01]  /*3130*/  VIADD R20, R8, 0x6 ;  /* 0x0000000608147836 */ /* 0x000fe20000000000 */
[----:B------:R-:W-:Y:S06]  /*3140*/  BRA `(.L_x_239) ;  /* 0xffffffd4009c7947 */ /* 0x000fec000383ffff */
.L_x_219:
[----:B------:R-:W-:Y:S01]  /*3150*/  BSSY B0, `(.L_x_240) ;  /* 0x0000004000007945 */ /* 0x000fe20003800000 */
[----:B-1----:R-:W-:Y:S05]  /*3160*/  WARPSYNC.COLLECTIVE R4, `(.L_x_241) ;  /* 0x0000000004087348 */ /* 0x002fea0003c00000 */
[----:B------:R-:W-:Y:S01]  /*3170*/  NOP ;  /* 0x0000000000007918 */ /* 0x000fe20000000000 */
[----:B-1----:R-:W-:Y:S05]  /*3180*/  ENDCOLLECTIVE ;  /* 0x000000000000791b */ /* 0x002fea0003800000 */
.L_x_241:
[----:B------:R-:W-:Y:S05]  /*3190*/  BSYNC B0 ;  /* 0x0000000000007941 */ /* 0x000fea0003800000 */
.L_x_240:
[----:B------:R0:W-:Y:S01]  /*31a0*/  STS [R7], R13 ;  /* 0x0000000d07007388 */ /* 0x0001e20000000800 */
[----:B------:R-:W-:Y:S01]  /*31b0*/  BSSY B0, `(.L_x_242) ;  /* 0x000000c000007945 */ /* 0x000fe20003800000 */
[----:B------:R-:W-:Y:S01]  /*31c0*/  VIADD R11, R9, 0xffffffff ;  /* 0xffffffff090b7836 */ /* 0x000fe20000000000 */
[----:B------:R-:W-:Y:S01]  /*31d0*/  SHF.R.U32.HI R19, RZ, 0x1, R9 ;  /* 0x00000001ff137819 */ /* 0x000fe20000011609 */
[----:B------:R0:W-:Y:S04]  /*31e0*/  STS [R7+0x4], R24 ;  /* 0x0000041807007388 */ /* 0x0001e80000000800 */
        /* <DEDUP_REMOVED lines=8> */
.L_x_243:
[----:B------:R-:W-:Y:S05]  /*3270*/  BSYNC B0 ;  /* 0x0000000000007941 */ /* 0x000fea0003800000 */
.L_x_242:
[----:B------:R-:W-:Y:S05]  /*3280*/  BRA `(.L_x_244) ;  /* 0xffffffd800847947 */ /* 0x000fea000383ffff */
.L_x_224:
[----:B------:R-:W-:Y:S01]  /*3290*/  BSSY B0, `(.L_x_245) ;  /* 0x0000004000007945 */ /* 0x000fe20003800000 */
[----:B------:R-:W-:Y:S05]  /*32a0*/  WARPSYNC.COLLECTIVE R4, `(.L_x_246) ;  /* 0x0000000004087348 */ /* 0x000fea0003c00000 */
[----:B------:R-:W-:Y:S01]  /*32b0*/  NOP ;  /* 0x0000000000007918 */ /* 0x000fe20000000000 */
[----:B------:R-:W-:Y:S05]  /*32c0*/  ENDCOLLECTIVE ;  /* 0x000000000000791b */ /* 0x000fea0003800000 */
.L_x_246:
[----:B------:R-:W-:Y:S05]  /*32d0*/  BSYNC B0 ;  /* 0x0000000000007941 */ /* 0x000fea0003800000 */
.L_x_245:
[----:B------:R-:W-:Y:S05]  /*32e0*/  BRA `(.L_x_247) ;  /* 0xffffffe000787947 */ /* 0x000fea000383ffff */
.L_x_227:
[----:B------:R-:W-:Y:S01]  /*32f0*/  BSSY B0, `(.L_x_248) ;  /* 0x0000005000007945 */ /* 0x000fe20003800000 */
[----:B------:R-:W-:-:S07]  /*3300*/  IMAD R6, R14, 0x20, R19 ;  /* 0x000000200e067824 */ /* 0x000fce00078e0213 */
[----:B0-----:R-:W-:Y:S05]  /*3310*/  WARPSYNC.COLLECTIVE R4, `(.L_x_249) ;  /* 0x0000000004087348 */ /* 0x001fea0003c00000 */
[----:B------:R-:W-:Y:S01]  /*3320*/  NOP ;  /* 0x0000000000007918 */ /* 0x000fe20000000000 */
[----:B0-----:R-:W-:Y:S05]  /*3330*/  ENDCOLLECTIVE ;  /* 0x000000000000791b */ /* 0x001fea0003800000 */
.L_x_249:
[----:B------:R-:W-:Y:S05]  /*3340*/  BSYNC B0 ;  /* 0x0000000000007941 */ /* 0x000fea0003800000 */
.L_x_248:
[----:B------:R0:W1:Y:S01]  /*3350*/  LDS R8, [R6] ;  /* 0x0000000006087984 */ /* 0x0000620000000800 */
[C---:B------:R-:W-:Y:S01]  /*3360*/  IMAD.SHL.U32 R13, R14.reuse, 0x8, RZ ;  /* 0x000000080e0d7824 */ /* 0x040fe200078e00ff */
[----:B------:R-:W-:Y:S01]  /*3370*/  BSSY B0, `(.L_x_250) ;  /* 0x0000011000007945 */ /* 0x000fe20003800000 */
[----:B------:R-:W-:Y:S01]  /*3380*/  IMAD R15, R14, 0x9, RZ ;  /* 0x000000090e0f7824 */ /* 0x000fe200078e02ff */
[----:B------:R0:W2:Y:S01]  /*3390*/  LDS R27, [R6+0x4] ;  /* 0x00000400061b7984 */ /* 0x0000a20000000800 */
[----:B------:R-:W-:Y:S01]  /*33a0*/  IMAD.IADD R7, R9, 0x1, R13 ;  /* 0x0000000109077824 */ /* 0x000fe200078e020d */
[C-C-:B------:R-:W-:Y:S02]  /*33b0*/  LOP3.LUT R9, R13.reuse, 0x2, R14.reuse, 0xfe, !PT ;  /* 0x000000020d097812 */ /* 0x140fe400078efe0e */
[----:B------:R0:W3:Y:S01]  /*33c0*/  LDS R18, [R6+0x8] ;  /* 0x0000080006127984 */ /* 0x0000e20000000800 */
[C-C-:B------:R-:W-:Y:S02]  /*33d0*/  LOP3.LUT R11, R13.reuse, 0x4, R14.reuse, 0xfe, !PT ;  /* 0x000000040d0b7812 */ /* 0x140fe400078efe0e */
[----:B------:R-:W-:Y:S01]  /*33e0*/  LOP3.LUT R13, R13, 0x6, R14, 0xfe, !PT ;  /* 0x000000060d0d7812 */ /* 0x000fe200078efe0e */
[----:B------:R0:W4:Y:S04]  /*33f0*/  LDS R20, [R6+0xc] ;  /* 0x00000c0006147984 */ /* 0x0001280000000800 */
[----:B------:R0:W0:Y:S04]  /*3400*/  LDS R22, [R6+0x10] ;  /* 0x0000100006167984 */ /* 0x0000280000000800 */
[----:B------:R0:W0:Y:S04]  /*3410*/  LDS R16, [R6+0x14] ;  /* 0x0000140006107984 */ /* 0x0000280000000800 */
[----:B------:R0:W0:Y:S04]  /*3420*/  LDS R10, [R6+0x18] ;  /* 0x00001800060a7984 */ /* 0x0000280000000800 */
[----:B------:R0:W0:Y:S04]  /*3430*/  LDS R12, [R6+0x1c] ;  /* 0x00001c00060c7984 */ /* 0x0000280000000800 */
[----:B------:R0:W0:Y:S02]  /*3440*/  LDS R25, [R6+0x20] ;  /* 0x0000200006197984 */ /* 0x0000240000000800 */
[----:B01234-:R-:W-:Y:S05]  /*3450*/  WARPSYNC.COLLECTIVE R4, `(.L_x_251) ;  /* 0x0000000004087348 */ /* 0x01ffea0003c00000 */
[----:B------:R-:W-:Y:S01]  /*3460*/  NOP ;  /* 0x0000000000007918 */ /* 0x000fe20000000000 */
[----:B01234-:R-:W-:Y:S05]  /*3470*/  ENDCOLLECTIVE ;  /* 0x000000000000791b */ /* 0x01ffea0003800000 */
.L_x_251:
[----:B------:R-:W-:Y:S05]  /*3480*/  BSYNC B0 ;  /* 0x0000000000007941 */ /* 0x000fea0003800000 */
.L_x_250:
[----:B------:R-:W-:Y:S02]  /*3490*/  VIADD R17, R15, 0x1 ;  /* 0x000000010f117836 */ /* 0x000fe40000000000 */
[----:B------:R-:W-:Y:S02]  /*34a0*/  VIADD R19, R9, 0x1 ;  /* 0x0000000109137836 */ /* 0x000fe40000000000 */
[----:B------:R-:W-:Y:S02]  /*34b0*/  VIADD R21, R11, 0x1 ;  /* 0x000000010b157836 */ /* 0x000fe40000000000 */
[----:B------:R-:W-:Y:S01]  /*34c0*/  VIADD R23, R13, 0x1 ;  /* 0x000000010d177836 */ /* 0x000fe20000000000 */
[----:B------:R-:W-:Y:S06]  /*34d0*/  BRA `(.L_x_252) ;  /* 0xffffffe8004c7947 */ /* 0x000fec000383ffff */
.L_x_230:
[----:B------:R-:W-:Y:S01]  /*34e0*/  BSSY B0, `(.L_x_253) ;  /* 0x0000004000007945 */ /* 0x000fe20003800000 */
[----:B-1----:R-:W-:Y:S05]  /*34f0*/  WARPSYNC.COLLECTIVE R4, `(.L_x_254) ;  /* 0x0000000004087348 */ /* 0x002fea0003c00000 */
[----:B------:R-:W-:Y:S01]  /*3500*/  NOP ;  /* 0x0000000000007918 */ /* 0x000fe20000000000 */
[----:B-1----:R-:W-:Y:S05]  /*3510*/  ENDCOLLECTIVE ;  /* 0x000000000000791b */ /* 0x002fea0003800000 */
.L_x_254:
[----:B------:R-:W-:Y:S05]  /*3520*/  BSYNC B0 ;  /* 0x0000000000007941 */ /* 0x000fea0003800000 */
.L_x_253:
[----:B------:R0:W-:Y:S01]  /*3530*/  STS [R6], R8 ;  /* 0x0000000806007388 */ /* 0x0001e20000000800 */
[----:B------:R-:W-:Y:S03]  /*3540*/  BSSY B0, `(.L_x_255) ;  /* 0x000000c000007945 */ /* 0x000fe60003800000 */
[----:B------:R0:W-:Y:S04]  /*3550*/  STS [R6+0x4], R27 ;  /* 0x0000041b06007388 */ /* 0x0001e80000000800 */
[----:B------:R0:W-:Y:S04]  /*3560*/  STS [R6+0x8], R18 ;  /* 0x0000081206007388 */ /* 0x0001e80000000800 */
        /* <DEDUP_REMOVED lines=9> */
.L_x_256:
[----:B------:R-:W-:Y:S05]  /*3600*/  BSYNC B0 ;  /* 0x0000000000007941 */ /* 0x000fea0003800000 */
.L_x_255:
[----:B------:R-:W-:Y:S05]  /*3610*/  BRA `(.L_x_257) ;  /* 0xffffffec00bc7947 */ /* 0x000fea000383ffff */
.L_x_234:
[----:B------:R-:W-:Y:S01]  /*3620*/  BSSY B0, `(.L_x_258) ;  /* 0x0000005000007945 */ /* 0x000fe20003800000 */
[----:B------:R-:W-:-:S07]  /*3630*/  IMAD.MOV.U32 R4, RZ, RZ, R12 ;  /* 0x000000ffff047224 */ /* 0x000fce00078e000c */
[----:B------:R-:W-:Y:S05]  /*3640*/  WARPSYNC.COLLECTIVE R4, `(.L_x_259) ;  /* 0x0000000004087348 */ /* 0x000fea0003c00000 */
[----:B------:R-:W-:Y:S01]  /*3650*/  NOP ;  /* 0x0000000000007918 */ /* 0x000fe20000000000 */
[----:B------:R-:W-:Y:S05]  /*3660*/  ENDCOLLECTIVE ;  /* 0x000000000000791b */ /* 0x000fea0003800000 */
.L_x_259:
[----:B------:R-:W-:Y:S05]  /*3670*/  BSYNC B0 ;  /* 0x0000000000007941 */ /* 0x000fea0003800000 */
.L_x_258:
[----:B------:R-:W-:Y:S05]  /*3680*/  BRA `(.L_x_260) ;  /* 0xfffffff400f87947 */ /* 0x000fea000383ffff */
.L_x_261:
        /* <DEDUP_REMOVED lines=15> */
.L_x_1415:


//--------------------- .text._ZN3cub18CUB_300001_SM_10006detail14segmented_sort30DeviceSegmentedSortKernelLargeILNS0_9SortOrderE0ENS2_10policy_hubIjNS0_8NullTypeEE9Policy860EjS6_PmS9_lEEvPKjPKT1_PSC_NS1_20device_double_bufferISC_EEPKT2_PSI_NSG_ISI_EET3_T4_ --------------------------
	.section	.text._ZN3cub18CUB_300001_SM_10006detail14segmented_sort30DeviceSegmentedSortKernelLargeILNS0_9SortOrderE0ENS2_10policy_hubIjNS0_8NullTypeEE9Policy860EjS6_PmS9_lEEvPKjPKT1_PSC_NS1_20device_double_bufferISC_EEPKT2_PSI_NSG_ISI_EET3_T4_,"ax",@progbits
	.align	128
        .global         _ZN3cub18CUB_300001_SM_10006detail14segmented_sort30DeviceSegmentedSortKernelLargeILNS0_9SortOrderE0ENS2_10policy_hubIjNS0_8NullTypeEE9Policy860EjS6_PmS9_lEEvPKjPKT1_PSC_NS1_20device_double_bufferISC_EEPKT2_PSI_NSG_ISI_EET3_T4_
        .type           _ZN3cub18CUB_300001_SM_10006detail14segmented_sort30DeviceSegmentedSortKernelLargeILNS0_9SortOrderE0ENS2_10policy_hubIjNS0_8NullTypeEE9Policy860EjS6_PmS9_lEEvPKjPKT1_PSC_NS1_20device_double_bufferISC_EEPKT2_PSI_NSG_ISI_EET3_T4_,@function
        .size           _ZN3cub18CUB_300001_SM_10006detail14segmented_sort30DeviceSegmentedSortKernelLargeILNS0_9SortOrderE0ENS2_10policy_hubIjNS0_8NullTypeEE9Policy860EjS6_PmS9_lEEvPKjPKT1_PSC_NS1_20device_double_bufferISC_EEPKT2_PSI_NSG_ISI_EET3_T4_,(.L_x_1416 - _ZN3cub18CUB_300001_SM_10006detail14segmented_sort30DeviceSegmentedSortKernelLargeILNS0_9SortOrderE0ENS2_10policy_hubIjNS0_8NullTypeEE9Policy860EjS6_PmS9_lEEvPKjPKT1_PSC_NS1_20device_double_bufferISC_EEPKT2_PSI_NSG_ISI_EET3_T4_)
        .other          _ZN3cub18CUB_300001_SM_10006detail14segmented_sort30DeviceSegmentedSortKernelLargeILNS0_9SortOrderE0ENS2_10policy_hubIjNS0_8NullTypeEE9Policy860EjS6_PmS9_lEEvPKjPKT1_PSC_NS1_20device_double_bufferISC_EEPKT2_PSI_NSG_ISI_EET3_T4_,@"STO_CUDA_ENTRY STV_DEFAULT"
_ZN3cub18CUB_300001_SM_10006detail14segmented_sort30DeviceSegmentedSortKernelLargeILNS0_9SortOrderE0ENS2_10policy_hubIjNS0_8NullTypeEE9Policy860EjS6_PmS9_lEEvPKjPKT1_PSC_NS1_20device_double_bufferISC_EEPKT2_PSI_NSG_ISI_EET3_T4_:
.text._ZN3cub18CUB_300001_SM_10006detail14segmented_sort30DeviceSegmentedSortKernelLargeILNS0_9SortOrderE0ENS2_10policy_hubIjNS0_8NullTypeEE9Policy860EjS6_PmS9_lEEvPKjPKT1_PSC_NS1_20device_double_bufferISC_EEPKT2_PSI_NSG_ISI_EET3_T4_:
[----:B------:R-:W-:Y:S01]  /*0000*/  LDC R1, c[0x0][0x37c] ;  /* 0x0000df00ff017b82 */ /* 0x000fe20000000800 */
[----:B------:R-:W0:Y:S07]  /*0010*/  S2R R3, SR_CTAID.X ;  /* 0x0000000000037919 */ /* 0x000e2e0000002500 */
[----:B------:R-:W0:Y:S01]  /*0020*/  LDC.64 R4, c[0x0][0x380] ;  /* 0x0000e000ff047b82 */ /* 0x000e220000000a00 */
[----:B------:R-:W1:Y:S01]  /*0030*/  LDCU.64 UR8, c[0x0][0x358] ;  /* 0x00006b00ff0877ac */ /* 0x000e620008000a00 */
[----:B------:R-:W2:Y:S06]  /*0040*/  LDCU.64 UR4, c[0x0][0x388] ;  /* 0x00007100ff0477ac */ /* 0x000eac0008000a00 */
[----:B------:R-:W3:Y:S08]  /*0050*/  LDC.64 R12, c[0x0][0x3c8] ;  /* 0x0000f200ff0c7b82 */ /* 0x000ef00000000a00 */
[----:B------:R-:W4:Y:S01]  /*0060*/  LDC.64 R6, c[0x0][0x3d0] ;  /* 0x0000f400ff067b82 */ /* 0x000f220000000a00 */
[----:B0-----:R-:W-:-:S06]  /*0070*/  IMAD.WIDE.U32 R4, R3, 0x4, R4 ;  /* 0x0000000403047825 */ /* 0x001fcc00078e0004 */
[----:B-1----:R-:W3:Y:S02]  /*0080*/  LDG.E R5, desc[UR8][R4.64] ;  /* 0x0000000804057981 */ /* 0x002ee4000c1e1900 */
[----:B---3--:R-:W-:-:S04]  /*0090*/  IMAD.WIDE.U32 R12, R5, 0x8, R12 ;  /* 0x00000008050c7825 */ /* 0x008fc800078e000c */
[----:B----4-:R-:W-:Y:S02]  /*00a0*/  IMAD.WIDE.U32 R6, R5, 0x8, R6 ;  /* 0x0000000805067825 */ /* 0x010fe400078e0006 */
[----:B------:R-:W3:Y:S04]  /*00b0*/  LDG.E.64 R12, desc[UR8][R12.64] ;  /* 0x000000080c0c7981 */ /* 0x000ee8000c1e1b00 */
[----:B------:R-:W4:Y:S01]  /*00c0*/  LDG.E.64 R6, desc[UR8][R6.64] ;  /* 0x0000000806067981 */ /* 0x000f22000c1e1b00 */
[C---:B---3--:R-:W-:Y:S01]  /*00d0*/  IMAD.SHL.U32 R2, R12.reuse, 0x4, RZ ;  /* 0x000000040c027824 */ /* 0x048fe200078e00ff */
[C---:B------:R-:W-:Y:S02]  /*00e0*/  SHF.L.U64.HI R5, R12.reuse, 0x2, R13 ;  /* 0x000000020c057819 */ /* 0x040fe4000001020d */
[----:B----4-:R-:W-:-:S02]  /*00f0*/  IADD3 R3, P0, PT, -R12, R6, RZ ;  /* 0x000000060c037210 */ /* 0x010fc40007f1e1ff */
[----:B--2---:R-:W-:-:S03]  /*0100*/  IADD3 R20, P1, PT, R2, UR4, RZ ;  /* 0x0000000402147c10 */ /* 0x004fc6000ff3e0ff */
[----:B------:R-:W-:Y:S01]  /*0110*/  IMAD.X R0, R7, 0x1, ~R13, P0 ;  /* 0x0000000107007824 */ /* 0x000fe200000e0e0d */
[----:B------:R-:W-:Y:S02]  /*0120*/  ISETP.GT.U32.AND P0, PT, R3, 0x16ff, PT ;  /* 0x000016ff0300780c */ /* 0x000fe40003f04070 */
[----:B------:R-:W-:Y:S02]  /*0130*/  IADD3.X R19, PT, PT, R5, UR5, RZ, P1, !PT ;  /* 0x0000000505137c10 */ /* 0x000fe40008ffe4ff */
[----:B------:R-:W-:-:S13]  /*0140*/  ISETP.GT.AND.EX P0, PT, R0, RZ, PT, P0 ;  /* 0x000000ff0000720c */ /* 0x000fda0003f04300 */
[----:B------:R-:W-:Y:S05]  /*0150*/  @P0 BRA `(.L_x_262) ;  /* 0x0000003400c40947 */ /* 0x000fea0003800000 */
[----:B------:R-:W0:Y:S01]  /*0160*/  S2R R0, SR_TID.X ;  /* 0x0000000000007919 */ /* 0x000e220000002100 */
[----:B------:R-:W-:Y:S02]  /*0170*/  IMAD.MOV.U32 R8, RZ, RZ, -0x1 ;  /* 0xffffffffff087424 */ /* 0x000fe400078e00ff */
[C---:B0-----:R-:W-:Y:S01]  /*0180*/  VIADD R2, R0.reuse, 0x100 ;  /* 0x0000010000027836 */ /* 0x041fe20000000000 */
[CC--:B------:R-:W-:Y:S01]  /*0190*/  ISETP.GE.AND P6, PT, R0.reuse, R3.reuse, PT ;  /* 0x000000030000720c */ /* 0x0c0fe20003fc6270 */
[C---:B------:R-:W-:Y:S01]  /*01a0*/  VIADD R4, R0.reuse, 0x200 ;  /* 0x0000020000047836 */ /* 0x040fe20000000000 */
[C---:B------:R-:W-:Y:S01]  /*01b0*/  LOP3.LUT R6, R0.reuse, 0x400, RZ, 0xfc, !PT ;  /* 0x0000040000067812 */ /* 0x040fe200078efcff */
[----:B------:R-:W-:Y:S01]  /*01c0*/  IMAD.SHL.U32 R5, R0, 0x4, RZ ;  /* 0x0000000400057824 */ /* 0x000fe200078e00ff */
[-C--:B------:R-:W-:Y:S01]  /*01d0*/  ISETP.GE.AND P0, PT, R2, R3.reuse, PT ;  /* 0x000000030200720c */ /* 0x080fe20003f06270 */
[----:B------:R-:W-:Y:S01]  /*01e0*/  VIADD R2, R0, 0x300 ;  /* 0x0000030000027836 */ /* 0x000fe20000000000 */
[----:B------:R-:W-:Y:S01]  /*01f0*/  ISETP.GE.AND P1, PT, R4, R3, PT ;  /* 0x000000030400720c */ /* 0x000fe20003f26270 */
[----:B------:R-:W-:Y:S01]  /*0200*/  VIADD R4, R0, 0x500 ;  /* 0x0000050000047836 */ /* 0x000fe20000000000 */
[----:B------:R-:W-:-:S02]  /*0210*/  IADD3 R20, P4, PT, R5, R20, RZ ;  /* 0x0000001405147210 */ /* 0x000fc40007f9e0ff */
[-C--:B------:R-:W-:Y:S01]  /*0220*/  ISETP.GE.AND P2, PT, R2, R3.reuse, PT ;  /* 0x000000030200720c */ /* 0x080fe20003f46270 */
[----:B------:R-:W-:Y:S01]  /*0230*/  IMAD.MOV.U32 R2, RZ, RZ, -0x1 ;  /* 0xffffffffff027424 */ /* 0x000fe200078e00ff */
[----:B------:R-:W-:Y:S01]  /*0240*/  LOP3.LUT R10, R0, 0x800, RZ, 0xfc, !PT ;  /* 0x00000800000a7812 */ /* 0x000fe200078efcff */
[----:B------:R-:W-:Y:S01]  /*0250*/  IMAD.X R21, RZ, RZ, R19, P4 ;  /* 0x000000ffff157224 */ /* 0x000fe200020e0613 */
[-C--:B------:R-:W-:Y:S01]  /*0260*/  ISETP.GE.AND P4, PT, R4, R3.reuse, PT ;  /* 0x000000030400720c */ /* 0x080fe20003f86270 */
[----:B------:R-:W-:Y:S01]  /*0270*/  VIADD R4, R0, 0x700 ;  /* 0x0000070000047836 */ /* 0x000fe20000000000 */
[-C--:B------:R-:W-:Y:S01]  /*0280*/  ISETP.GE.AND P3, PT, R6, R3.reuse, PT ;  /* 0x000000030600720c */ /* 0x080fe20003f66270 */
[----:B------:R-:W-:Y:S01]  /*0290*/  VIADD R6, R0, 0x600 ;  /* 0x0000060000067836 */ /* 0x000fe20000000000 */
[----:B------:R-:W2:Y:S02]  /*02a0*/  @!P6 LDG.E R2, desc[UR8][R20.64] ;  /* 0x000000081402e981 */ /* 0x000ea4000c1e1900 */
[-C--:B------:R-:W-:Y:S01]  /*02b0*/  ISETP.GE.AND P6, PT, R4, R3.reuse, PT ;  /* 0x000000030400720c */ /* 0x080fe20003fc6270 */
[----:B------:R-:W-:Y:S01]  /*02c0*/  IMAD.MOV.U32 R4, RZ, RZ, -0x1 ;  /* 0xffffffffff047424 */ /* 0x000fe200078e00ff */
[-C--:B------:R-:W-:Y:S01]  /*02d0*/  ISETP.GE.AND P5, PT, R6, R3.reuse, PT ;  /* 0x000000030600720c */ /* 0x080fe20003fa6270 */
[----:B------:R-:W3:Y:S04]  /*02e0*/  @!P2 LDG.E R8, desc[UR8][R20.64+0xc00] ;  /* 0x000c00081408a981 */ /* 0x000ee8000c1e1900 */
[----:B------:R-:W4:Y:S01]  /*02f0*/  @!P0 LDG.E R4, desc[UR8][R20.64+0x400] ;  /* 0x0004000814048981 */ /* 0x000f22000c1e1900 */
[----:B------:R-:W-:Y:S01]  /*0300*/  ISETP.GE.AND P0, PT, R10, R3, PT ;  /* 0x000000030a00720c */ /* 0x000fe20003f06270 */
[----:B------:R-:W-:-:S02]  /*0310*/  VIADD R10, R0, 0xa00 ;  /* 0x00000a00000a7836 */ /* 0x000fc40000000000 */
[----:B------:R-:W-:-:S03]  /*0320*/  VIADD R18, R0, 0xb00 ;  /* 0x00000b0000127836 */ /* 0x000fc60000000000 */
[-C--:B------:R-:W-:Y:S01]  /*0330*/  ISETP.GE.AND P2, PT, R10, R3.reuse, PT ;  /* 0x000000030a00720c */ /* 0x080fe20003f46270 */
[----:B------:R-:W-:Y:S02]  /*0340*/  IMAD.MOV.U32 R10, RZ, RZ, -0x1 ;  /* 0xffffffffff0a7424 */ /* 0x000fe400078e00ff */
[----:B------:R-:W-:Y:S02]  /*0350*/  IMAD.MOV.U32 R6, RZ, RZ, -0x1 ;  /* 0xffffffffff067424 */ /* 0x000fe400078e00ff */
[----:B------:R-:W-:Y:S02]  /*0360*/  IMAD.MOV.U32 R16, RZ, RZ, -0x1 ;  /* 0xffffffffff107424 */ /* 0x000fe400078e00ff */
[----:B------:R-:W5:Y:S01]  /*0370*/  @!P3 LDG.E R10, desc[UR8][R20.64+0x1000] ;  /* 0x00100008140ab981 */ /* 0x000f62000c1e1900 */
[----:B------:R-:W-:Y:S01]  /*0380*/  VIADD R14, R0, 0x900 ;  /* 0x00000900000e7836 */ /* 0x000fe20000000000 */
[-C--:B------:R-:W-:Y:S01]  /*0390*/  ISETP.GE.AND P3, PT, R18, R3.reuse, PT ;  /* 0x000000031200720c */ /* 0x080fe20003f66270 */
[----:B------:R-:W-:Y:S01]  /*03a0*/  VIADD R18, R0, 0xd00 ;  /* 0x00000d0000127836 */ /* 0x000fe20000000000 */
[----:B------:R-:W5:Y:S02]  /*03b0*/  @!P1 LDG.E R6, desc[UR8][R20.64+0x800] ;  /* 0x0008000814069981 */ /* 0x000f64000c1e1900 */
[----:B------:R-:W-:-:S02]  /*03c0*/  ISETP.GE.AND P1, PT, R14, R3, PT ;  /* 0x000000030e00720c */ /* 0x000fc40003f26270 */
[----:B------:R-:W5:Y:S01]  /*03d0*/  @!P5 LDG.E R16, desc[UR8][R20.64+0x1800] ;  /* 0x001800081410d981 */ /* 0x000f62000c1e1900 */
[-C--:B------:R-:W-:Y:S01]  /*03e0*/  ISETP.GE.AND P5, PT, R18, R3.reuse, PT ;  /* 0x000000031200720c */ /* 0x080fe20003fa6270 */
[----:B------:R-:W-:Y:S02]  /*03f0*/  IMAD.MOV.U32 R18, RZ, RZ, -0x1 ;  /* 0xffffffffff127424 */ /* 0x000fe400078e00ff */
[----:B------:R-:W-:Y:S02]  /*0400*/  VIADD R26, R0, 0xe00 ;  /* 0x00000e00001a7836 */ /* 0x000fe40000000000 */
[----:B------:R-:W-:Y:S02]  /*0410*/  IMAD.MOV.U32 R14, RZ, RZ, -0x1 ;  /* 0xffffffffff0e7424 */ /* 0x000fe400078e00ff */
[----:B------:R-:W-:Y:S01]  /*0420*/  IMAD.MOV.U32 R24, RZ, RZ, -0x1 ;  /* 0xffffffffff187424 */ /* 0x000fe200078e00ff */
[----:B------:R-:W5:Y:S01]  /*0430*/  @!P6 LDG.E R18, desc[UR8][R20.64+0x1c00] ;  /* 0x001c00081412e981 */ /* 0x000f62000c1e1900 */
[----:B------:R-:W-:-:S02]  /*0440*/  ISETP.GE.AND P6, PT, R26, R3, PT ;  /* 0x000000031a00720c */ /* 0x000fc40003fc6270 */
[C---:B------:R-:W-:Y:S01]  /*0450*/  LOP3.LUT R22, R0.reuse, 0xc00, RZ, 0xfc, !PT ;  /* 0x00000c0000167812 */ /* 0x040fe200078efcff */
[----:B------:R-:W5:Y:S01]  /*0460*/  @!P4 LDG.E R14, desc[UR8][R20.64+0x1400] ;  /* 0x00140008140ec981 */ /* 0x000f62000c1e1900 */
[----:B------:R-:W-:Y:S02]  /*0470*/  LOP3.LUT R26, R0, 0x1000, RZ, 0xfc, !PT ;  /* 0x00001000001a7812 */ /* 0x000fe400078efcff */
[-C--:B------:R-:W-:Y:S01]  /*0480*/  ISETP.GE.AND P4, PT, R22, R3.reuse, PT ;  /* 0x000000031600720c */ /* 0x080fe20003f86270 */
[----:B------:R-:W5:Y:S01]  /*0490*/  @!P1 LDG.E R24, desc[UR8][R20.64+0x2400] ;  /* 0x0024000814189981 */ /* 0x000f62000c1e1900 */
[----:B------:R-:W-:Y:S01]  /*04a0*/  ISETP.GE.AND P1, PT, R26, R3, PT ;  /* 0x000000031a00720c */ /* 0x000fe20003f26270 */
[----:B------:R-:W-:Y:S02]  /*04b0*/  IMAD.MOV.U32 R26, RZ, RZ, -0x1 ;  /* 0xffffffffff1a7424 */ /* 0x000fe400078e00ff */
[----:B------:R-:W-:Y:S02]  /*04c0*/  VIADD R32, R0, 0x1100 ;  /* 0x0000110000207836 */ /* 0x000fe40000000000 */
[----:B------:R-:W-:-:S02]  /*04d0*/  IMAD.MOV.U32 R22, RZ, RZ, -0x1 ;  /* 0xffffffffff167424 */ /* 0x000fc400078e00ff */
[----:B------:R-:W-:Y:S01]  /*04e0*/  VIADD R28, R0, 0xf00 ;  /* 0x00000f00001c7836 */ /* 0x000fe20000000000 */
[----:B------:R-:W5:Y:S01]  /*04f0*/  @!P2 LDG.E R26, desc[UR8][R20.64+0x2800] ;  /* 0x00280008141aa981 */ /* 0x000f62000c1e1900 */
[----:B------:R-:W-:Y:S01]  /*0500*/  IMAD.MOV.U32 R30, RZ, RZ, -0x1 ;  /* 0xffffffffff1e7424 */ /* 0x000fe200078e00ff */
[-C--:B------:R-:W-:Y:S01]  /*0510*/  ISETP.GE.AND P2, PT, R32, R3.reuse, PT ;  /* 0x000000032000720c */ /* 0x080fe20003f46270 */
[----:B------:R-:W-:Y:S01]  /*0520*/  VIADD R32, R0, 0x1300 ;  /* 0x0000130000207836 */ /* 0x000fe20000000000 */
[----:B------:R-:W5:Y:S01]  /*0530*/  @!P0 LDG.E R22, desc[UR8][R20.64+0x2000] ;  /* 0x0020000814168981 */ /* 0x000f62000c1e1900 */
[-C--:B------:R-:W-:Y:S01]  /*0540*/  ISETP.GE.AND P0, PT, R28, R3.reuse, PT ;  /* 0x000000031c00720c */ /* 0x080fe20003f06270 */
[----:B------:R-:W-:Y:S02]  /*0550*/  IMAD.MOV.U32 R28, RZ, RZ, -0x1 ;  /* 0xffffffffff1c7424 */ /* 0x000fe400078e00ff */
[----:B------:R-:W5:Y:S01]  /*0560*/  @!P4 LDG.E R30, desc[UR8][R20.64+0x3000] ;  /* 0x00300008141ec981 */ /* 0x000f62000c1e1900 */
[----:B------:R-:W-:Y:S01]  /*0570*/  ISETP.GE.AND P4, PT, R32, R3, PT ;  /* 0x000000032000720c */ /* 0x000fe20003f86270 */
[----:B------:R-:W-:-:S02]  /*0580*/  VIADD R34, R0, 0x1200 ;  /* 0x0000120000227836 */ /* 0x000fc40000000000 */
[----:B------:R-:W-:Y:S01]  /*0590*/  IMAD.MOV.U32 R32, RZ, RZ, -0x1 ;  /* 0xffffffffff207424 */ /* 0x000fe200078e00ff */
[----:B------:R-:W-:Y:S01]  /*05a0*/  LOP3.LUT R38, R0, 0x1400, RZ, 0xfc, !PT ;  /* 0x0000140000267812 */ /* 0x000fe200078efcff */
[----:B------:R-:W5:Y:S01]  /*05b0*/  @!P3 LDG.E R28, desc[UR8][R20.64+0x2c00] ;  /* 0x002c0008141cb981 */ /* 0x000f62000c1e1900 */
[-C--:B------:R-:W-:Y:S01]  /*05c0*/  ISETP.GE.AND P3, PT, R34, R3.reuse, PT ;  /* 0x000000032200720c */ /* 0x080fe20003f66270 */
[----:B------:R-:W-:Y:S02]  /*05d0*/  IMAD.MOV.U32 R34, RZ, RZ, -0x1 ;  /* 0xffffffffff227424 */ /* 0x000fe400078e00ff */
[----:B------:R-:W-:Y:S01]  /*05e0*/  IMAD.MOV.U32 R36, RZ, RZ, -0x1 ;  /* 0xffffffffff247424 */ /* 0x000fe200078e00ff */
[----:B------:R-:W5:Y:S01]  /*05f0*/  @!P5 LDG.E R32, desc[UR8][R20.64+0x3400] ;  /* 0x003400081420d981 */ /* 0x000f62000c1e1900 */
[-C--:B------:R-:W-:Y:S01]  /*0600*/  ISETP.GE.AND P5, PT, R38, R3.reuse, PT ;  /* 0x000000032600720c */ /* 0x080fe20003fa6270 */
[C---:B------:R-:W-:Y:S02]  /*0610*/  VIADD R40, R0.reuse, 0x1500 ;  /* 0x0000150000287836 */ /* 0x040fe40000000000 */
[----:B------:R-:W-:Y:S01]  /*0620*/  VIADD R38, R0, 0x1600 ;  /* 0x0000160000267836 */ /* 0x000fe20000000000 */
[----:B------:R-:W5:Y:S02]  /*0630*/  @!P6 LDG.E R34, desc[UR8][R20.64+0x3800] ;  /* 0x003800081422e981 */ /* 0x000f64000c1e1900 */
[----:B------:R-:W-:-:S02]  /*0640*/  ISETP.GE.AND P6, PT, R40, R3, PT ;  /* 0x000000032800720c */ /* 0x000fc40003fc6270 */
[----:B------:R-:W5:Y:S01]  /*0650*/  @!P0 LDG.E R36, desc[UR8][R20.64+0x3c00] ;  /* 0x003c000814248981 */ /* 0x000f62000c1e1900 */
[----:B------:R-:W-:Y:S01]  /*0660*/  ISETP.GE.AND P0, PT, R38, R3, PT ;  /* 0x000000032600720c */ /* 0x000fe20003f06270 */
[----:B------:R-:W-:Y:S02]  /*0670*/  IMAD.MOV.U32 R38, RZ, RZ, -0x1 ;  /* 0xffffffffff267424 */ /* 0x000fe400078e00ff */
[----:B------:R-:W-:Y:S02]  /*0680*/  IMAD.MOV.U32 R40, RZ, RZ, -0x1 ;  /* 0xffffffffff287424 */ /* 0x000fe400078e00ff */
[----:B------:R-:W-:Y:S02]  /*0690*/  IMAD.MOV.U32 R42, RZ, RZ, -0x1 ;  /* 0xffffffffff2a7424 */ /* 0x000fe400078e00ff */
[----:B------:R-:W-:Y:S01]  /*06a0*/  IMAD.MOV.U32 R44, RZ, RZ, -0x1 ;  /* 0xffffffffff2c7424 */ /* 0x000fe200078e00ff */
[----:B------:R-:W5:Y:S01]  /*06b0*/  @!P1 LDG.E R38, desc[UR8][R20.64+0x4000] ;  /* 0x0040000814269981 */ /* 0x000f62000c1e1900 */
[----:B------:R-:W-:-:S02]  /*06c0*/  IMAD.MOV.U32 R46, RZ, RZ, -0x1 ;  /* 0xffffffffff2e7424 */ /* 0x000fc400078e00ff */
[----:B------:R-:W-:Y:S01]  /*06d0*/  IMAD.MOV.U32 R48, RZ, RZ, -0x1 ;  /* 0xffffffffff307424 */ /* 0x000fe200078e00ff */
[----:B------:R-:W5:Y:S01]  /*06e0*/  @!P2 LDG.E R40, desc[UR8][R20.64+0x4400] ;  /* 0x004400081428a981 */ /* 0x000f62000c1e1900 */
[----:B------:R-:W-:-:S03]  /*06f0*/  IMAD.MOV.U32 R50, RZ, RZ, -0x1 ;  /* 0xffffffffff327424 */ /* 0x000fc600078e00ff */
[----:B------:R-:W5:Y:S04]  /*0700*/  @!P3 LDG.E R42, desc[UR8][R20.64+0x4800] ;  /* 0x00480008142ab981 */ /* 0x000f68000c1e1900 */
[----:B------:R-:W5:Y:S04]  /*0710*/  @!P4 LDG.E R44, desc[UR8][R20.64+0x4c00] ;  /* 0x004c0008142cc981 */ /* 0x000f68000c1e1900 */
[----:B------:R-:W5:Y:S04]  /*0720*/  @!P5 LDG.E R46, desc[UR8][R20.64+0x5000] ;  /* 0x00500008142ed981 */ /* 0x000f68000c1e1900 */
[----:B------:R-:W5:Y:S04]  /*0730*/  @!P6 LDG.E R48, desc[UR8][R20.64+0x5400] ;  /* 0x005400081430e981 */ /* 0x000f68000c1e1900 */
[----:B------:R-:W5:Y:S01]  /*0740*/  @!P0 LDG.E R50, desc[UR8][R20.64+0x5800] ;  /* 0x0058000814328981 */ /* 0x000f62000c1e1900 */
[----:B------:R-:W0:Y:S01]  /*0750*/  S2UR UR5, SR_CgaCtaId ;  /* 0x00000000000579c3 */ /* 0x000e220000008800 */
[----:B------:R-:W-:-:S02]  /*0760*/  UMOV UR4, 0x400 ;  /* 0x0000040000047882 */ /* 0x000fc40000000000 */
[----:B0-----:R-:W-:-:S06]  /*0770*/  ULEA UR5, UR5, UR4, 0x18 ;  /* 0x0000000405057291 */ /* 0x001fcc000f8ec0ff */
[----:B------:R-:W-:-:S04]  /*0780*/  VIADD R7, R5, UR5 ;  /* 0x0000000505077c36 */ /* 0x000fc80008000000 */
[C---:B------:R-:W-:Y:S01]  /*0790*/  IMAD R7, R0.reuse, 0x58, R7 ;  /* 0x0000005800077824 */ /* 0x040fe200078e0207 */
[----:B------:R-:W-:Y:S01]  /*07a0*/  UMOV UR4, URZ ;  /* 0x000000ff00047c82 */ /* 0x000fe20008000000 */
[----:B--2---:R-:W-:Y:S04]  /*07b0*/  STS [R5+UR5], R2 ;  /* 0x0000000205007988 */ /* 0x004fe80008000805 */
[----:B---3--:R-:W-:Y:S04]  /*07c0*/  STS [R5+UR5+0xc00], R8 ;  /* 0x000c000805007988 */ /* 0x008fe80008000805 */
[----:B----4-:R-:W-:Y:S04]  /*07d0*/  STS [R5+UR5+0x400], R4 ;  /* 0x0004000405007988 */ /* 0x010fe80008000805 */
[----:B-----5:R-:W-:Y:S04]  /*07e0*/  STS [R5+UR5+0x1000], R10 ;  /* 0x0010000a05007988 */ /* 0x020fe80008000805 */
[----:B------:R-:W-:Y:S04]  /*07f0*/  STS [R5+UR5+0x800], R6 ;  /* 0x0008000605007988 */ /* 0x000fe80008000805 */
        /* <DEDUP_REMOVED lines=10> */
[----:B------:R0:W-:Y:S04]  /*08a0*/  STS [R5+UR5+0x3c00], R36 ;  /* 0x003c002405007988 */ /* 0x0001e80008000805 */
[----:B------:R-:W-:Y:S04]  /*08b0*/  STS [R5+UR5+0x4000], R38 ;  /* 0x0040002605007988 */ /* 0x000fe80008000805 */
[----:B------:R-:W-:Y:S04]  /*08c0*/  STS [R5+UR5+0x4400], R40 ;  /* 0x0044002805007988 */ /* 0x000fe80008000805 */
[----:B------:R-:W-:Y:S04]  /*08d0*/  STS [R5+UR5+0x4800], R42 ;  /* 0x0048002a05007988 */ /* 0x000fe80008000805 */
[----:B------:R-:W-:Y:S04]  /*08e0*/  STS [R5+UR5+0x4c00], R44 ;  /* 0x004c002c05007988 */ /* 0x000fe80008000805 */
[----:B------:R-:W-:Y:S04]  /*08f0*/  STS [R5+UR5+0x5000], R46 ;  /* 0x0050002e05007988 */ /* 0x000fe80008000805 */
[----:B------:R-:W-:Y:S04]  /*0900*/  STS [R5+UR5+0x5400], R48 ;  /* 0x0054003005007988 */ /* 0x000fe80008000805 */
[----:B------:R1:W-:Y:S01]  /*0910*/  STS [R5+UR5+0x5800], R50 ;  /* 0x0058003205007988 */ /* 0x0003e20008000805 */
[----:B------:R-:W-:Y:S06]  /*0920*/  BAR.SYNC.DEFER_BLOCKING 0x0 ;  /* 0x0000000000007b1d */ /* 0x000fec0000010000 */
[----:B0-----:R-:W0:Y:S01]  /*0930*/  S2R R36, SR_LANEID ;  /* 0x0000000000247919 */ /* 0x001e220000000000 */
[C---:B-1----:R-:W-:Y:S01]  /*0940*/  LEA R5, R0.reuse, UR5, 0x2 ;  /* 0x0000000500057c11 */ /* 0x042fe2000f8e10ff */
[----:B------:R1:W2:Y:S04]  /*0950*/  LDS R2, [R7] ;  /* 0x0000000007027984 */ /* 0x0002a80000000800 */
        /* <DEDUP_REMOVED lines=22> */
[----:B------:R-:W-:-:S04]  /*0ac0*/  IMAD R5, R0, 0x58, R5 ;  /* 0x0000005800057824 */ /* 0x000fc800078e0205 */
[C---:B------:R-:W-:Y:S02]  /*0ad0*/  IMAD R5, R0.reuse, -0x58, R5 ;  /* 0xffffffa800057824 */ /* 0x040fe400078e0205 */
[----:B------:R-:W-:Y:S02]  /*0ae0*/  IMAD.MOV.U32 R38, RZ, RZ, RZ ;  /* 0x000000ffff267224 */ /* 0x000fe400078e00ff */
[----:B------:R-:W-:Y:S01]  /*0af0*/  IMAD R4, R0, 0x80, R5 ;  /* 0x0000008000047824 */ /* 0x000fe200078e0205 */
[----:B-1234-:R-:W-:Y:S06]  /*0b00*/  BAR.SYNC.DEFER_BLOCKING 0x0 ;  /* 0x0000000000007b1d */ /* 0x01efec0000010000 */
.L_x_264:
[----:B--2---:R-:W-:Y:S01]  /*0b10*/  IMAD.MOV.U32 R7, RZ, RZ, 0x20 ;  /* 0x00000020ff077424 */ /* 0x004fe200078e00ff */
[----:B------:R-:W-:Y:S01]  /*0b20*/  STS [R5], RZ ;  /* 0x000000ff05007388 */ /* 0x000fe20000000800 */
[----:B------:R-:W-:Y:S01]  /*0b30*/  SHF.R.U32.HI R9, RZ, UR4, R15 ;  /* 0x00000004ff097c19 */ /* 0x000fe2000801160f */
        /* <DEDUP_REMOVED lines=578> */
.L_x_263:
[----:B------:R-:W-:Y:S02]  /*2f60*/  LEA R5, R40, UR5, 0x2 ;  /* 0x0000000528057c11 */ /* 0x000fe4000f8e10ff */
        /* <DEDUP_REMOVED lines=23> */
[----:B------:R-:W-:Y:S01]  /*30e0*/  STS [R53], R20 ;  /* 0x0000001435007388 */ /* 0x000fe20000000800 */
[----:B------:R-:W-:-:S03]  /*30f0*/  LEA R10, R81, UR5, 0x2 ;  /* 0x00000005510a7c11 */ /* 0x000fc6000f8e10ff */
[----:B------:R0:W-:Y:S01]  /*3100*/  STS [R2], R21 ;  /* 0x0000001502007388 */ /* 0x0001e20000000800 */
[----:B-1----:R-:W-:-:S03]  /*3110*/  LEA R8, R67, UR5, 0x2 ;  /* 0x0000000543087c11 */ /* 0x002fc6000f8e10ff */
[----:B------:R-:W-:Y:S04]  /*3120*/  STS [R57], R22 ;  /* 0x0000001639007388 */ /* 0x000fe80000000800 */
[----:B------:R1:W-:Y:S01]  /*3130*/  STS [R4], R23 ;  /* 0x0000001704007388 */ /* 0x0003e20000000800 */
[----:B0-----:R-:W-:-:S03]  /*3140*/  LEA R2, R71, UR5, 0x2 ;  /* 0x0000000547027c11 */ /* 0x001fc6000f8e10ff */
[----:B------:R-:W-:Y:S01]  /*3150*/  STS [R61], R24 ;  /* 0x000000183d007388 */ /* 0x000fe20000000800 */
[----:B------:R-:W-:-:S03]  /*3160*/  LEA R21, R80, UR5, 0x2 ;  /* 0x0000000550157c11 */ /* 0x000fc6000f8e10ff */
[----:B------:R0:W-:Y:S01]  /*3170*/  STS [R6], R25 ;  /* 0x0000001906007388 */ /* 0x0001e20000000800 */
[----:B-1----:R-:W-:-:S03]  /*3180*/  LEA R4, R75, UR5, 0x2 ;  /* 0x000000054b047c11 */ /* 0x002fc6000f8e10ff */
[----:B------:R-:W-:Y:S04]  /*3190*/  STS [R65], R26 ;  /* 0x0000001a41007388 */ /* 0x000fe80000000800 */
[----:B------:R1:W-:Y:S01]  /*31a0*/  STS [R8], R27 ;  /* 0x0000001b08007388 */ /* 0x0003e20000000800 */
[----:B0-----:R-:W-:Y:S01]  /*31b0*/  LEA R6, R79, UR5, 0x2 ;  /* 0x000000054f067c11 */ /* 0x001fe2000f8e10ff */
[----:B------:R-:W0:Y:S02]  /*31c0*/  LDCU.64 UR4, c[0x0][0x390] ;  /* 0x00007200ff0477ac */ /* 0x000e240008000a00 */
[----:B------:R-:W-:Y:S04]  /*31d0*/  STS [R69], R28 ;  /* 0x0000001c45007388 */ /* 0x000fe80000000800 */
[----:B------:R2:W-:Y:S01]  /*31e0*/  STS [R2], R29 ;  /* 0x0000001d02007388 */ /* 0x0005e20000000800 */
[----:B-1----:R-:W-:-:S03]  /*31f0*/  LOP3.LUT R8, R0, 0x400, RZ, 0xfc, !PT ;  /* 0x0000040000087812 */ /* 0x002fc600078efcff */
[----:B------:R-:W-:Y:S01]  /*3200*/  STS [R73], R30 ;  /* 0x0000001e49007388 */ /* 0x000fe20000000800 */
[----:B------:R-:W-:Y:S01]  /*3210*/  ISETP.GE.AND P1, PT, R8, R3, PT ;  /* 0x000000030800720c */ /* 0x000fe20003f26270 */
[----:B------:R-:W-:Y:S02]  /*3220*/  VIADD R8, R0, 0x700 ;  /* 0x0000070000087836 */ /* 0x000fe40000000000 */
[----:B------:R1:W-:Y:S01]  /*3230*/  STS [R4], R31 ;  /* 0x0000001f04007388 */ /* 0x0003e20000000800 */
[----:B--2---:R-:W-:-:S03]  /*3240*/  IADD3 R2, P0, PT, R12, R0, RZ ;  /* 0x000000000c027210 */ /* 0x004fc60007f1e0ff */
[----:B------:R2:W-:Y:S04]  /*3250*/  STS [R5], R32 ;  /* 0x0000002005007388 */ /* 0x0005e80000000800 */
[----:B------:R3:W-:Y:S01]  /*3260*/  STS [R6], R33 ;  /* 0x0000002106007388 */ /* 0x0007e20000000800 */
[----:B-1----:R-:W-:-:S03]  /*3270*/  VIADD R4, R0, 0x100 ;  /* 0x0000010000047836 */ /* 0x002fc60000000000 */
[----:B------:R-:W-:Y:S01]  /*3280*/  STS [R21], R34 ;  /* 0x0000002215007388 */ /* 0x000fe20000000800 */
[----:B--2---:R-:W-:Y:S01]  /*3290*/  IMAD.X R5, RZ, RZ, R13, P0 ;  /* 0x000000ffff057224 */ /* 0x004fe200000e060d */
[-C--:B------:R-:W-:Y:S02]  /*32a0*/  ISETP.GE.AND P6, PT, R4, R3.reuse, PT ;  /* 0x000000030400720c */ /* 0x080fe40003fc6270 */
[----:B------:R1:W-:Y:S01]  /*32b0*/  STS [R10], R35 ;  /* 0x000000230a007388 */ /* 0x0003e20000000800 */
[C---:B------:R-:W-:Y:S02]  /*32c0*/  VIADD R4, R0.reuse, 0x200 ;  /* 0x0000020000047836 */ /* 0x040fe40000000000 */
[----:B---3--:R-:W-:Y:S01]  /*32d0*/  VIADD R6, R0, 0x300 ;  /* 0x0000030000067836 */ /* 0x008fe20000000000 */
[----:B------:R-:W-:Y:S02]  /*32e0*/  BAR.SYNC.DEFER_BLOCKING 0x0 ;  /* 0x0000000000007b1d */ /* 0x000fe40000010000 */
[----:B------:R-:W-:-:S02]  /*32f0*/  ISETP.GE.AND P5, PT, R4, R3, PT ;  /* 0x000000030400720c */ /* 0x000fc40003fa6270 */
[----:B0-----:R-:W-:Y:S01]  /*3300*/  LEA R4, P4, R2, UR4, 0x2 ;  /* 0x0000000402047c11 */ /* 0x001fe2000f8810ff */
[----:B-1----:R-:W-:Y:S01]  /*3310*/  VIADD R10, R0, 0x500 ;  /* 0x00000500000a7836 */ /* 0x002fe20000000000 */
[-C--:B------:R-:W-:Y:S01]  /*3320*/  ISETP.GE.AND P3, PT, R6, R3.reuse, PT ;  /* 0x000000030600720c */ /* 0x080fe20003f66270 */
[----:B------:R-:W-:Y:S01]  /*3330*/  VIADD R6, R0, 0x600 ;  /* 0x0000060000067836 */ /* 0x000fe20000000000 */
[----:B------:R-:W-:Y:S02]  /*3340*/  LEA.HI.X R5, R2, UR5, R5, 0x2, P4 ;  /* 0x0000000502057c11 */ /* 0x000fe4000a0f1405 */
[----:B------:R-:W-:Y:S02]  /*3350*/  LOP3.LUT R2, R0, 0x800, RZ, 0xfc, !PT ;  /* 0x0000080000027812 */ /* 0x000fe400078efcff */
[-C--:B------:R-:W-:Y:S02]  /*3360*/  ISETP.GE.AND P2, PT, R10, R3.reuse, PT ;  /* 0x000000030a00720c */ /* 0x080fe40003f46270 */
[-C--:B------:R-:W-:Y:S01]  /*3370*/  ISETP.GE.AND P0, PT, R6, R3.reuse, PT ;  /* 0x000000030600720c */ /* 0x080fe20003f06270 */
[----:B------:R-:W-:Y:S01]  /*3380*/  VIADD R6, R0, 0xa00 ;  /* 0x00000a0000067836 */ /* 0x000fe20000000000 */
[-C--:B------:R-:W-:Y:S01]  /*3390*/  ISETP.GE.AND P4, PT, R8, R3.reuse, PT ;  /* 0x000000030800720c */ /* 0x080fe20003f86270 */
        /* <DEDUP_REMOVED lines=14> */
[----:B------:R-:W-:Y:S01]  /*3480*/  ISETP.GE.AND P6, PT, R2, R3, PT ;  /* 0x000000030200720c */ /* 0x000fe20003fc6270 */
[----:B------:R-:W-:-:S02]  /*3490*/  VIADD R2, R0, 0x900 ;  /* 0x0000090000027836 */ /* 0x000fc40000000000 */
[----:B-1----:R-:W-:Y:S03]  /*34a0*/  @!P5 STG.E desc[UR8][R4.64+0x800], R11 ;  /* 0x0008000b0400d986 */ /* 0x002fe6000c101908 */
[----:B------:R-:W-:Y:S01]  /*34b0*/  ISETP.GE.AND P5, PT, R2, R3, PT ;  /* 0x000000030200720c */ /* 0x000fe20003fa6270 */
[----:B------:R-:W0:Y:S01]  /*34c0*/  LDS R9, [R7+0x3800] ;  /* 0x0038000007097984 */ /* 0x000e220000000800 */
[----:B------:R-:W-:-:S03]  /*34d0*/  VIADD R2, R0, 0xb00 ;  /* 0x00000b0000027836 */ /* 0x000fc60000000000 */
[----:B--2---:R-:W-:Y:S01]  /*34e0*/  @!P1 STG.E desc[UR8][R4.64+0x1000], R17 ;  /* 0x0010001104009986 */ /* 0x004fe2000c101908 */
[----:B------:R-:W-:-:S03]  /*34f0*/  ISETP.GE.AND P1, PT, R0, R3, PT ;  /* 0x000000030000720c */ /* 0x000fc60003f26270 */
[----:B------:R-:W1:Y:S04]  /*3500*/  LDS R35, [R7+0x3c00] ;  /* 0x003c000007237984 */ /* 0x000e680000000800 */
[----:B------:R-:W2:Y:S04]  /*3510*/  LDS R11, [R7+0x4000] ;  /* 0x00400000070b7984 */ /* 0x000ea80000000800 */
[----:B---3--:R-:W-:Y:S01]  /*3520*/  @!P2 STG.E desc[UR8][R4.64+0x1400], R19 ;  /* 0x001400130400a986 */ /* 0x008fe2000c101908 */
[----:B------:R-:W-:Y:S01]  /*3530*/  ISETP.GE.AND P2, PT, R2, R3, PT ;  /* 0x000000030200720c */ /* 0x000fe20003f46270 */
[----:B------:R-:W-:-:S02]  /*3540*/  VIADD R2, R0, 0xd00 ;  /* 0x00000d0000027836 */ /* 0x000fc40000000000 */
[----:B----4-:R-:W-:Y:S01]  /*3550*/  @!P3 STG.E desc[UR8][R4.64+0xc00], R15 ;  /* 0x000c000f0400b986 */ /* 0x010fe2000c101908 */
[-C--:B------:R-:W-:Y:S02]  /*3560*/  ISETP.GE.AND P3, PT, R6, R3.reuse, PT ;  /* 0x000000030600720c */ /* 0x080fe40003f66270 */
        /* <DEDUP_REMOVED lines=8> */
[----:B------:R-:W-:Y:S01]  /*35f0*/  ISETP.GE.AND P0, PT, R6, R3, PT ;  /* 0x000000030600720c */ /* 0x000fe20003f06270 */
[----:B------:R-:W-:-:S02]  /*3600*/  VIADD R6, R0, 0xe00 ;  /* 0x00000e0000067836 */ /* 0x000fc40000000000 */
[----:B------:R0:W-:Y:S01]  /*3610*/  @!P4 STG.E desc[UR8][R4.64+0x1c00], R21 ;  /* 0x001c00150400c986 */ /* 0x0001e2000c101908 */
[-C--:B------:R-:W-:Y:S01]  /*3620*/  ISETP.GE.AND P4, PT, R2, R3.reuse, PT ;  /* 0x000000030200720c */ /* 0x080fe20003f86270 */
[----:B------:R-:W-:Y:S02]  /*3630*/  VIADD R2, R0, 0xf00 ;  /* 0x00000f0000027836 */ /* 0x000fe40000000000 */
[----:B------:R0:W-:Y:S01]  /*3640*/  @!P6 STG.E desc[UR8][R4.64+0x2000], R23 ;  /* 0x002000170400e986 */ /* 0x0001e2000c101908 */
[-C--:B------:R-:W-:Y:S02]  /*3650*/  ISETP.GE.AND P6, PT, R6, R3.reuse, PT ;  /* 0x000000030600720c */ /* 0x080fe40003fc6270 */
[----:B------:R-:W-:Y:S01]  /*3660*/  LOP3.LUT R6, R0, 0x1000, RZ, 0xfc, !PT ;  /* 0x0000100000067812 */ /* 0x000fe200078efcff */
[----:B------:R0:W-:Y:S01]  /*3670*/  @!P5 STG.E desc[UR8][R4.64+0x2400], R25 ;  /* 0x002400190400d986 */ /* 0x0001e2000c101908 */
[----:B------:R-:W-:Y:S01]  /*3680*/  ISETP.GE.AND P5, PT, R2, R3, PT ;  /* 0x000000030200720c */ /* 0x000fe20003fa6270 */
[----:B------:R-:W-:-:S02]  /*3690*/  VIADD R2, R0, 0x1100 ;  /* 0x0000110000027836 */ /* 0x000fc40000000000 */
[----:B------:R0:W-:Y:S01]  /*36a0*/  @!P3 STG.E desc[UR8][R4.64+0x2800], R27 ;  /* 0x0028001b0400b986 */ /* 0x0001e2000c101908 */
[-C--:B------:R-:W-:Y:S01]  /*36b0*/  ISETP.GE.AND P3, PT, R6, R3.reuse, PT ;  /* 0x000000030600720c */ /* 0x080fe20003f66270 */
[----:B------:R-:W-:Y:S02]  /*36c0*/  VIADD R6, R0, 0x1200 ;  /* 0x0000120000067836 */ /* 0x000fe40000000000 */
        /* <DEDUP_REMOVED lines=9> */
[----:B------:R-:W-:Y:S01]  /*3760*/  VIADD R0, R0, 0x1600 ;  /* 0x0000160000007836 */ /* 0x000fe20000000000 */
[----:B0-----:R0:W-:Y:S01]  /*3770*/  @!P6 STG.E desc[UR8][R4.64+0x3800], R9 ;  /* 0x003800090400e986 */ /* 0x0011e2000c101908 */
[----:B------:R-:W-:-:S03]  /*3780*/  ISETP.GE.AND P6, PT, R6, R3, PT ;  /* 0x000000030600720c */ /* 0x000fc60003fc6270 */
[----:B-1----:R0:W-:Y:S01]  /*3790*/  @!P5 STG.E desc[UR8][R4.64+0x3c00], R35 ;  /* 0x003c00230400d986 */ /* 0x0021e2000c101908 */
[----:B------:R-:W-:-:S03]  /*37a0*/  ISETP.GE.AND P5, PT, R2, R3, PT ;  /* 0x000000030200720c */ /* 0x000fc60003fa6270 */
[----:B--2---:R0:W-:Y:S01]  /*37b0*/  @!P3 STG.E desc[UR8][R4.64+0x4000], R11 ;  /* 0x0040000b0400b986 */ /* 0x0041e2000c101908 */
[----:B------:R-:W-:-:S03]  /*37c0*/  ISETP.GE.AND P3, PT, R0, R3, PT ;  /* 0x000000030000720c */ /* 0x000fc60003f66270 */
        /* <DEDUP_REMOVED lines=10> */
.L_x_262:
[----:B------:R-:W0:Y:S01]  /*3870*/  S2R R7, SR_CgaCtaId ;  /* 0x0000000000077919 */ /* 0x000e220000008800 */
[----:B------:R-:W1:Y:S01]  /*3880*/  LDCU.64 UR4, c[0x0][0x398] ;  /* 0x00007300ff0477ac */ /* 0x000e620008000a00 */
[----:B------:R-:W-:Y:S01]  /*3890*/  MOV R4, 0x400 ;  /* 0x0000040000047802 */ /* 0x000fe20000000f00 */
[----:B------:R-:W-:Y:S01]  /*38a0*/  IMAD.MOV.U32 R16, RZ, RZ, RZ ;  /* 0x000000ffff107224 */ /* 0x000fe200078e00ff */
[----:B------:R-:W2:Y:S01]  /*38b0*/  S2R R18, SR_TID.X ;  /* 0x0000000000127919 */ /* 0x000ea20000002100 */
[----:B------:R-:W3:Y:S01]  /*38c0*/  LDCU.64 UR6, c[0x0][0x3a0] ;  /* 0x00007400ff0677ac */ /* 0x000ee20008000a00 */
        /* <DEDUP_REMOVED lines=11> */
[----:B------:R-:W-:Y:S02]  /*3980*/  ISETP.GE.U32.AND P0, PT, R3, 0xfd00, PT ;  /* 0x0000fd000300780c */ /* 0x000fe40003f06070 */
[----:B---3--:R-:W-:Y:S01]  /*3990*/  IADD3 R2, P1, PT, R2, UR6, RZ ;  /* 0x0000000602027c10 */ /* 0x008fe2000ff3e0ff */
[----:B------:R-:W-:Y:S01]  /*39a0*/  UMOV UR6, URZ ;  /* 0x000000ff00067c82 */ /* 0x000fe20008000000 */
[----:B------:R-:W-:Y:S02]  /*39b0*/  ISETP.GE.U32.AND.EX P0, PT, R0, RZ, PT, P0 ;  /* 0x000000ff0000720c */ /* 0x000fe40003f06100 */
[----:B------:R-:W-:Y:S01]  /*39c0*/  IADD3.X R12, PT, PT, R5, UR7, RZ, P1, !PT ;  /* 0x00000007050c7c10 */ /* 0x000fe20008ffe4ff */
[----:B------:R-:W-:Y:S01]  /*39d0*/  IMAD.MOV.U32 R5, RZ, RZ, RZ ;  /* 0x000000ffff057224 */ /* 0x000fe200078e00ff */
[----:B0-----:R-:W-:-:S02]  /*39e0*/  LEA R4, R7, R4, 0x18 ;  /* 0x0000000407047211 */ /* 0x001fc400078ec0ff */
[----:B------:R-:W-:-:S03]  /*39f0*/  CS2R R6, SRZ ;  /* 0x0000000000067805 */ /* 0x000fc6000001ff00 */
[----:B--2---:R-:W-:-:S05]  /*3a00*/  IMAD R9, R18, 0x4, R4 ;  /* 0x0000000412097824 */ /* 0x004fca00078e0204 */
        /* <DEDUP_REMOVED lines=18> */
[----:B------:R-:W-:Y:S02]  /*3b30*/  IMAD.SHL.U32 R13, R18, 0x20, RZ ;  /* 0x00000020120d7824 */ /* 0x000fe400078e00ff */
[----:B------:R-:W-:-:S03]  /*3b40*/  IMAD.MOV.U32 R16, RZ, RZ, RZ ;  /* 0x000000ffff107224 */ /* 0x000fc600078e00ff */
[----:B------:R-:W-:-:S05]  /*3b50*/  LOP3.LUT R13, R13, 0x7c00, RZ, 0xc0, !PT ;  /* 0x00007c000d0d7812 */ /* 0x000fca00078ec0ff */
[----:B------:R-:W-:Y:S02]  /*3b60*/  IMAD.IADD R17, R4, 0x1, R13 ;  /* 0x0000000104117824 */ /* 0x000fe400078e020d */
[----:B------:R-:W-:Y:S02]  /*3b70*/  IMAD.MOV.U32 R13, RZ, RZ, RZ ;  /* 0x000000ffff0d7224 */ /* 0x000fe400078e00ff */
[----:B-1----:R-:W-:-:S07]  /*3b80*/  IMAD R17, R30, 0x4, R17 ;  /* 0x000000041e117824 */ /* 0x002fce00078e0211 */
.L_x_271:
[----:B-1----:R-:W-:-:S05]  /*3b90*/  UMOV UR4, URZ ;  /* 0x000000ff00047c82 */ /* 0x002fca0008000000 */
.L_x_266:
        /* <DEDUP_REMOVED lines=327> */
.L_x_268:
[----:B------:R-:W-:Y:S05]  /*5010*/  BSYNC.RECONVERGENT B0 ;  /* 0x0000000000007941 */ /* 0x000fea0003800200 */
.L_x_267:
        /* <DEDUP_REMOVED lines=21> */
[----:B------:R-:W-:Y:S02]  /*5170*/  IADD3 R33, P0, P1, R6, R11, R30 ;  /* 0x0000000b06217210 */ /* 0x000fe4000791e01e */
[----:B------:R-:W-:Y:S02]  /*5180*/  IADD3 R39, P2, P3, R39, R8, R40 ;  /* 0x0000000827277210 */ /* 0x000fe40007b5e028 */
[----:B--2---:R-:W-:Y:S02]  /*5190*/  PRMT R6, R34, 0x7770, RZ ;  /* 0x0000777022067816 */ /* 0x004fe400000000ff */
[----:B---3--:R-:W-:Y:S02]  /*51a0*/  PRMT R8, R35, 0x7770, RZ ;  /* 0x0000777023087816 */ /* 0x008fe400000000ff */
        /* <DEDUP_REMOVED lines=9> */
[----:B------:R-:W-:Y:S01]  /*5240*/  IADD3 R30, P4, P5, R31, R16, R29 ;  /* 0x000000101f1e7210 */ /* 0x000fe20007d9e01d */
[----:B------:R-:W0:Y:S01]  /*5250*/  LDS R11, [R17+0x2300] ;  /* 0x00230000110b7984 */ /* 0x000e220000000800 */
[----:B------:R-:W-:Y:S02]  /*5260*/  PRMT R5, R34, 0x7771, RZ ;  /* 0x0000777122057816 */ /* 0x000fe400000000ff */
[----:B------:R-:W-:Y:S01]  /*5270*/  PRMT R6, R35, 0x7771, RZ ;  /* 0x0000777123067816 */ /* 0x000fe200000000ff */
[----:B------:R-:W1:Y:S01]  /*5280*/  LDS R16, [R17+0x2380] ;  /* 0x0023800011107984 */ /* 0x000e620000000800 */
[----:B------:R-:W-:Y:S02]  /*5290*/  LOP3.LUT R5, R5, 0xff, RZ, 0xc0, !PT ;  /* 0x000000ff05057812 */ /* 0x000fe400078ec0ff */
[----:B------:R-:W-:-:S02]  /*52a0*/  LOP3.LUT R6, R6, 0xff, RZ, 0xc0, !PT ;  /* 0x000000ff06067812 */ /* 0x000fc400078ec0ff */
        /* <DEDUP_REMOVED lines=15> */
[----:B------:R-:W-:Y:S02]  /*53a0*/  PRMT R6, R36, 0x7771, RZ ;  /* 0x0000777124067816 */ /* 0x000fe400000000ff */
[C---:B-----5:R-:W-:Y:S02]  /*53b0*/  PRMT R7, R37.reuse, 0x7770, RZ ;  /* 0x0000777025077816 */ /* 0x060fe400000000ff */
[----:B------:R-:W-:-:S02]  /*53c0*/  PRMT R8, R37, 0x7771, RZ ;  /* 0x0000777125087816 */ /* 0x000fc400000000ff */
[----:B------:R-:W-:Y:S02]  /*53d0*/  LOP3.LUT R30, R5, 0xff, RZ, 0xc0, !PT ;  /* 0x000000ff051e7812 */ /* 0x000fe400078ec0ff */
[----:B------:R-:W-:Y:S02]  /*53e0*/  LOP3.LUT R13, R6, 0xff, RZ, 0xc0, !PT ;  /* 0x000000ff060d7812 */ /* 0x000fe400078ec0ff */
[----:B------:R-:W-:Y:S02]  /*53f0*/  PRMT R5, R36, 0x7772, RZ ;  /* 0x0000777224057816 */ /* 0x000fe400000000ff */
[----:B------:R-:W-:Y:S02]  /*5400*/  PRMT R6, R37, 0x7772, RZ ;  /* 0x0000777225067816 */ /* 0x000fe400000000ff */
[----:B------:R-:W-:Y:S02]  /*5410*/  LOP3.LUT R7, R7, 0xff, RZ, 0xc0, !PT ;  /* 0x000000ff07077812 */ /* 0x000fe400078ec0ff */
[----:B------:R-:W-:-:S02]  /*5420*/  LOP3.LUT R8, R8, 0xff, RZ, 0xc0, !PT ;  /* 0x000000ff08087812 */ /* 0x000fc400078ec0ff */
[----:B------:R-:W-:Y:S02]  /*5430*/  IADD3.X R33, PT, PT, RZ, R40, RZ, P0, P1 ;  /* 0x00000028ff217210 */ /* 0x000fe400007e24ff */
[----:B------:R-:W-:Y:S02]  /*5440*/  PRMT R36, R36, 0x7773, RZ ;  /* 0x0000777324247816 */ /* 0x000fe400000000ff */
[----:B------:R-:W-:Y:S02]  /*5450*/  PRMT R37, R37, 0x7773, RZ ;  /* 0x0000777325257816 */ /* 0x000fe400000000ff */
[----:B------:R-:W-:Y:S02]  /*5460*/  LOP3.LUT R5, R5, 0xff, RZ, 0xc0, !PT ;  /* 0x000000ff05057812 */ /* 0x000fe400078ec0ff */
[----:B------:R-:W-:Y:S02]  /*5470*/  LOP3.LUT R6, R6, 0xff, RZ, 0xc0, !PT ;  /* 0x000000ff06067812 */ /* 0x000fe400078ec0ff */
[----:B------:R-:W-:-:S02]  /*5480*/  IADD3 R30, P1, P0, R7, R32, R30 ;  /* 0x00000020071e7210 */ /* 0x000fc4000783e01e */
[----:B------:R-:W-:Y:S02]  /*5490*/  IADD3.X R32, PT, PT, RZ, R38, RZ, P4, P5 ;  /* 0x00000026ff207210 */ /* 0x000fe400027ea4ff */
[----:B------:R-:W-:Y:S02]  /*54a0*/  IADD3 R13, P5, P4, R8, R29, R13 ;  /* 0x0000001d080d7210 */ /* 0x000fe40007cbe00d */
[----:B------:R-:W-:Y:S02]  /*54b0*/  IADD3.X R35, PT, PT, RZ, R35, RZ, P2, P3 ;  /* 0x00000023ff237210 */ /* 0x000fe400017e64ff */
[----:B------:R-:W-:Y:S02]  /*54c0*/  LOP3.LUT R36, R36, 0xff, RZ, 0xc0, !PT ;  /* 0x000000ff24247812 */ /* 0x000fe400078ec0ff */
[----:B------:R-:W-:Y:S02]  /*54d0*/  LOP3.LUT R29, R37, 0xff, RZ, 0xc0, !PT ;  /* 0x000000ff251d7812 */ /* 0x000fe400078ec0ff */
[----:B------:R-:W-:-:S02]  /*54e0*/  IADD3 R31, P2, P3, R6, R31, R5 ;  /* 0x0000001f061f7210 */ /* 0x000fc40007b5e005 */
[C---:B0-----:R-:W-:Y:S02]  /*54f0*/  PRMT R5, R11.reuse, 0x7770, RZ ;  /* 0x000077700b057816 */ /* 0x041fe400000000ff */
[C---:B-1----:R-:W-:Y:S02]  /*5500*/  PRMT R7, R16.reuse, 0x7770, RZ ;  /* 0x0000777010077816 */ /* 0x042fe400000000ff */
        /* <DEDUP_REMOVED lines=27> */
.L_x_270:
[----:B------:R-:W-:Y:S05]  /*56c0*/  BSYNC.RECONVERGENT B0 ;  /* 0x0000000000007941 */ /* 0x000fea0003800200 */
.L_x_269:
        /* <DEDUP_REMOVED lines=22> */
.L_x_265:
[----:B------:R-:W-:Y:S01]  /*5830*/  IADD3 R33, P1, PT, R3, -UR5, RZ ;  /* 0x8000000503217c10 */ /* 0x000fe2000ff3e0ff */
[----:B------:R-:W-:-:S03]  /*5840*/  IMAD.MOV.U32 R17, RZ, RZ, R13 ;  /* 0x000000ffff117224 */ /* 0x000fc600078e000d */
[----:B------:R-:W-:Y:S02]  /*5850*/  ISETP.GE.U32.AND P0, PT, R33, 0x1700, PT ;  /* 0x000017002100780c */ /* 0x000fe40003f06070 */
[----:B------:R-:W-:-:S04]  /*5860*/  IADD3.X R30, PT, PT, R0, ~UR6, RZ, P1, !PT ;  /* 0x80000006001e7c10 */ /* 0x000fc80008ffe4ff */
[----:B------:R-:W-:-:S13]  /*5870*/  ISETP.GE.AND.EX P0, PT, R30, RZ, PT, P0 ;  /* 0x000000ff1e00720c */ /* 0x000fda0003f06300 */
[----:B------:R-:W-:Y:S05]  /*5880*/  @!P0 BRA `(.L_x_272) ;  /* 0x0000000c00788947 */ /* 0x000fea0003800000 */
.L_x_273:
        /* <DEDUP_REMOVED lines=222> */
.L_x_272:
        /* <DEDUP_REMOVED lines=33> */
.L_x_278:
[----:B------:R-:W-:-:S04]  /*6880*/  IADD3 R5, P1, PT, R28, UR5, RZ ;  /* 0x000000051c057c10 */ /* 0x000fc8000ff3e0ff */
[----:B--2---:R-:W-:Y:S02]  /*6890*/  IADD3.X R24, PT, PT, R29, UR6, RZ, P1, !PT ;  /* 0x000000061d187c10 */ /* 0x004fe40008ffe4ff */
        /* <DEDUP_REMOVED lines=9> */
[----:B--2---:R-:W-:-:S04]  /*6930*/  LOP3.LUT R5, R40, R22, RZ, 0xc0, !PT ;  /* 0x0000001628057212 */ /* 0x004fc800078ec0ff */
[C---:B------:R-:W-:Y:S01]  /*6940*/  LOP3.LUT R24, R5.reuse, 0x3, RZ, 0xc0, !PT ;  /* 0x0000000305187812 */ /* 0x040fe200078ec0ff */
[----:B------:R-:W-:-:S05]  /*6950*/  IMAD.SHL.U32 R13, R5, 0x100, RZ ;  /* 0x00000100050d7824 */ /* 0x000fca00078e00ff */
[----:B------:R-:W-:-:S04]  /*6960*/  LOP3.LUT R13, R13, 0xfffffc00, RZ, 0xc0, !PT ;  /* 0xfffffc000d0d7812 */ /* 0x000fc800078ec0ff */
[----:B------:R-:W-:-:S05]  /*6970*/  IADD3 R13, PT, PT, R24, R9, R13 ;  /* 0x00000009180d7210 */ /* 0x000fca0007ffe00d */
[----:B------:R-:W2:Y:S02]  /*6980*/  LDS.U8 R5, [R13] ;  /* 0x000000000d057984 */ /* 0x000ea40000000000 */
[----:B--2---:R-:W-:-:S05]  /*6990*/  VIADD R24, R5, 0x1 ;  /* 0x0000000105187836 */ /* 0x004fca0000000000 */
[----:B------:R2:W-:Y:S01]  /*69a0*/  STS.U8 [R13], R24 ;  /* 0x000000180d007388 */ /* 0x0005e20000000000 */
[----:B------:R-:W-:Y:S05]  /*69b0*/  @P1 BRA `(.L_x_278) ;  /* 0xfffffffc00b01947 */ /* 0x000fea000383ffff */
.L_x_277:
[----:B------:R-:W-:Y:S05]  /*69c0*/  BSYNC.RECONVERGENT B1 ;  /* 0x0000000000017941 */ /* 0x000fea0003800200 */
.L_x_276:
[----:B------:R-:W-:Y:S05]  /*69d0*/  @!P0 BRA `(.L_x_275) ;  /* 0x0000000000b48947 */ /* 0x000fea0003800000 */
.L_x_279:
[----:B------:R-:W-:-:S04]  /*69e0*/  IADD3 R5, P0, PT, R28, UR5, RZ ;  /* 0x000000051c057c10 */ /* 0x000fc8000ff1e0ff */
[----:B--2---:R-:W-:Y:S02]  /*69f0*/  IADD3.X R24, PT, PT, R29, UR6, RZ, P0, !PT ;  /* 0x000000061d187c10 */ /* 0x004fe400087fe4ff */
[----:B------:R-:W-:-:S04]  /*6a00*/  LEA R22, P0, R5, R20, 0x2 ;  /* 0x0000001405167211 */ /* 0x000fc800078010ff */
[----:B------:R-:W-:-:S05]  /*6a10*/  LEA.HI.X R23, R5, R19, R24, 0x2, P0 ;  /* 0x0000001305177211 */ /* 0x000fca00000f1418 */
[----:B------:R-:W2:Y:S04]  /*6a20*/  LDG.E R5, desc[UR8][R22.64] ;  /* 0x0000000816057981 */ /* 0x000ea8000c1e1900 */
[----:B---3--:R-:W3:Y:S04]  /*6a30*/  LDG.E R21, desc[UR8][R22.64+0x400] ;  /* 0x0004000816157981 */ /* 0x008ee8000c1e1900 */
[----:B------:R-:W4:Y:S04]  /*6a40*/  LDG.E R26, desc[UR8][R22.64+0x800] ;  /* 0x00080008161a7981 */ /* 0x000f28000c1e1900 */
[----:B------:R-:W5:Y:S01]  /*6a50*/  LDG.E R27, desc[UR8][R22.64+0xc00] ;  /* 0x000c0008161b7981 */ /* 0x000f62000c1e1900 */
[----:B------:R-:W-:-:S04]  /*6a60*/  IADD3 R28, P1, PT, R28, 0x400, RZ ;  /* 0x000004001c1c7810 */ /* 0x000fc80007f3e0ff */
[----:B------:R-:W-:Y:S01]  /*6a70*/  ISETP.GE.U32.AND P0, PT, R28, R33, PT ;  /* 0x000000211c00720c */ /* 0x000fe20003f06070 */
[----:B------:R-:W-:-:S05]  /*6a80*/  IMAD.X R29, RZ, RZ, R29, P1 ;  /* 0x000000ffff1d7224 */ /* 0x000fca00008e061d */
[----:B------:R-:W-:Y:S02]  /*6a90*/  ISETP.GE.AND.EX P0, PT, R29, R30, PT, P0 ;  /* 0x0000001e1d00720c */ /* 0x000fe40003f06300 */
[----:B--2---:R-:W-:-:S04]  /*6aa0*/  LOP3.LUT R5, R40, R5, RZ, 0xc0, !PT ;  /* 0x0000000528057212 */ /* 0x004fc800078ec0ff */
[C---:B------:R-:W-:Y:S01]  /*6ab0*/  LOP3.LUT R24, R5.reuse, 0x3, RZ, 0xc0, !PT ;  /* 0x0000000305187812 */ /* 0x040fe200078ec0ff */
[----:B------:R-:W-:Y:S01]  /*6ac0*/  IMAD.SHL.U32 R13, R5, 0x100, RZ ;  /* 0x00000100050d7824 */ /* 0x000fe200078e00ff */
[C---:B---3--:R-:W-:Y:S02]  /*6ad0*/  LOP3.LUT R21, R40.reuse, R21, RZ, 0xc0, !PT ;  /* 0x0000001528157212 */ /* 0x048fe400078ec0ff */
[C---:B----4-:R-:W-:Y:S02]  /*6ae0*/  LOP3.LUT R26, R40.reuse, R26, RZ, 0xc0, !PT ;  /* 0x0000001a281a7212 */ /* 0x050fe400078ec0ff */
[----:B------:R-:W-:Y:S01]  /*6af0*/  LOP3.LUT R13, R13, 0xfffffc00, RZ, 0xc0, !PT ;  /* 0xfffffc000d0d7812 */ /* 0x000fe200078ec0ff */
[----:B------:R-:W-:Y:S01]  /*6b00*/  IMAD.SHL.U32 R25, R21, 0x100, RZ ;  /* 0x0000010015197824 */ /* 0x000fe200078e00ff */
[----:B-----5:R-:W-:Y:S02]  /*6b10*/  LOP3.LUT R27, R40, R27, RZ, 0xc0, !PT ;  /* 0x0000001b281b7212 */ /* 0x020fe400078ec0ff */
[----:B------:R-:W-:-:S02]  /*6b20*/  IADD3 R13, PT, PT, R24, R9, R13 ;  /* 0x00000009180d7210 */ /* 0x000fc40007ffe00d */
[----:B------:R-:W-:Y:S01]  /*6b30*/  LOP3.LUT R24, R21, 0x3, RZ, 0xc0, !PT ;  /* 0x0000000315187812 */ /* 0x000fe200078ec0ff */
[C---:B------:R-:W-:Y:S01]  /*6b40*/  IMAD.SHL.U32 R21, R26.reuse, 0x100, RZ ;  /* 0x000001001a157824 */ /* 0x040fe200078e00ff */
[----:B------:R-:W-:Y:S01]  /*6b50*/  LOP3.LUT R25, R25, 0xfffffc00, RZ, 0xc0, !PT ;  /* 0xfffffc0019197812 */ /* 0x000fe200078ec0ff */
[----:B------:R-:W2:Y:S01]  /*6b60*/  LDS.U8 R5, [R13] ;  /* 0x000000000d057984 */ /* 0x000ea20000000000 */
[----:B------:R-:W-:Y:S02]  /*6b70*/  LOP3.LUT R26, R26, 0x3, RZ, 0xc0, !PT ;  /* 0x000000031a1a7812 */ /* 0x000fe400078ec0ff */
[----:B------:R-:W-:Y:S02]  /*6b80*/  IADD3 R24, PT, PT, R24, R9, R25 ;  /* 0x0000000918187210 */ /* 0x000fe40007ffe019 */
[----:B------:R-:W-:-:S04]  /*6b90*/  LOP3.LUT R21, R21, 0xfffffc00, RZ, 0xc0, !PT ;  /* 0xfffffc0015157812 */ /* 0x000fc800078ec0ff */
[----:B------:R-:W-:Y:S02]  /*6ba0*/  IADD3 R21, PT, PT, R26, R9, R21 ;  /* 0x000000091a157210 */ /* 0x000fe40007ffe015 */
[----:B------:R-:W-:Y:S01]  /*6bb0*/  LOP3.LUT R26, R27, 0x3, RZ, 0xc0, !PT ;  /* 0x000000031b1a7812 */ /* 0x000fe200078ec0ff */
[----:B--2---:R-:W-:-:S05]  /*6bc0*/  VIADD R22, R5, 0x1 ;  /* 0x0000000105167836 */ /* 0x004fca0000000000 */
[----:B------:R2:W-:Y:S04]  /*6bd0*/  STS.U8 [R13], R22 ;  /* 0x000000160d007388 */ /* 0x0005e80000000000 */
[----:B------:R-:W3:Y:S01]  /*6be0*/  LDS.U8 R5, [R24] ;  /* 0x0000000018057984 */ /* 0x000ee20000000000 */
[----:B--2---:R-:W-:-:S05]  /*6bf0*/  IMAD.SHL.U32 R13, R27, 0x100, RZ ;  /* 0x000001001b0d7824 */ /* 0x004fca00078e00ff */
        /* <DEDUP_REMOVED lines=11> */
.L_x_275:
[----:B------:R-:W-:Y:S05]  /*6cb0*/  BSYNC.RECONVERGENT B0 ;  /* 0x0000000000007941 */ /* 0x000fea0003800200 */
.L_x_274:
        /* <DEDUP_REMOVED lines=23> */
[----:B------:R-:W-:Y:S02]  /*6e30*/  LOP3.LUT R42, R21, 0xff, RZ, 0xc0, !PT ;  /* 0x000000ff152a7812 */ /* 0x000fe400078ec0ff */
[----:B------:R-:W-:Y:S02]  /*6e40*/  LOP3.LUT R40, R23, 0xff, RZ, 0xc0, !PT ;  /* 0x000000ff17287812 */ /* 0x000fe400078ec0ff */
[----:B------:R-:W-:Y:S02]  /*6e50*/  LOP3.LUT R45, R25, 0xff, RZ, 0xc0, !PT ;  /* 0x000000ff192d7812 */ /* 0x000fe400078ec0ff */
[----:B------:R-:W-:-:S02]  /*6e60*/  PRMT R26, R24, 0x7771, RZ ;  /* 0x00007771181a7816 */ /* 0x000fc400000000ff */
[----:B------:R-:W-:Y:S02]  /*6e70*/  PRMT R21, R5, 0x7772, RZ ;  /* 0x0000777205157816 */ /* 0x000fe400000000ff */
        /* <DEDUP_REMOVED lines=9> */
[----:B------:R-:W-:Y:S01]  /*6f10*/  IADD3 R26, P4, P5, R23, R34, R21 ;  /* 0x00000022171a7210 */ /* 0x000fe20007d9e015 */
[----:B------:R-:W-:Y:S01]  /*6f20*/  LDS R25, [R22+0x380] ;  /* 0x0003800016197984 */ /* 0x000fe20000000800 */
[----:B------:R-:W-:-:S02]  /*6f30*/  LOP3.LUT R24, R24, 0xff, RZ, 0xc0, !PT ;  /* 0x000000ff18187812 */ /* 0x000fc400078ec0ff */
[----:B------:R-:W-:Y:S02]  /*6f40*/  LOP3.LUT R23, R5, 0xff, RZ, 0xc0, !PT ;  /* 0x000000ff05177812 */ /* 0x000fe400078ec0ff */
[----:B------:R-:W-:Y:S02]  /*6f50*/  IADD3.X R41, PT, PT, RZ, R41, RZ, P2, P3 ;  /* 0x00000029ff297210 */ /* 0x000fe400017e64ff */
[----:B------:R-:W-:Y:S02]  /*6f60*/  IADD3 R31, P2, P3, R24, R31, R23 ;  /* 0x0000001f181f7210 */ /* 0x000fe40007b5e017 */
[----:B------:R1:W2:Y:S01]  /*6f70*/  LDS R24, [R22+0x300] ;  /* 0x0003000016187984 */ /* 0x0002a20000000800 */
[----:B----4-:R-:W-:Y:S02]  /*6f80*/  PRMT R5, R27, 0x7770, RZ ;  /* 0x000077701b057816 */ /* 0x010fe400000000ff */
[----:B-----5:R-:W-:Y:S02]  /*6f90*/  PRMT R21, R28, 0x7770, RZ ;  /* 0x000077701c157816 */ /* 0x020fe400000000ff */
        /* <DEDUP_REMOVED lines=8> */
[C---:B------:R-:W-:Y:S02]  /*7020*/  PRMT R5, R27.reuse, 0x7772, RZ ;  /* 0x000077721b057816 */ /* 0x040fe400000000ff */
[----:B------:R-:W-:Y:S02]  /*7030*/  PRMT R21, R28, 0x7772, RZ ;  /* 0x000077721c157816 */ /* 0x000fe400000000ff */
[----:B------:R-:W-:Y:S02]  /*7040*/  IADD3.X R39, PT, PT, RZ, R39, RZ, P4, P5 ;  /* 0x00000027ff277210 */ /* 0x000fe400027ea4ff */
[----:B------:R-:W-:Y:S02]  /*7050*/  IADD3 R38, P4, P5, R38, R42, R23 ;  /* 0x0000002a26267210 */ /* 0x000fe40007d9e017 */
[----:B------:R-:W-:-:S02]  /*7060*/  PRMT R27, R27, 0x7773, RZ ;  /* 0x000077731b1b7816 */ /* 0x000fc400000000ff */
[----:B------:R-:W-:Y:S02]  /*7070*/  PRMT R28, R28, 0x7773, RZ ;  /* 0x000077731c1c7816 */ /* 0x000fe400000000ff */
[----:B------:R-:W-:Y:S02]  /*7080*/  LOP3.LUT R34, R5, 0xff, RZ, 0xc0, !PT ;  /* 0x000000ff05227812 */ /* 0x000fe400078ec0ff */
[----:B------:R-:W-:Y:S02]  /*7090*/  LOP3.LUT R21, R21, 0xff, RZ, 0xc0, !PT ;  /* 0x000000ff15157812 */ /* 0x000fe400078ec0ff */
[----:B0-----:R-:W-:Y:S02]  /*70a0*/  PRMT R5, R29, 0x7770, RZ ;  /* 0x000077701d057816 */ /* 0x001fe400000000ff */
[----:B-1----:R-:W-:Y:S02]  /*70b0*/  PRMT R22, R30, 0x7770, RZ ;  /* 0x000077701e167816 */ /* 0x002fe400000000ff */
[----:B------:R-:W-:-:S02]  /*70c0*/  IADD3.X R43, PT, PT, RZ, R43, RZ, P4, P5 ;  /* 0x0000002bff2b7210 */ /* 0x000fc400027ea4ff */
[----:B------:R-:W-:Y:S02]  /*70d0*/  LOP3.LUT R27, R27, 0xff, RZ, 0xc0, !PT ;  /* 0x000000ff1b1b7812 */ /* 0x000fe400078ec0ff */
[----:B------:R-:W-:Y:S02]  /*70e0*/  LOP3.LUT R28, R28, 0xff, RZ, 0xc0, !PT ;  /* 0x000000ff1c1c7812 */ /* 0x000fe400078ec0ff */
[----:B------:R-:W-:Y:S02]  /*70f0*/  IADD3 R34, P4, P5, R21, R26, R34 ;  /* 0x0000001a15227210 */ /* 0x000fe40007d9e022 */
[----:B------:R-:W-:Y:S02]  /*7100*/  PRMT R21, R29, 0x7771, RZ ;  /* 0x000077711d157816 */ /* 0x000fe400000000ff */
[----:B------:R-:W-:Y:S02]  /*7110*/  PRMT R23, R30, 0x7771, RZ ;  /* 0x000077711e177816 */ /* 0x000fe400000000ff */
[----:B------:R-:W-:-:S02]  /*7120*/  LOP3.LUT R5, R5, 0xff, RZ, 0xc0, !PT ;  /* 0x000000ff05057812 */ /* 0x000fc400078ec0ff */
[----:B------:R-:W-:Y:S02]  /*7130*/  LOP3.LUT R22, R22, 0xff, RZ, 0xc0, !PT ;  /* 0x000000ff16167812 */ /* 0x000fe400078ec0ff */
[----:B------:R-:W-:Y:S02]  /*7140*/  IADD3.X R41, PT, PT, RZ, R41, RZ, P2, P3 ;  /* 0x00000029ff297210 */ /* 0x000fe400017e64ff */
[----:B------:R-:W-:Y:S02]  /*7150*/  IADD3 R31, P2, P3, R28, R31, R27 ;  /* 0x0000001f1c1f7210 */ /* 0x000fe40007b5e01b */
[----:B------:R-:W-:Y:S02]  /*7160*/  IADD3.X R39, PT, PT, RZ, R39, RZ, P4, P5 ;  /* 0x00000027ff277210 */ /* 0x000fe400027ea4ff */
[----:B------:R-:W-:Y:S02]  /*7170*/  LOP3.LUT R26, R21, 0xff, RZ, 0xc0, !PT ;  /* 0x000000ff151a7812 */ /* 0x000fe400078ec0ff */
[----:B------:R-:W-:-:S02]  /*7180*/  LOP3.LUT R23, R23, 0xff, RZ, 0xc0, !PT ;  /* 0x000000ff17177812 */ /* 0x000fc400078ec0ff */
[----:B------:R-:W-:Y:S02]  /*7190*/  IADD3 R38, P5, P4, R22, R38, R5 ;  /* 0x0000002616267210 */ /* 0x000fe40007cbe005 */
[----:B------:R-:W-:Y:S02]  /*71a0*/  PRMT R5, R29, 0x7772, RZ ;  /* 0x000077721d057816 */ /* 0x000fe400000000ff */
[----:B------:R-:W-:Y:S02]  /*71b0*/  PRMT R21, R30, 0x7772, RZ ;  /* 0x000077721e157816 */ /* 0x000fe400000000ff */
[----:B------:R-:W-:Y:S02]  /*71c0*/  IADD3.X R32, PT, PT, RZ, R32, RZ, P2, P3 ;  /* 0x00000020ff207210 */ /* 0x000fe400017e64ff */
[----:B------:R-:W-:Y:S02]  /*71d0*/  IADD3 R27, P2, P3, R23, R36, R26 ;  /* 0x00000024171b7210 */ /* 0x000fe40007b5e01a */
[----:B------:R-:W-:-:S02]  /*71e0*/  LOP3.LUT R26, R5, 0xff, RZ, 0xc0, !PT ;  /* 0x000000ff051a7812 */ /* 0x000fc400078ec0ff */
[----:B------:R-:W-:Y:S02]  /*71f0*/  LOP3.LUT R21, R21, 0xff, RZ, 0xc0, !PT ;  /* 0x000000ff15157812 */ /* 0x000fe400078ec0ff */
[----:B------:R-:W-:Y:S02]  /*7200*/  PRMT R29, R29, 0x7773, RZ ;  /* 0x000077731d1d7816 */ /* 0x000fe400000000ff */
[----:B------:R-:W-:Y:S02]  /*7210*/  PRMT R30, R30, 0x7773, RZ ;  /* 0x000077731e1e7816 */ /* 0x000fe400000000ff */
[----:B--2---:R-:W-:Y:S02]  /*7220*/  PRMT R5, R24, 0x7770, RZ ;  /* 0x0000777018057816 */ /* 0x004fe400000000ff */
[----:B------:R-:W-:Y:S02]  /*7230*/  PRMT R22, R25, 0x7770, RZ ;  /* 0x0000777019167816 */ /* 0x000fe400000000ff */
[----:B------:R-:W-:-:S02]  /*7240*/  IADD3.X R43, PT, PT, RZ, R43, RZ, P5, P4 ;  /* 0x0000002bff2b7210 */ /* 0x000fc40002fe84ff */
[----:B------:R-:W-:Y:S02]  /*7250*/  IADD3 R26, P5, P4, R21, R34, R26 ;  /* 0x00000022151a7210 */ /* 0x000fe40007cbe01a */
[----:B------:R-:W-:Y:S02]  /*7260*/  LOP3.LUT R29, R29, 0xff, RZ, 0xc0, !PT ;  /* 0x000000ff1d1d7812 */ /* 0x000fe400078ec0ff */
[----:B------:R-:W-:Y:S02]  /*7270*/  LOP3.LUT R30, R30, 0xff, RZ, 0xc0, !PT ;  /* 0x000000ff1e1e7812 */ /* 0x000fe400078ec0ff */
[----:B------:R-:W-:Y:S02]  /*7280*/  PRMT R21, R24, 0x7771, RZ ;  /* 0x0000777118157816 */ /* 0x000fe400000000ff */
[----:B------:R-:W-:Y:S02]  /*7290*/  LOP3.LUT R5, R5, 0xff, RZ, 0xc0, !PT ;  /* 0x000000ff05057812 */ /* 0x000fe400078ec0ff */
[----:B------:R-:W-:-:S02]  /*72a0*/  LOP3.LUT R22, R22, 0xff, RZ, 0xc0, !PT ;  /* 0x000000ff16167812 */ /* 0x000fc400078ec0ff */
[----:B------:R-:W-:Y:S02]  /*72b0*/  PRMT R23, R25, 0x7771, RZ ;  /* 0x0000777119177816 */ /* 0x000fe400000000ff */
[----:B------:R-:W-:Y:S02]  /*72c0*/  IADD3.X R41, PT, PT, RZ, R41, RZ, P2, P3 ;  /* 0x00000029ff297210 */ /* 0x000fe400017e64ff */
[----:B------:R-:W-:Y:S02]  /*72d0*/  IADD3.X R39, PT, PT, RZ, R39, RZ, P5, P4 ;  /* 0x00000027ff277210 */ /* 0x000fe40002fe84ff */
[----:B------:R-:W-:Y:S02]  /*72e0*/  IADD3 R31, P2, P3, R30, R31, R29 ;  /* 0x0000001f1e1f7210 */ /* 0x000fe40007b5e01d */
[----:B------:R-:W-:Y:S02]  /*72f0*/  LOP3.LUT R36, R21, 0xff, RZ, 0xc0, !PT ;  /* 0x000000ff15247812 */ /* 0x000fe400078ec0ff */
[----:B------:R-:W-:-:S02]  /*7300*/  IADD3 R38, P5, P4, R22, R38, R5 ;  /* 0x0000002616267210 */ /* 0x000fc40007cbe005 */
[----:B------:R-:W-:Y:S02]  /*7310*/  LOP3.LUT R23, R23, 0xff, RZ, 0xc0, !PT ;  /* 0x000000ff17177812 */ /* 0x000fe400078ec0ff */
[C---:B------:R-:W-:Y:S02]  /*7320*/  PRMT R5, R24.reuse, 0x7772, RZ ;  /* 0x0000777218057816 */ /* 0x040fe400000000ff */
[C---:B------:R-:W-:Y:S02]  /*7330*/  PRMT R21, R25.reuse, 0x7772, RZ ;  /* 0x0000777219157816 */ /* 0x040fe400000000ff */
        /* <DEDUP_REMOVED lines=14> */
.L_x_281:
[----:B------:R-:W-:Y:S05]  /*7420*/  BSYNC.RECONVERGENT B0 ;  /* 0x0000000000007941 */ /* 0x000fea0003800200 */
.L_x_280:
[----:B------:R-:W-:Y:S04]  /*7430*/  BSSY.RECONVERGENT B0, `(.L_x_282) ;  /* 0x000006c000007945 */ /* 0x000fe80003800200 */
[----:B------:R-:W-:Y:S05]  /*7440*/  @P1 BRA `(.L_x_283) ;  /* 0x0000000400a81947 */ /* 0x000fea0003800000 */
        /* <DEDUP_REMOVED lines=26> */
[----:B------:R-:W-:Y:S01]  /*75f0*/  LOP3.LUT R8, R5, 0xff, RZ, 0xc0, !PT ;  /* 0x000000ff05087812 */ /* 0x000fe200078ec0ff */
[----:B------:R-:W-:Y:S01]  /*7600*/  LDS R11, [R42+0x2380] ;  /* 0x002380002a0b7984 */ /* 0x000fe20000000800 */
[----:B------:R-:W-:-:S02]  /*7610*/  LOP3.LUT R23, R23, 0xff, RZ, 0xc0, !PT ;  /* 0x000000ff17177812 */ /* 0x000fc400078ec0ff */
[----:B----4-:R-:W-:Y:S02]  /*7620*/  PRMT R5, R26, 0x7770, RZ ;  /* 0x000077701a057816 */ /* 0x010fe400000000ff */
[----:B-----5:R-:W-:Y:S02]  /*7630*/  PRMT R6, R27, 0x7770, RZ ;  /* 0x000077701b067816 */ /* 0x020fe400000000ff */
[----:B------:R-:W-:Y:S02]  /*7640*/  IADD3.X R7, PT, PT, RZ, R7, RZ, P2, P3 ;  /* 0x00000007ff077210 */ /* 0x000fe400017e64ff */
[----:B------:R-:W-:Y:S02]  /*7650*/  IADD3 R16, P2, P3, R23, R16, R8 ;  /* 0x0000001017107210 */ /* 0x000fe40007b5e008 */
[----:B------:R-:W-:Y:S02]  /*7660*/  IADD3.X R30, PT, PT, RZ, R10, RZ, P4, P5 ;  /* 0x0000000aff1e7210 */ /* 0x000fe400027ea4ff */
[----:B------:R-:W-:Y:S01]  /*7670*/  LOP3.LUT R8, R5, 0xff, RZ, 0xc0, !PT ;  /* 0x000000ff05087812 */ /* 0x000fe200078ec0ff */
[----:B------:R-:W2:Y:S01]  /*7680*/  LDS R10, [R42+0x2300] ;  /* 0x002300002a0a7984 */ /* 0x000ea20000000800 */
        /* <DEDUP_REMOVED lines=9> */
[----:B------:R-:W-:Y:S02]  /*7720*/  PRMT R26, R26, 0x7773, RZ ;  /* 0x000077731a1a7816 */ /* 0x000fe400000000ff */
[----:B------:R-:W-:Y:S02]  /*7730*/  PRMT R27, R27, 0x7773, RZ ;  /* 0x000077731b1b7816 */ /* 0x000fe400000000ff */
[----:B------:R-:W-:Y:S02]  /*7740*/  IADD3 R21, P4, P5, R21, R40, R8 ;  /* 0x0000002815157210 */ /* 0x000fe40007d9e008 */
[----:B------:R-:W-:-:S02]  /*7750*/  LOP3.LUT R23, R5, 0xff, RZ, 0xc0, !PT ;  /* 0x000000ff05177812 */ /* 0x000fc400078ec0ff */
[----:B------:R-:W-:Y:S02]  /*7760*/  LOP3.LUT R6, R6, 0xff, RZ, 0xc0, !PT ;  /* 0x000000ff06067812 */ /* 0x000fe400078ec0ff */
[----:B------:R-:W-:Y:S02]  /*7770*/  LOP3.LUT R5, R26, 0xff, RZ, 0xc0, !PT ;  /* 0x000000ff1a057812 */ /* 0x000fe400078ec0ff */
[----:B------:R-:W-:Y:S02]  /*7780*/  LOP3.LUT R24, R27, 0xff, RZ, 0xc0, !PT ;  /* 0x000000ff1b187812 */ /* 0x000fe400078ec0ff */
[----:B------:R-:W-:Y:S02]  /*7790*/  IADD3.X R37, PT, PT, RZ, R37, RZ, P4, P5 ;  /* 0x00000025ff257210 */ /* 0x000fe400027ea4ff */
[----:B------:R-:W-:Y:S02]  /*77a0*/  IADD3 R23, P4, P5, R6, R25, R23 ;  /* 0x0000001906177210 */ /* 0x000fe40007d9e017 */
[----:B------:R-:W-:-:S02]  /*77b0*/  IADD3.X R25, PT, PT, RZ, R7, RZ, P2, P3 ;  /* 0x00000007ff197210 */ /* 0x000fc400017e64ff */
[----:B------:R-:W-:Y:S02]  /*77c0*/  IADD3 R24, P2, P3, R24, R16, R5 ;  /* 0x0000001018187210 */ /* 0x000fe40007b5e005 */
[C---:B0-----:R-:W-:Y:S02]  /*77d0*/  PRMT R5, R28.reuse, 0x7770, RZ ;  /* 0x000077701c057816 */ /* 0x041fe400000000ff */
[----:B------:R-:W-:Y:S02]  /*77e0*/  PRMT R6, R28, 0x7771, RZ ;  /* 0x000077711c067816 */ /* 0x000fe400000000ff */
[----:B-1----:R-:W-:Y:S02]  /*77f0*/  PRMT R8, R29, 0x7771, RZ ;  /* 0x000077711d087816 */ /* 0x002fe400000000ff */
[----:B------:R-:W-:Y:S02]  /*7800*/  LOP3.LUT R16, R5, 0xff, RZ, 0xc0, !PT ;  /* 0x000000ff05107812 */ /* 0x000fe400078ec0ff */
[----:B------:R-:W-:-:S02]  /*7810*/  PRMT R7, R29, 0x7770, RZ ;  /* 0x000077701d077816 */ /* 0x000fc400000000ff */
[----:B------:R-:W-:Y:S02]  /*7820*/  LOP3.LUT R5, R6, 0xff, RZ, 0xc0, !PT ;  /* 0x000000ff06057812 */ /* 0x000fe400078ec0ff */
[----:B------:R-:W-:Y:S02]  /*7830*/  LOP3.LUT R8, R8, 0xff, RZ, 0xc0, !PT ;  /* 0x000000ff08087812 */ /* 0x000fe400078ec0ff */
[----:B------:R-:W-:Y:S02]  /*7840*/  IADD3.X R26, PT, PT, RZ, R17, RZ, P2, P3 ;  /* 0x00000011ff1a7210 */ /* 0x000fe400017e64ff */
[----:B------:R-:W-:Y:S02]  /*7850*/  LOP3.LUT R7, R7, 0xff, RZ, 0xc0, !PT ;  /* 0x000000ff07077812 */ /* 0x000fe400078ec0ff */
[----:B------:R-:W-:Y:S02]  /*7860*/  IADD3 R22, P2, P3, R8, R22, R5 ;  /* 0x0000001608167210 */ /* 0x000fe40007b5e005 */
[----:B------:R-:W-:-:S02]  /*7870*/  PRMT R5, R28, 0x7772, RZ ;  /* 0x000077721c057816 */ /* 0x000fc400000000ff */
[----:B------:R-:W-:Y:S02]  /*7880*/  PRMT R6, R29, 0x7772, RZ ;  /* 0x000077721d067816 */ /* 0x000fe400000000ff */
[----:B------:R-:W-:Y:S02]  /*7890*/  IADD3.X R27, PT, PT, RZ, R30, RZ, P4, P5 ;  /* 0x0000001eff1b7210 */ /* 0x000fe400027ea4ff */
[----:B------:R-:W-:Y:S02]  /*78a0*/  IADD3 R21, P5, P4, R7, R21, R16 ;  /* 0x0000001507157210 */ /* 0x000fe40007cbe010 */
[----:B------:R-:W-:Y:S02]  /*78b0*/  LOP3.LUT R5, R5, 0xff, RZ, 0xc0, !PT ;  /* 0x000000ff05057812 */ /* 0x000fe400078ec0ff */
[----:B------:R-:W-:Y:S02]  /*78c0*/  LOP3.LUT R6, R6, 0xff, RZ, 0xc0, !PT ;  /* 0x000000ff06067812 */ /* 0x000fe400078ec0ff */
[----:B------:R-:W-:-:S02]  /*78d0*/  PRMT R28, R28, 0x7773, RZ ;  /* 0x000077731c1c7816 */ /* 0x000fc400000000ff */
[----:B------:R-:W-:Y:S02]  /*78e0*/  PRMT R29, R29, 0x7773, RZ ;  /* 0x000077731d1d7816 */ /* 0x000fe400000000ff */
[----:B------:R-:W-:Y:S02]  /*78f0*/  IADD3.X R37, PT, PT, RZ, R37, RZ, P5, P4 ;  /* 0x00000025ff257210 */ /* 0x000fe40002fe84ff */
[----:B------:R-:W-:Y:S02]  /*7900*/  IADD3 R23, P5, P4, R6, R23, R5 ;  /* 0x0000001706177210 */ /* 0x000fe40007cbe005 */
[----:B--2---:R-:W-:Y:S02]  /*7910*/  PRMT R5, R10, 0x7770, RZ ;  /* 0x000077700a057816 */ /* 0x004fe400000000ff */
[----:B------:R-:W-:Y:S02]  /*7920*/  PRMT R7, R11, 0x7770, RZ ;  /* 0x000077700b077816 */ /* 0x000fe400000000ff */
[----:B------:R-:W-:-:S02]  /*7930*/  LOP3.LUT R28, R28, 0xff, RZ, 0xc0, !PT ;  /* 0x000000ff1c1c7812 */ /* 0x000fc400078ec0ff */
[----:B------:R-:W-:Y:S02]  /*7940*/  LOP3.LUT R17, R29, 0xff, RZ, 0xc0, !PT ;  /* 0x000000ff1d117812 */ /* 0x000fe400078ec0ff */
[----:B------:R-:W-:Y:S02]  /*7950*/  PRMT R6, R10, 0x7771, RZ ;  /* 0x000077710a067816 */ /* 0x000fe400000000ff */
[----:B------:R-:W-:Y:S02]  /*7960*/  PRMT R8, R11, 0x7771, RZ ;  /* 0x000077710b087816 */ /* 0x000fe400000000ff */
[----:B------:R-:W-:Y:S02]  /*7970*/  IADD3.X R25, PT, PT, RZ, R25, RZ, P2, P3 ;  /* 0x00000019ff197210 */ /* 0x000fe400017e64ff */
[----:B------:R-:W-:Y:S02]  /*7980*/  LOP3.LUT R16, R5, 0xff, RZ, 0xc0, !PT ;  /* 0x000000ff05107812 */ /* 0x000fe400078ec0ff */
[----:B------:R-:W-:-:S02]  /*7990*/  LOP3.LUT R7, R7, 0xff, RZ, 0xc0, !PT ;  /* 0x000000ff07077812 */ /* 0x000fc400078ec0ff */
        /* <DEDUP_REMOVED lines=19> */
[----:B------:R-:W-:Y:S02]  /*7ad0*/  IADD3.X R10, PT, PT, RZ, R24, RZ, P5, P4 ;  /* 0x00000018ff0a7210 */ /* 0x000fe40002fe84ff */
[----:B------:R-:W-:-:S09]  /*7ae0*/  IADD3.X R17, PT, PT, RZ, R21, RZ, P2, P3 ;  /* 0x00000015ff117210 */ /* 0x000fd200017e64ff */
.L_x_283:
[----:B------:R-:W-:Y:S05]  /*7af0*/  BSYNC.RECONVERGENT B0 ;  /* 0x0000000000007941 */ /* 0x000fea0003800200 */
.L_x_282:
[----:B------:R-:W-:Y:S01]  /*7b00*/  BAR.SYNC.DEFER_BLOCKING 0x0 ;  /* 0x0000000000007b1d */ /* 0x000fe20000010000 */
[----:B------:R-:W-:Y:S01]  /*7b10*/  IMAD.MOV.U32 R26, RZ, RZ, R31 ;  /* 0x000000ffff1a7224 */ /* 0x000fe200078e001f */
[----:B------:R-:W-:Y:S01]  /*7b20*/  LEA.HI R5, R18, R18, RZ, 0x1d ;  /* 0x0000001212057211 */ /* 0x000fe200078fe8ff */
[----:B------:R-:W-:Y:S02]  /*7b30*/  IMAD.MOV.U32 R27, RZ, RZ, R32 ;  /* 0x000000ffff1b7224 */ /* 0x000fe400078e0020 */
[----:B------:R-:W-:Y:S01]  /*7b40*/  IMAD.MOV.U32 R30, RZ, RZ, R36 ;  /* 0x000000ffff1e7224 */ /* 0x000fe200078e0024 */
[----:B------:R-:W-:Y:S01]  /*7b50*/  BSSY.RECONVERGENT B0, `(.L_x_284) ;  /* 0x0000057000007945 */ /* 0x000fe20003800200 */
[----:B------:R-:W-:Y:S02]  /*7b60*/  IMAD.MOV.U32 R31, RZ, RZ, R41 ;  /* 0x000000ffff1f7224 */ /* 0x000fe400078e0029 */
[----:B------:R-:W-:Y:S02]  /*7b70*/  IMAD.MOV.U32 R28, RZ, RZ, R38 ;  /* 0x000000ffff1c7224 */ /* 0x000fe400078e0026 */
[----:B------:R-:W-:-:S02]  /*7b80*/  IMAD.MOV.U32 R29, RZ, RZ, R43 ;  /* 0x000000ffff1d7224 */ /* 0x000fc400078e002b */
[----:B------:R-:W-:Y:S02]  /*7b90*/  IMAD.MOV.U32 R24, RZ, RZ, R34 ;  /* 0x000000ffff187224 */ /* 0x000fe400078e0022 */
[----:B------:R-:W-:Y:S02]  /*7ba0*/  IMAD.MOV.U32 R25, RZ, RZ, R39 ;  /* 0x000000ffff197224 */ /* 0x000fe400078e0027 */
[----:B------:R-:W-:Y:S01]  /*7bb0*/  IMAD R21, R5, 0x8, R4 ;  /* 0x0000000805157824 */ /* 0x000fe200078e0204 */
[----:B------:R-:W-:Y:S04]  /*7bc0*/  @!P0 STS.128 [R33], R28 ;  /* 0x0000001c21008388 */ /* 0x000fe80000000c00 */
[----:B------:R2:W-:Y:S01]  /*7bd0*/  @!P0 STS.128 [R33+0x10], R24 ;  /* 0x0000101821008388 */ /* 0x0005e20000000c00 */
[----:B------:R-:W-:Y:S01]  /*7be0*/  ISETP.GT.U32.AND P0, PT, R18, 0x3f, PT ;  /* 0x0000003f1200780c */ /* 0x000fe20003f04070 */
[----:B--2---:R-:W-:-:S02]  /*7bf0*/  IMAD.MOV.U32 R26, RZ, RZ, R8 ;  /* 0x000000ffff1a7224 */ /* 0x004fc400078e0008 */
[----:B------:R-:W-:Y:S02]  /*7c00*/  IMAD.MOV.U32 R27, RZ, RZ, R7 ;  /* 0x000000ffff1b7224 */ /* 0x000fe400078e0007 */
[----:B------:R-:W-:Y:S02]  /*7c10*/  IMAD.MOV.U32 R24, RZ, RZ, R6 ;  /* 0x000000ffff187224 */ /* 0x000fe400078e0006 */
[----:B------:R-:W-:-:S05]  /*7c20*/  IMAD.MOV.U32 R25, RZ, RZ, R37 ;  /* 0x000000ffff197224 */ /* 0x000fca00078e0025 */
[----:B------:R2:W-:Y:S02]  /*7c30*/  @!P1 STS.128 [R35+0x100], R24 ;  /* 0x0001001823009388 */ /* 0x0005e40000000c00 */
[----:B--2---:R-:W-:Y:S02]  /*7c40*/  IMAD.MOV.U32 R26, RZ, RZ, R16 ;  /* 0x000000ffff1a7224 */ /* 0x004fe400078e0010 */
[----:B------:R-:W-:Y:S02]  /*7c50*/  IMAD.MOV.U32 R27, RZ, RZ, R17 ;  /* 0x000000ffff1b7224 */ /* 0x000fe400078e0011 */
[----:B------:R-:W-:Y:S02]  /*7c60*/  IMAD.MOV.U32 R24, RZ, RZ, R11 ;  /* 0x000000ffff187224 */ /* 0x000fe400078e000b */
[----:B------:R-:W-:Y:S02]  /*7c70*/  IMAD.MOV.U32 R25, RZ, RZ, R10 ;  /* 0x000000ffff197224 */ /* 0x000fe400078e000a */
[----:B------:R-:W-:-:S03]  /*7c80*/  IMAD R11, R18, 0x4, R9 ;  /* 0x00000004120b7824 */ /* 0x000fc600078e0209 */
[----:B------:R2:W-:Y:S01]  /*7c90*/  @!P1 STS.128 [R35+0x110], R24 ;  /* 0x0001101823009388 */ /* 0x0005e20000000c00 */
[----:B------:R-:W-:Y:S06]  /*7ca0*/  BAR.SYNC.DEFER_BLOCKING 0x0 ;  /* 0x0000000000007b1d */ /* 0x000fec0000010000 */
[----:B------:R-:W-:Y:S05]  /*7cb0*/  @P0 BRA `(.L_x_285) ;  /* 0x0000000400000947 */ /* 0x000fea0003800000 */
[----:B------:R-:W-:Y:S04]  /*7cc0*/  LDS.64 R6, [R11] ;  /* 0x000000000b067984 */ /* 0x000fe80000000a00 */
[----:B------:R-:W-:Y:S04]  /*7cd0*/  LDS.64 R16, [R11+0x200] ;  /* 0x000200000b107984 */ /* 0x000fe80000000a00 */
[----:B------:R-:W3:Y:S04]  /*7ce0*/  LDS.64 R22, [R11+0x400] ;  /* 0x000400000b167984 */ /* 0x000ee80000000a00 */
[----:B--2---:R-:W-:Y:S04]  /*7cf0*/  LDS.64 R24, [R11+0x600] ;  /* 0x000600000b187984 */ /* 0x004fe80000000a00 */
[----:B------:R-:W2:Y:S04]  /*7d00*/  LDS.64 R26, [R11+0x800] ;  /* 0x000800000b1a7984 */ /* 0x000ea80000000a00 */
        /* <DEDUP_REMOVED lines=8> */
[----:B---3--:R-:W-:-:S03]  /*7d90*/  IADD3 R69, P0, P1, R22, R16, R6 ;  /* 0x0000001016457210 */ /* 0x008fc6000791e006 */
[----:B------:R-:W-:Y:S01]  /*7da0*/  LDS.64 R44, [R11+0x1a00] ;  /* 0x001a00000b2c7984 */ /* 0x000fe20000000a00 */
[----:B------:R-:W-:-:S03]  /*7db0*/  IADD3.X R23, PT, PT, R23, R17, R7, P0, P1 ;  /* 0x0000001117177210 */ /* 0x000fc600007e2407 */
[----:B------:R-:W3:Y:S01]  /*7dc0*/  LDS.64 R46, [R11+0x1c00] ;  /* 0x001c00000b2e7984 */ /* 0x000ee20000000a00 */
[----:B--2---:R-:W-:-:S03]  /*7dd0*/  IADD3 R69, P2, P3, R26, R24, R69 ;  /* 0x000000181a457210 */ /* 0x004fc60007b5e045 */
[----:B------:R-:W-:Y:S01]  /*7de0*/  LDS.64 R48, [R11+0x1e00] ;  /* 0x001e00000b307984 */ /* 0x000fe20000000a00 */
[----:B------:R-:W-:-:S03]  /*7df0*/  IADD3.X R27, PT, PT, R27, R25, R23, P2, P3 ;  /* 0x000000191b1b7210 */ /* 0x000fc600017e6417 */
[----:B------:R-:W2:Y:S01]  /*7e00*/  LDS.64 R50, [R11+0x2000] ;  /* 0x002000000b327984 */ /* 0x000ea20000000a00 */
        /* <DEDUP_REMOVED lines=35> */
[----:B---3--:R-:W-:-:S04]  /*8040*/  IADD3 R33, P0, P1, R16, R6, R33 ;  /* 0x0000000610217210 */ /* 0x008fc8000791e021 */
[----:B------:R-:W-:Y:S02]  /*8050*/  IADD3.X R17, PT, PT, R17, R7, R65, P0, P1 ;  /* 0x0000000711117210 */ /* 0x000fe400007e2441 */
[----:B--2---:R-:W-:-:S04]  /*8060*/  IADD3 R33, P2, P3, R24, R22, R33 ;  /* 0x0000001618217210 */ /* 0x004fc80007b5e021 */
[----:B------:R-:W-:Y:S02]  /*8070*/  IADD3.X R23, PT, PT, R25, R23, R17, P2, P3 ;  /* 0x0000001719177210 */ /* 0x000fe400017e6411 */
[----:B----4-:R-:W-:-:S04]  /*8080*/  IADD3 R7, P0, P1, R28, R26, R33 ;  /* 0x0000001a1c077210 */ /* 0x010fc8000791e021 */
[----:B-----5:R-:W-:Y:S02]  /*8090*/  IADD3 R6, P2, PT, R30, R7, RZ ;  /* 0x000000071e067210 */ /* 0x020fe40007f5e0ff */
[----:B------:R-:W-:-:S05]  /*80a0*/  IADD3.X R7, PT, PT, R29, R27, R23, P0, P1 ;  /* 0x0000001b1d077210 */ /* 0x000fca00007e2417 */
[----:B------:R-:W-:-:S07]  /*80b0*/  IMAD.X R7, R31, 0x1, R7, P2 ;  /* 0x000000011f077824 */ /* 0x000fce00010e0607 */
.L_x_285:
[----:B------:R-:W-:Y:S05]  /*80c0*/  BSYNC.RECONVERGENT B0 ;  /* 0x0000000000007941 */ /* 0x000fea0003800200 */
.L_x_284:
[----:B------:R-:W-:Y:S01]  /*80d0*/  BAR.SYNC.DEFER_BLOCKING 0x0 ;  /* 0x0000000000007b1d */ /* 0x000fe20000010000 */
[----:B------:R-:W-:Y:S01]  /*80e0*/  ISETP.GT.U32.AND P0, PT, R18, 0x1f, PT ;  /* 0x0000001f1200780c */ /* 0x000fe20003f04070 */
[----:B------:R-:W-:-:S04]  /*80f0*/  VIADD R4, R4, 0x410 ;  /* 0x0000041004047836 */ /* 0x000fc80000000000 */
[----:B------:R-:W-:Y:S01]  /*8100*/  IMAD R8, R5, 0x8, R4 ;  /* 0x0000000805087824 */ /* 0x000fe200078e0204 */
[----:B------:R3:W-:Y:S01]  /*8110*/  STS.64 [R21+0x410], R6 ;  /* 0x0004100615007388 */ /* 0x0007e20000000a00 */
[----:B------:R-:W-:Y:S06]  /*8120*/  BAR.SYNC.DEFER_BLOCKING 0x0 ;  /* 0x0000000000007b1d */ /* 0x000fec0000010000 */
[----:B------:R-:W-:Y:S05]  /*8130*/  @P0 BRA `(.L_x_286) ;  /* 0x0000000400300947 */ /* 0x000fea0003800000 */
[----:B---3--:R-:W-:Y:S01]  /*8140*/  IMAD R21, R18, 0x48, R4 ;  /* 0x0000004812157824 */ /* 0x008fe200078e0204 */
[----:B------:R-:W-:-:S04]  /*8150*/  UMOV UR4, 0xffffffff ;  /* 0xffffffff00047882 */ /* 0x000fc80000000000 */
[----:B------:R-:W-:Y:S04]  /*8160*/  LDS.64 R4, [R21] ;  /* 0x0000000015047984 */ /* 0x000fe80000000a00 */
[----:B------:R-:W-:Y:S04]  /*8170*/  LDS.64 R6, [R21+0x8] ;  /* 0x0000080015067984 */ /* 0x000fe80000000a00 */
[----:B------:R-:W3:Y:S04]  /*8180*/  LDS.64 R16, [R21+0x10] ;  /* 0x0000100015107984 */ /* 0x000ee80000000a00 */
[----:B------:R-:W-:Y:S04]  /*8190*/  LDS.64 R22, [R21+0x18] ;  /* 0x0000180015167984 */ /* 0x000fe80000000a00 */
[----:B--2---:R-:W2:Y:S04]  /*81a0*/  LDS.64 R24, [R21+0x20] ;  /* 0x0000200015187984 */ /* 0x004ea80000000a00 */
[----:B------:R-:W-:Y:S04]  /*81b0*/  LDS.64 R26, [R21+0x28] ;  /* 0x00002800151a7984 */ /* 0x000fe80000000a00 */
[----:B------:R-:W4:Y:S04]  /*81c0*/  LDS.64 R28, [R21+0x30] ;  /* 0x00003000151c7984 */ /* 0x000f280000000a00 */
[----:B------:R-:W5:Y:S01]  /*81d0*/  LDS.64 R30, [R21+0x38] ;  /* 0x00003800151e7984 */ /* 0x000f620000000a00 */
[----:B---3--:R-:W-:-:S04]  /*81e0*/  IADD3 R39, P0, P1, R16, R6, R4 ;  /* 0x0000000610277210 */ /* 0x008fc8000791e004 */
[----:B------:R-:W-:Y:S02]  /*81f0*/  IADD3.X R41, PT, PT, R17, R7, R5, P0, P1 ;  /* 0x0000000711297210 */ /* 0x000fe400007e2405 */
[----:B--2---:R-:W-:-:S04]  /*8200*/  IADD3 R39, P2, P3, R24, R39, R22 ;  /* 0x0000002718277210 */ /* 0x004fc80007b5e016 */
        /* <DEDUP_REMOVED lines=36> */
.L_x_424:
        /* <DEDUP_REMOVED lines=27> */
.L_x_286:
[----:B------:R-:W-:Y:S05]  /*8600*/  WARPSYNC.ALL ;  /* 0x0000000000007948 */ /* 0x000fea0003800000 */
[----:B------:R-:W-:Y:S06]  /*8610*/  BAR.SYNC.DEFER_BLOCKING 0x0 ;  /* 0x0000000000007b1d */ /* 0x000fec0000010000 */
[----:B------:R-:W-:Y:S01]  /*8620*/  BSSY B0, `(.L_x_288) ;  /* 0x0000826000007945 */ /* 0x000fe20003800000 */
        /* <DEDUP_REMOVED lines=10> */
[----:B---3--:R-:W-:Y:S02]  /*86d0*/  IMAD.MOV.U32 R21, RZ, RZ, R23 ;  /* 0x000000ffff157224 */ /* 0x008fe400078e0017 */
[----:B--2---:R-:W-:Y:S02]  /*86e0*/  IMAD R25, R18, 0x54, R11 ;  /* 0x0000005412197824 */ /* 0x004fe400078e020b */
[----:B------:R-:W-:Y:S02]  /*86f0*/  IMAD.MOV.U32 R30, RZ, RZ, RZ ;  /* 0x000000ffff1e7224 */ /* 0x000fe400078e00ff */
[----:B------:R-:W-:-:S07]  /*8700*/  IMAD.MOV.U32 R29, RZ, RZ, RZ ;  /* 0x000000ffff1d7224 */ /* 0x000fce00078e00ff */
.L_x_290:
        /* <DEDUP_REMOVED lines=27> */
[----:B------:R-:W-:Y:S01]  /*88c0*/  ISETP.NE.AND P1, PT, R13, 0x1f, PT ;  /* 0x0000001f0d00780c */ /* 0x000fe20003f25270 */
[----:B------:R-:W-:Y:S05]  /*88d0*/  WARPSYNC.ALL ;  /* 0x0000000000007948 */ /* 0x000fea0003800000 */
[----:B------:R-:W-:-:S07]  /*88e0*/  LOP3.LUT R99, R99, 0xfffffffb, RZ, 0xc0, !PT ;  /* 0xfffffffb63637812 */ /* 0x000fce00078ec0ff */
[----:B------:R-:W-:Y:S01]  /*88f0*/  @P1 LOP3.LUT R99, R99, 0x4, RZ, 0xfc, !PT ;  /* 0x0000000463631812 */ /* 0x000fe200078efcff */
        /* <DEDUP_REMOVED lines=23> */
[----:B------:R-:W-:Y:S01]  /*8a70*/  BAR.SYNC.DEFER_BLOCKING 0x0 ;  /* 0x0000000000007b1d */ /* 0x000fe20000010000 */
[----:B------:R-:W-:Y:S01]  /*8a80*/  UBMSK UR7, URZ, 0x6 ;  /* 0x00000006ff07789b */ /* 0x000fe20008000000 */
[----:B------:R-:W-:Y:S01]  /*8a90*/  IMAD R23, R18, 0x7c, R11 ;  /* 0x0000007c12177824 */ /* 0x000fe200078e020b */
[----:B------:R-:W-:-:S02]  /*8aa0*/  ISETP.NE.AND P4, PT, R13, RZ, PT ;  /* 0x000000ff0d00720c */ /* 0x000fc40003f85270 */
[----:B------:R-:W-:-:S03]  /*8ab0*/  LOP3.LUT R99, R99, 0xfffffff7, RZ, 0xc0, !PT ;  /* 0xfffffff763637812 */ /* 0x000fc600078ec0ff */
[----:B------:R-:W2:Y:S01]  /*8ac0*/  S2UR UR5, SR_CgaCtaId ;  /* 0x00000000000579c3 */ /* 0x000ea20000008800 */
[----:B------:R-:W-:-:S07]  /*8ad0*/  UMOV UR4, 0x400 ;  /* 0x0000040000047882 */ /* 0x000fce0000000000 */
[----:B------:R-:W-:-:S04]  /*8ae0*/  @P4 LOP3.LUT R99, R99, 0x8, RZ, 0xfc, !PT ;  /* 0x0000000863634812 */ /* 0x000fc800078efcff */
[----:B------:R-:W-:Y:S01]  /*8af0*/  LOP3.LUT R99, R99, 0xfffffffe, RZ, 0xc0, !PT ;  /* 0xfffffffe63637812 */ /* 0x000fe200078ec0ff */
[----:B------:R-:W3:Y:S04]  /*8b00*/  LDS R52, [R25] ;  /* 0x0000000019347984 */ /* 0x000ee80000000800 */
[----:B------:R-:W-:Y:S01]  /*8b10*/  LDS R32, [R25+0x58] ;  /* 0x0000580019207984 */ /* 0x000fe20000000800 */
[----:B--2---:R-:W-:-:S03]  /*8b20*/  ULEA UR4, UR5, UR4, 0x18 ;  /* 0x0000000405047291 */ /* 0x004fc6000f8ec0ff */
[----:B------:R-:W2:Y:S04]  /*8b30*/  LDS R51, [R25+0x4] ;  /* 0x0000040019337984 */ /* 0x000ea80000000800 */
[----:B------:R-:W4:Y:S04]  /*8b40*/  LDS R50, [R25+0x8] ;  /* 0x0000080019327984 */ /* 0x000f280000000800 */
[----:B------:R-:W-:Y:S04]  /*8b50*/  LDS R49, [R25+0xc] ;  /* 0x00000c0019317984 */ /* 0x000fe80000000800 */
[----:B------:R-:W-:Y:S04]  /*8b60*/  LDS R48, [R25+0x10] ;  /* 0x0000100019307984 */ /* 0x000fe80000000800 */
[----:B------:R-:W-:Y:S04]  /*8b70*/  LDS R47, [R25+0x14] ;  /* 0x00001400192f7984 */ /* 0x000fe80000000800 */
[----:B------:R-:W-:Y:S04]  /*8b80*/  LDS R46, [R25+0x18] ;  /* 0x00001800192e7984 */ /* 0x000fe80000000800 */
[----:B------:R-:W-:Y:S04]  /*8b90*/  LDS R45, [R25+0x1c] ;  /* 0x00001c00192d7984 */ /* 0x000fe80000000800 */
[----:B------:R-:W-:Y:S04]  /*8ba0*/  LDS R44, [R25+0x20] ;  /* 0x00002000192c7984 */ /* 0x000fe80000000800 */
[----:B------:R-:W-:Y:S01]  /*8bb0*/  LDS R43, [R25+0x24] ;  /* 0x00002400192b7984 */ /* 0x000fe20000000800 */
[----:B---3--:R-:W-:-:S03]  /*8bc0*/  LOP3.LUT R4, R52, UR7, RZ, 0xc0, !PT ;  /* 0x0000000734047c12 */ /* 0x008fc6000f8ec0ff */
        /* <DEDUP_REMOVED lines=16> */
[----:B------:R-:W-:Y:S02]  /*8cd0*/  LOP3.LUT R57, R4, 0xffffffe, RZ, 0xc0, !PT ;  /* 0x0ffffffe04397812 */ /* 0x000fe400078ec0ff */
[----:B----4-:R-:W-:Y:S01]  /*8ce0*/  LOP3.LUT R5, R50, UR7, RZ, 0xc0, !PT ;  /* 0x0000000732057c12 */ /* 0x010fe2000f8ec0ff */
[----:B------:R-:W-:Y:S01]  /*8cf0*/  LDS R35, [R25+0x44] ;  /* 0x0000440019237984 */ /* 0x000fe20000000800 */
[----:B------:R-:W-:-:S03]  /*8d00*/  IADD3 R57, PT, PT, R57, R9, R6 ;  /* 0x0000000939397210 */ /* 0x000fc60007ffe006 */
[----:B------:R-:W-:Y:S01]  /*8d10*/  LDS R34, [R25+0x48] ;  /* 0x0000480019227984 */ /* 0x000fe20000000800 */
[----:B------:R-:W-:Y:S01]  /*8d20*/  IMAD.SHL.U32 R6, R5, 0x400, RZ ;  /* 0x0000040005067824 */ /* 0x000fe200078e00ff */
[----:B------:R-:W-:Y:S02]  /*8d30*/  SHF.R.U32.HI R5, RZ, 0x4, R5 ;  /* 0x00000004ff057819 */ /* 0x000fe40000011605 */
[----:B------:R-:W-:Y:S02]  /*8d40*/  LDS R33, [R25+0x4c] ;  /* 0x00004c0019217984 */ /* 0x000fe40000000800 */
[----:B------:R-:W-:Y:S02]  /*8d50*/  LOP3.LUT R8, R6, 0x7c00, RZ, 0xc0, !PT ;  /* 0x00007c0006087812 */ /* 0x000fe400078ec0ff */
[----:B------:R-:W-:Y:S01]  /*8d60*/  LDS R54, [R25+0x50] ;  /* 0x0000500019367984 */ /* 0x000fe20000000800 */
[----:B------:R-:W-:-:S03]  /*8d70*/  LOP3.LUT R5, R5, 0xffffffe, RZ, 0xc0, !PT ;  /* 0x0ffffffe05057812 */ /* 0x000fc600078ec0ff */
[----:B------:R-:W-:Y:S01]  /*8d80*/  LDS R53, [R25+0x54] ;  /* 0x0000540019357984 */ /* 0x000fe20000000800 */
[----:B------:R-:W-:Y:S01]  /*8d90*/  IADD3 R59, PT, PT, R5, R9, R8 ;  /* 0x00000009053b7210 */ /* 0x000fe20007ffe008 */
[----:B------:R-:W-:Y:S06]  /*8da0*/  BAR.SYNC.DEFER_BLOCKING 0x0 ;  /* 0x0000000000007b1d */ /* 0x000fec0000010000 */
        /* <DEDUP_REMOVED lines=33> */
[----:B------:R-:W2:Y:S02]  /*8fc0*/  LDS.U16 R55, [R27] ;  /* 0x000000001b377984 */ /* 0x000ea40000000400 */
[----:B--2---:R-:W-:-:S05]  /*8fd0*/  VIADD R4, R55, 0x1 ;  /* 0x0000000137047836 */ /* 0x004fca0000000000 */
[----:B------:R2:W-:Y:S04]  /*8fe0*/  STS.U16 [R27], R4 ;  /* 0x000000041b007388 */ /* 0x0005e80000000400 */
[----:B------:R-:W3:Y:S01]  /*8ff0*/  LDS.U16 R56, [R57] ;  /* 0x0000000039387984 */ /* 0x000ee20000000400 */
[----:B--2---:R-:W-:-:S05]  /*9000*/  LOP3.LUT R4, R49, UR7, RZ, 0xc0, !PT ;  /* 0x0000000731047c12 */ /* 0x004fca000f8ec0ff */
[----:B------:R-:W-:Y:S01]  /*9010*/  IMAD.SHL.U32 R5, R4, 0x400, RZ ;  /* 0x0000040004057824 */ /* 0x000fe200078e00ff */
[----:B------:R-:W-:-:S04]  /*9020*/  SHF.R.U32.HI R4, RZ, 0x4, R4 ;  /* 0x00000004ff047819 */ /* 0x000fc80000011604 */
[----:B------:R-:W-:Y:S02]  /*9030*/  LOP3.LUT R8, R5, 0x7c00, RZ, 0xc0, !PT ;  /* 0x00007c0005087812 */ /* 0x000fe400078ec0ff */
[----:B------:R-:W-:Y:S02]  /*9040*/  LOP3.LUT R61, R4, 0xffffffe, RZ, 0xc0, !PT ;  /* 0x0ffffffe043d7812 */ /* 0x000fe400078ec0ff */
[----:B------:R-:W-:Y:S02]  /*9050*/  LOP3.LUT R5, R48, UR7, RZ, 0xc0, !PT ;  /* 0x0000000730057c12 */ /* 0x000fe4000f8ec0ff */
[----:B------:R-:W-:Y:S01]  /*9060*/  IADD3 R61, PT, PT, R61, R9, R8 ;  /* 0x000000093d3d7210 */ /* 0x000fe20007ffe008 */
[----:B---3--:R-:W-:-:S05]  /*9070*/  VIADD R6, R56, 0x1 ;  /* 0x0000000138067836 */ /* 0x008fca0000000000 */
[----:B------:R2:W-:Y:S04]  /*9080*/  STS.U16 [R57], R6 ;  /* 0x0000000639007388 */ /* 0x0005e80000000400 */
[----:B------:R-:W3:Y:S01]  /*9090*/  LDS.U16 R58, [R59] ;  /* 0x000000003b3a7984 */ /* 0x000ee20000000400 */
[----:B--2---:R-:W-:Y:S01]  /*90a0*/  IMAD.SHL.U32 R6, R5, 0x400, RZ ;  /* 0x0000040005067824 */ /* 0x004fe200078e00ff */
[----:B------:R-:W-:-:S04]  /*90b0*/  SHF.R.U32.HI R5, RZ, 0x4, R5 ;  /* 0x00000004ff057819 */ /* 0x000fc80000011605 */
[----:B------:R-:W-:Y:S02]  /*90c0*/  LOP3.LUT R8, R6, 0x7c00, RZ, 0xc0, !PT ;  /* 0x00007c0006087812 */ /* 0x000fe400078ec0ff */
[----:B------:R-:W-:-:S04]  /*90d0*/  LOP3.LUT R5, R5, 0xffffffe, RZ, 0xc0, !PT ;  /* 0x0ffffffe05057812 */ /* 0x000fc800078ec0ff */
[----:B------:R-:W-:Y:S01]  /*90e0*/  IADD3 R63, PT, PT, R5, R9, R8 ;  /* 0x00000009053f7210 */ /* 0x000fe20007ffe008 */
[----:B---3--:R-:W-:-:S05]  /*90f0*/  VIADD R4, R58, 0x1 ;  /* 0x000000013a047836 */ /* 0x008fca0000000000 */
        /* <DEDUP_REMOVED lines=132> */
[----:B------:R-:W-:-:S04]  /*9940*/  LOP3.LUT R5, R4, 0xffffffe, RZ, 0xc0, !PT ;  /* 0x0ffffffe04057812 */ /* 0x000fc800078ec0ff */
[----:B------:R-:W-:Y:S02]  /*9950*/  IADD3 R94, PT, PT, R5, R9, R94 ;  /* 0x00000009055e7210 */ /* 0x000fe40007ffe05e */
[----:B------:R-:W-:Y:S01]  /*9960*/  LOP3.LUT R5, R54, UR7, RZ, 0xc0, !PT ;  /* 0x0000000736057c12 */ /* 0x000fe2000f8ec0ff */
        /* <DEDUP_REMOVED lines=27> */
[----:B------:R-:W-:Y:S04]  /*9b20*/  STS.U16 [R97], R4 ;  /* 0x0000000461007388 */ /* 0x000fe80000000400 */
[----:B------:R-:W2:Y:S02]  /*9b30*/  LDS.U16 R95, [R98] ;  /* 0x00000000625f7984 */ /* 0x000ea40000000400 */
[----:B--2---:R-:W-:-:S05]  /*9b40*/  VIADD R5, R95, 0x1 ;  /* 0x000000015f057836 */ /* 0x004fca0000000000 */
[----:B------:R-:W-:Y:S04]  /*9b50*/  STS.U16 [R98], R5 ;  /* 0x0000000562007388 */ /* 0x000fe80000000400 */
[----:B------:R-:W2:Y:S02]  /*9b60*/  LDS.U16 R96, [R100] ;  /* 0x0000000064607984 */ /* 0x000ea40000000400 */
[----:B--2---:R-:W-:-:S05]  /*9b70*/  VIADD R7, R96, 0x1 ;  /* 0x0000000160077836 */ /* 0x004fca0000000000 */
[----:B------:R-:W-:Y:S01]  /*9b80*/  STS.U16 [R100], R7 ;  /* 0x0000000764007388 */ /* 0x000fe20000000400 */
[----:B------:R-:W-:Y:S06]  /*9b90*/  BAR.SYNC.DEFER_BLOCKING 0x0 ;  /* 0x0000000000007b1d */ /* 0x000fec0000010000 */
[----:B------:R-:W-:Y:S04]  /*9ba0*/  LDS R101, [R23] ;  /* 0x0000000017657984 */ /* 0x000fe80000000800 */
[----:B------:R-:W2:Y:S04]  /*9bb0*/  LDS R4, [R23+0x4] ;  /* 0x0000040017047984 */ /* 0x000ea80000000800 */
[----:B------:R-:W3:Y:S04]  /*9bc0*/  LDS R6, [R23+0x8] ;  /* 0x0000080017067984 */ /* 0x000ee80000000800 */
[----:B------:R-:W4:Y:S04]  /*9bd0*/  LDS R8, [R23+0xc] ;  /* 0x00000c0017087984 */ /* 0x000f280000000800 */
[----:B01----:R-:W0:Y:S04]  /*9be0*/  LDS R9, [R23+0x10] ;  /* 0x0000100017097984 */ /* 0x003e280000000800 */
[----:B------:R-:W1:Y:S04]  /*9bf0*/  LDS R5, [R23+0x14] ;  /* 0x0000140017057984 */ /* 0x000e680000000800 */
[----:B------:R-:W5:Y:S04]  /*9c00*/  LDS R10, [R23+0x18] ;  /* 0x00001800170a7984 */ /* 0x000f680000000800 */
[----:B------:R-:W5:Y:S04]  /*9c10*/  LDS R11, [R23+0x1c] ;  /* 0x00001c00170b7984 */ /* 0x000f680000000800 */
[----:B------:R-:W5:Y:S04]  /*9c20*/  LDS R18, [R23+0x20] ;  /* 0x0000200017127984 */ /* 0x000f680000000800 */
[----:B------:R-:W5:Y:S04]  /*9c30*/  LDS R7, [R23+0x24] ;  /* 0x0000240017077984 */ /* 0x000f680000000800 */
[----:B------:R-:W5:Y:S04]  /*9c40*/  LDS R24, [R23+0x28] ;  /* 0x0000280017187984 */ /* 0x000f680000000800 */
[----:B------:R-:W5:Y:S01]  /*9c50*/  LDS R102, [R23+0x2c] ;  /* 0x00002c0017667984 */ /* 0x000f620000000800 */
[----:B--2---:R-:W-:-:S03]  /*9c60*/  IMAD.IADD R103, R101, 0x1, R4 ;  /* 0x0000000165677824 */ /* 0x004fc600078e0204 */
[----:B------:R-:W2:Y:S01]  /*9c70*/  LDS R4, [R23+0x30] ;  /* 0x0000300017047984 */ /* 0x000ea20000000800 */
[----:B---3--:R-:W-:-:S03]  /*9c80*/  IMAD.IADD R105, R6, 0x1, R103 ;  /* 0x0000000106697824 */ /* 0x008fc600078e0267 */
[----:B------:R-:W3:Y:S01]  /*9c90*/  LDS R6, [R23+0x34] ;  /* 0x0000340017067984 */ /* 0x000ee20000000800 */
[----:B----4-:R-:W-:-:S03]  /*9ca0*/  IMAD.IADD R104, R8, 0x1, R105 ;  /* 0x0000000108687824 */ /* 0x010fc600078e0269 */
[----:B------:R-:W4:Y:S01]  /*9cb0*/  LDS R8, [R23+0x38] ;  /* 0x0000380017087984 */ /* 0x000f220000000800 */
[----:B0-----:R-:W-:-:S03]  /*9cc0*/  IMAD.IADD R106, R9, 0x1, R104 ;  /* 0x00000001096a7824 */ /* 0x001fc600078e0268 */
[----:B------:R-:W0:Y:S01]  /*9cd0*/  LDS R9, [R23+0x3c] ;  /* 0x00003c0017097984 */ /* 0x000e220000000800 */
[----:B-1----:R-:W-:-:S03]  /*9ce0*/  IMAD.IADD R107, R5, 0x1, R106 ;  /* 0x00000001056b7824 */ /* 0x002fc600078e026a */
[----:B------:R-:W1:Y:S01]  /*9cf0*/  LDS R5, [R23+0x40] ;  /* 0x0000400017057984 */ /* 0x000e620000000800 */
        /* <DEDUP_REMOVED lines=33> */
[----:B--2---:R-:W-:-:S04]  /*9f10*/  IMAD.IADD R131, R4, 0x1, R129 ;  /* 0x0000000104837824 */ /* 0x004fc800078e0281 */
[----:B---3--:R-:W-:-:S04]  /*9f20*/  IMAD.IADD R133, R6, 0x1, R131 ;  /* 0x0000000106857824 */ /* 0x008fc800078e0283 */
[----:B----4-:R-:W-:-:S04]  /*9f30*/  IMAD.IADD R102, R8, 0x1, R133 ;  /* 0x0000000108667824 */ /* 0x010fc800078e0285 */
[----:B0-----:R-:W-:-:S04]  /*9f40*/  IMAD.IADD R120, R9, 0x1, R102 ;  /* 0x0000000109787824 */ /* 0x001fc800078e0266 */
[----:B-1----:R-:W-:-:S04]  /*9f50*/  IMAD.IADD R135, R5, 0x1, R120 ;  /* 0x0000000105877824 */ /* 0x002fc800078e0278 */
[----:B-----5:R-:W-:-:S04]  /*9f60*/  IMAD.IADD R122, R10, 0x1, R135 ;  /* 0x000000010a7a7824 */ /* 0x020fc800078e0287 */
[----:B------:R-:W-:-:S04]  /*9f70*/  IMAD.IADD R137, R11, 0x1, R122 ;  /* 0x000000010b897824 */ /* 0x000fc800078e027a */
[----:B------:R-:W-:Y:S02]  /*9f80*/  IMAD.IADD R124, R18, 0x1, R137 ;  /* 0x00000001127c7824 */ /* 0x000fe400078e0289 */
[----:B------:R-:W0:Y:S02]  /*9f90*/  S2R R18, SR_TID.X ;  /* 0x0000000000127919 */ /* 0x000e240000002100 */
[----:B------:R-:W-:-:S04]  /*9fa0*/  IMAD.IADD R139, R7, 0x1, R124 ;  /* 0x00000001078b7824 */ /* 0x000fc800078e027c */
[----:B------:R-:W-:-:S05]  /*9fb0*/  IMAD.IADD R126, R24, 0x1, R139 ;  /* 0x00000001187e7824 */ /* 0x000fca00078e028b */
[----:B------:R-:W1:Y:S01]  /*9fc0*/  SHFL.UP P0, R5, R126, 0x1, RZ ;  /* 0x042000007e057989 */ /* 0x000e6200000000ff */
[--C-:B0-----:R-:W-:Y:S02]  /*9fd0*/  @!P1 SHF.R.U32.HI R6, RZ, 0x3, R18.reuse ;  /* 0x00000003ff069819 */ /* 0x101fe40000011612 */
[----:B------:R-:W-:Y:S01]  /*9fe0*/  SHF.R.U32.HI R24, RZ, 0x5, R18 ;  /* 0x00000005ff187819 */ /* 0x000fe20000011612 */
[----:B-1----:R-:W-:Y:S01]  /*9ff0*/  @P0 IMAD.IADD R5, R126, 0x1, R5 ;  /* 0x000000017e050824 */ /* 0x002fe200078e0205 */
[----:B------:R-:W-:Y:S02]  /*a000*/  @!P1 LOP3.LUT R130, R6, 0x7c, RZ, 0xc0, !PT ;  /* 0x0000007c06829812 */ /* 0x000fe400078ec0ff */
[C---:B------:R-:W-:Y:S02]  /*a010*/  ISETP.NE.AND P5, PT, R24.reuse, 0x6, PT ;  /* 0x000000061800780c */ /* 0x040fe40003fa5270 */
[----:B------:R-:W0:Y:S01]  /*a020*/  SHFL.UP P0, R4, R5, 0x2, RZ ;  /* 0x0440000005047989 */ /* 0x000e2200000000ff */
[----:B------:R-:W-:-:S02]  /*a030*/  ISETP.NE.AND P2, PT, R24, 0x4, PT ;  /* 0x000000041800780c */ /* 0x000fc40003f45270 */
[----:B------:R-:W-:Y:S02]  /*a040*/  ISETP.NE.AND P3, PT, R24, 0x5, PT ;  /* 0x000000051800780c */ /* 0x000fe40003f65270 */
[----:B------:R-:W-:-:S06]  /*a050*/  ISETP.NE.AND P6, PT, R18, RZ, PT ;  /* 0x000000ff1200720c */ /* 0x000fcc0003fc5270 */
[----:B------:R-:W-:-:S04]  /*a060*/  @P5 LOP3.LUT R99, R99, 0x1, RZ, 0xfc, !PT ;  /* 0x0000000163635812 */ /* 0x000fc800078efcff */
[----:B------:R-:W-:Y:S01]  /*a070*/  LOP3.LUT R99, R99, 0xfffffffd, RZ, 0xc0, !PT ;  /* 0xfffffffd63637812 */ /* 0x000fe200078ec0ff */
        /* <DEDUP_REMOVED lines=10> */
[----:B------:R-:W-:Y:S01]  /*a120*/  BAR.SYNC.DEFER_BLOCKING 0x0 ;  /* 0x0000000000007b1d */ /* 0x000fe20000010000 */
[----:B------:R-:W-:-:S05]  /*a130*/  ISETP.NE.AND P1, PT, R24, 0x3, PT ;  /* 0x000000031800780c */ /* 0x000fca0003f25270 */
[----:B------:R-:W0:Y:S04]  /*a140*/  LDS.128 R4, [UR4+0x8400] ;  /* 0x00840004ff047984 */ /* 0x000e280008000c00 */
[----:B------:R-:W1:Y:S01]  /*a150*/  LDS.128 R8, [UR4+0x8410] ;  /* 0x00841004ff087984 */ /* 0x000e620008000c00 */
[C---:B0-----:R-:W-:Y:S01]  /*a160*/  SEL R31, R4.reuse, R31, !P0 ;  /* 0x0000001f041f7207 */ /* 0x041fe20004000000 */
[----:B------:R-:W-:Y:S01]  /*a170*/  IMAD.IADD R5, R4, 0x1, R5 ;  /* 0x0000000104057824 */ /* 0x000fe200078e0205 */
[----:B------:R-:W-:Y:S02]  /*a180*/  ISETP.NE.AND P0, PT, R24, 0x2, PT ;  /* 0x000000021800780c */ /* 0x000fe40003f05270 */
[----:B------:R-:W-:Y:S01]  /*a190*/  SEL R4, R126, RZ, P4 ;  /* 0x000000ff7e047207 */ /* 0x000fe20002000000 */
[----:B------:R-:W-:Y:S01]  /*a1a0*/  IMAD.IADD R6, R6, 0x1, R5 ;  /* 0x0000000106067824 */ /* 0x000fe200078e0205 */
[----:B------:R-:W-:-:S02]  /*a1b0*/  SEL R31, R5, R31, !P0 ;  /* 0x0000001f051f7207 */ /* 0x000fc40004000000 */
[----:B------:R-:W-:Y:S01]  /*a1c0*/  ISETP.GT.U32.OR P4, PT, R18, 0x1f, P4 ;  /* 0x0000001f1200780c */ /* 0x000fe20002784470 */
[----:B------:R-:W-:Y:S01]  /*a1d0*/  IMAD.IADD R7, R7, 0x1, R6 ;  /* 0x0000000107077824 */ /* 0x000fe200078e0206 */
[----:B------:R-:W-:-:S03]  /*a1e0*/  SEL R31, R6, R31, !P1 ;  /* 0x0000001f061f7207 */ /* 0x000fc60004800000 */
[C---:B-1----:R-:W-:Y:S01]  /*a1f0*/  IMAD.IADD R8, R7.reuse, 0x1, R8 ;  /* 0x0000000107087824 */ /* 0x042fe200078e0208 */
[----:B------:R-:W-:-:S03]  /*a200*/  SEL R31, R7, R31, !P2 ;  /* 0x0000001f071f7207 */ /* 0x000fc60005000000 */
[----:B------:R-:W-:Y:S01]  /*a210*/  IMAD.IADD R9, R9, 0x1, R8 ;  /* 0x0000000109097824 */ /* 0x000fe200078e0208 */
[----:B------:R-:W-:-:S03]  /*a220*/  SEL R31, R8, R31, !P3 ;  /* 0x0000001f081f7207 */ /* 0x000fc60005800000 */
[----:B------:R-:W-:Y:S01]  /*a230*/  IMAD.IADD R10, R10, 0x1, R9 ;  /* 0x000000010a0a7824 */ /* 0x000fe200078e0209 */
[----:B------:R-:W-:Y:S02]  /*a240*/  SEL R31, R9, R31, !P5 ;  /* 0x0000001f091f7207 */ /* 0x000fe40006800000 */
[----:B------:R-:W-:Y:S01]  /*a250*/  ISETP.NE.AND P5, PT, R24, 0x7, PT ;  /* 0x000000071800780c */ /* 0x000fe20003fa5270 */
[----:B------:R-:W-:Y:S01]  /*a260*/  IMAD.IADD R11, R11, 0x1, R10 ;  /* 0x000000010b0b7824 */ /* 0x000fe200078e020a */
[----:B------:R-:W-:Y:S02]  /*a270*/  LEA R9, R18, UR4, 0x2 ;  /* 0x0000000412097c11 */ /* 0x000fe4000f8e10ff */
[----:B------:R-:W-:-:S09]  /*a280*/  SEL R31, R10, R31, !P5 ;  /* 0x0000001f0a1f7207 */ /* 0x000fd20006800000 */
[----:B------:R-:W-:Y:S02]  /*a290*/  @P5 LOP3.LUT R99, R99, 0x2, RZ, 0xfc, !PT ;  /* 0x0000000263635812 */ /* 0x000fe400078efcff */
[----:B------:R-:W-:Y:S02]  /*a2a0*/  ISETP.GT.U32.AND P5, PT, R18, 0x1f, PT ;  /* 0x0000001f1200780c */ /* 0x000fe40003fa4070 */
[----:B------:R-:W-:-:S11]  /*a2b0*/  LOP3.LUT R99, R99, 0xffffffdf, RZ, 0xc0, !PT ;  /* 0xffffffdf63637812 */ /* 0x000fd600078ec0ff */
[----:B------:R-:W-:Y:S01]  /*a2c0*/  @P5 IMAD.IADD R126, R31, 0x1, R4 ;  /* 0x000000011f7e5824 */ /* 0x000fe200078e0204 */
[----:B------:R-:W-:Y:S01]  /*a2d0*/  @P5 LOP3.LUT R99, R99, 0x20, RZ, 0xfc, !PT ;  /* 0x0000002063635812 */ /* 0x000fe200078efcff */
[----:B------:R-:W-:Y:S01]  /*a2e0*/  @!P4 IMAD.U32 R126, R11, 0x10000, RZ ;  /* 0x000100000b7ec824 */ /* 0x000fe200078e00ff */
[C---:B------:R-:W-:Y:S01]  /*a2f0*/  ISETP.GT.U32.AND P5, PT, R18.reuse, 0x3f, PT ;  /* 0x0000003f1200780c */ /* 0x040fe20003fa4070 */
[C---:B------:R-:W-:Y:S01]  /*a300*/  IMAD R11, R18.reuse, 0x4, R9 ;  /* 0x00000004120b7824 */ /* 0x040fe200078e0209 */
[----:B------:R-:W-:Y:S02]  /*a310*/  LOP3.LUT R99, R99, 0xffffffef, RZ, 0xc0, !PT ;  /* 0xffffffef63637812 */ /* 0x000fe400078ec0ff */
[----:B------:R-:W-:Y:S02]  /*a320*/  @!P4 STS [UR4+0x8428], R126 ;  /* 0x0084287eff00c988 */ /* 0x000fe40008000804 */
[----:B------:R-:W-:Y:S01]  /*a330*/  @P6 LOP3.LUT R99, R99, 0x10, RZ, 0xfc, !PT ;  /* 0x0000001063636812 */ /* 0x000fe200078efcff */
[----:B------:R-:W-:Y:S06]  /*a340*/  BAR.SYNC.DEFER_BLOCKING 0x0 ;  /* 0x0000000000007b1d */ /* 0x000fec0000010000 */
[----:B------:R-:W-:Y:S01]  /*a350*/  @!P5 IMAD.SHL.U32 R6, R18, 0x400, RZ ;  /* 0x000004001206d824 */ /* 0x000fe200078e00ff */
[----:B------:R-:W-:Y:S01]  /*a360*/  @!P5 SHF.R.U32.HI R7, RZ, 0x4, R18 ;  /* 0x00000004ff07d819 */ /* 0x000fe20000011612 */
[----:B------:R-:W-:-:S03]  /*a370*/  @!P5 IMAD.MOV.U32 R28, RZ, RZ, 0x1700 ;  /* 0x00001700ff1cd424 */ /* 0x000fc600078e00ff */
[----:B------:R-:W-:Y:S02]  /*a380*/  @!P5 LOP3.LUT R6, R6, 0x7c00, RZ, 0xc0, !PT ;  /* 0x00007c000606d812 */ /* 0x000fe400078ec0ff */
[----:B------:R-:W-:-:S04]  /*a390*/  @!P5 LOP3.LUT R7, R7, 0x3e, RZ, 0xc0, !PT ;  /* 0x0000003e0707d812 */ /* 0x000fc800078ec0ff */
[----:B------:R-:W-:Y:S01]  /*a3a0*/  @!P5 IADD3 R7, PT, PT, R7, UR4, R6 ;  /* 0x000000040707dc10 */ /* 0x000fe2000fffe006 */
[----:B------:R-:W0:Y:S02]  /*a3b0*/  LDS R4, [UR4+0x8428] ;  /* 0x00842804ff047984 */ /* 0x000e240008000800 */
[----:B0-----:R-:W-:Y:S02]  /*a3c0*/  SEL R5, R4, RZ, P6 ;  /* 0x000000ff04057207 */ /* 0x001fe40003000000 */
        /* <DEDUP_REMOVED lines=69> */
[----:B------:R0:W1:Y:S04]  /*a820*/  LDS.U16 R6, [R27] ;  /* 0x000000001b067984 */ /* 0x0000680000000400 */
        /* <DEDUP_REMOVED lines=9> */
[----:B0-----:R-:W-:-:S02]  /*a8c0*/  @!P5 SHF.R.S32.HI R27, RZ, 0x1f, R26 ;  /* 0x0000001fff1bd819 */ /* 0x001fc4000001141a */
[----:B------:R-:W-:Y:S01]  /*a8d0*/  @!P5 SHF.R.S32.HI R10, RZ, 0x1f, R26 ;  /* 0x0000001fff0ad819 */ /* 0x000fe2000001141a */
        /* <DEDUP_REMOVED lines=12> */
[----:B-----5:R-:W-:-:S03]  /*a9a0*/  IMAD.IADD R63, R62, 0x1, R63 ;  /* 0x000000013e3f7824 */ /* 0x020fc600078e023f */
        /* <DEDUP_REMOVED lines=10> */
[----:B------:R-:W-:Y:S01]  /*aa50*/  IMAD.IADD R71, R70, 0x1, R71 ;  /* 0x0000000146477824 */ /* 0x000fe200078e0247 */
[----:B------:R-:W-:Y:S02]  /*aa60*/  LEA R58, R69, UR4, 0x2 ;  /* 0x00000004453a7c11 */ /* 0x000fe4000f8e10ff */
[----:B------:R-:W5:Y:S01]  /*aa70*/  LDS.U16 R7, [R94] ;  /* 0x000000005e077984 */ /* 0x000f620000000400 */
[----:B------:R-:W-:Y:S01]  /*aa80*/  IMAD.IADD R73, R72, 0x1, R73 ;  /* 0x0000000148497824 */ /* 0x000fe200078e0249 */
[----:B------:R-:W-:Y:S02]  /*aa90*/  LEA R71, R71, UR4, 0x2 ;  /* 0x0000000447477c11 */ /* 0x000fe4000f8e10ff */
[----:B------:R-:W5:Y:S01]  /*aaa0*/  LDS.U16 R8, [R97] ;  /* 0x0000000061087984 */ /* 0x000f620000000400 */
[----:B0-----:R-:W-:-:S03]  /*aab0*/  IMAD.IADD R75, R74, 0x1, R75 ;  /* 0x000000014a4b7824 */ /* 0x001fc600078e024b */
[----:B------:R-:W0:Y:S01]  /*aac0*/  LDS.U16 R98, [R98] ;  /* 0x0000000062627984 */ /* 0x000e220000000400 */
[----:B-1----:R-:W-:Y:S01]  /*aad0*/  IMAD.IADD R77, R76, 0x1, R77 ;  /* 0x000000014c4d7824 */ /* 0x002fe200078e024d */
[----:B------:R-:W-:Y:S02]  /*aae0*/  LEA R75, R75, UR4, 0x2 ;  /* 0x000000044b4b7c11 */ /* 0x000fe4000f8e10ff */
[----:B------:R-:W1:Y:S01]  /*aaf0*/  LDS.U16 R101, [R100] ;  /* 0x0000000064657984 */ /* 0x000e620000000400 */
[----:B--2---:R-:W-:Y:S01]  /*ab00*/  IMAD.IADD R79, R78, 0x1, R79 ;  /* 0x000000014e4f7824 */ /* 0x004fe200078e024f */
[----:B------:R-:W-:Y:S01]  /*ab10*/  BAR.SYNC.DEFER_BLOCKING 0x0 ;  /* 0x0000000000007b1d */ /* 0x000fe20000010000 */
[----:B---3--:R-:W-:-:S03]  /*ab20*/  IMAD.IADD R81, R80, 0x1, R81 ;  /* 0x0000000150517824 */ /* 0x008fc600078e0251 */
[----:B------:R-:W-:Y:S01]  /*ab30*/  LEA R79, R79, UR4, 0x2 ;  /* 0x000000044f4f7c11 */ /* 0x000fe2000f8e10ff */
[----:B----4-:R-:W-:Y:S02]  /*ab40*/  IMAD.IADD R83, R82, 0x1, R83 ;  /* 0x0000000152537824 */ /* 0x010fe400078e0253 */
[----:B-----5:R-:W-:-:S03]  /*ab50*/  IMAD.IADD R85, R84, 0x1, R85 ;  /* 0x0000000154557824 */ /* 0x020fc600078e0255 */
[----:B------:R-:W-:Y:S01]  /*ab60*/  LEA R83, R83, UR4, 0x2 ;  /* 0x0000000453537c11 */ /* 0x000fe2000f8e10ff */
[----:B------:R-:W-:Y:S02]  /*ab70*/  IMAD.IADD R87, R86, 0x1, R87 ;  /* 0x0000000156577824 */ /* 0x000fe400078e0257 */
[----:B------:R-:W-:-:S03]  /*ab80*/  IMAD.IADD R89, R88, 0x1, R89 ;  /* 0x0000000158597824 */ /* 0x000fc600078e0259 */
[----:B------:R-:W-:Y:S01]  /*ab90*/  LEA R87, R87, UR4, 0x2 ;  /* 0x0000000457577c11 */ /* 0x000fe2000f8e10ff */
[----:B------:R-:W-:Y:S01]  /*aba0*/  IMAD.IADD R91, R90, 0x1, R91 ;  /* 0x000000015a5b7824 */ /* 0x000fe200078e025b */
[----:B------:R-:W-:Y:S01]  /*abb0*/  @!P5 STS.64 [R11], R26 ;  /* 0x0000001a0b00d388 */ /* 0x000fe20000000a00 */
[----:B------:R-:W-:-:S03]  /*abc0*/  IMAD.IADD R7, R92, 0x1, R7 ;  /* 0x000000015c077824 */ /* 0x000fc600078e0207 */
[----:B------:R-:W-:Y:S01]  /*abd0*/  LEA R91, R91, UR4, 0x2 ;  /* 0x000000045b5b7c11 */ /* 0x000fe2000f8e10ff */
[----:B------:R-:W-:Y:S01]  /*abe0*/  BAR.SYNC.DEFER_BLOCKING 0x0 ;  /* 0x0000000000007b1d */ /* 0x000fe20000010000 */
[----:B------:R-:W-:Y:S02]  /*abf0*/  IMAD.IADD R8, R93, 0x1, R8 ;  /* 0x000000015d087824 */ /* 0x000fe400078e0208 */
[----:B0-----:R-:W-:Y:S02]  /*ac00*/  IMAD.IADD R98, R95, 0x1, R98 ;  /* 0x000000015f627824 */ /* 0x001fe400078e0262 */
[----:B-1----:R-:W-:-:S03]  /*ac10*/  IMAD.IADD R101, R96, 0x1, R101 ;  /* 0x0000000160657824 */ /* 0x002fc600078e0265 */
[----:B------:R-:W-:Y:S02]  /*ac20*/  LEA R98, R98, UR4, 0x2 ;  /* 0x0000000462627c11 */ /* 0x000fe4000f8e10ff */
[----:B------:R-:W-:Y:S01]  /*ac30*/  LEA R101, R101, UR4, 0x2 ;  /* 0x0000000465657c11 */ /* 0x000fe2000f8e10ff */
[----:B------:R-:W0:Y:S01]  /*ac40*/  @!P6 LDS R28, [R11+0x8] ;  /* 0x000008000b1ce984 */ /* 0x000e220000000800 */
[----:B------:R-:W-:Y:S01]  /*ac50*/  BAR.SYNC.DEFER_BLOCKING 0x0 ;  /* 0x0000000000007b1d */ /* 0x000fe20000010000 */
[----:B------:R-:W-:-:S05]  /*ac60*/  @!P5 IADD3 R4, P6, PT, -R26, R22, RZ ;  /* 0x000000161a04d210 */ /* 0x000fca0007fde1ff */
[----:B------:R-:W-:Y:S01]  /*ac70*/  @!P5 IMAD.X R5, R21, 0x1, ~R10, P6 ;  /* 0x000000011505d824 */ /* 0x000fe200030e0e0a */
[----:B------:R-:W-:-:S04]  /*ac80*/  LEA R10, R61, UR4, 0x2 ;  /* 0x000000043d0a7c11 */ /* 0x000fc8000f8e10ff */
[----:B------:R1:W-:Y:S01]  /*ac90*/  @!P5 STS.64 [R11+0x5c00], R4 ;  /* 0x005c00040b00d388 */ /* 0x0003e20000000a00 */
[----:B------:R-:W-:Y:S01]  /*aca0*/  BAR.SYNC.DEFER_BLOCKING 0x0 ;  /* 0x0000000000007b1d */ /* 0x000fe20000010000 */
[C---:B0-----:R-:W-:Y:S02]  /*acb0*/  @!P5 IADD3 R22, P6, PT, R28.reuse, R4, RZ ;  /* 0x000000041c16d210 */ /* 0x041fe40007fde0ff */
[----:B-1----:R-:W-:Y:S02]  /*acc0*/  LEA R4, R73, UR4, 0x2 ;  /* 0x0000000449047c11 */ /* 0x002fe4000f8e10ff */
[----:B------:R-:W-:Y:S01]  /*acd0*/  @!P5 LEA.HI.X.SX32 R21, R28, R5, 0x1, P6 ;  /* 0x000000051c15d211 */ /* 0x000fe200030f0eff */
[----:B------:R-:W-:Y:S04]  /*ace0*/  STS [R55], R52 ;  /* 0x0000003437007388 */ /* 0x000fe80000000800 */
[----:B------:R0:W-:Y:S04]  /*acf0*/  STS [R6], R51 ;  /* 0x0000003306007388 */ /* 0x0001e80000000800 */
[----:B------:R-:W-:Y:S04]  /*ad00*/  STS [R59], R50 ;  /* 0x000000323b007388 */ /* 0x000fe80000000800 */
[----:B------:R1:W-:Y:S01]  /*ad10*/  STS [R10], R49 ;  /* 0x000000310a007388 */ /* 0x0003e20000000800 */
[----:B0-----:R-:W-:-:S03]  /*ad20*/  LEA R6, R77, UR4, 0x2 ;  /* 0x000000044d067c11 */ /* 0x001fc6000f8e10ff */
[----:B------:R0:W-:Y:S04]  /*ad30*/  STS [R63], R48 ;  /* 0x000000303f007388 */ /* 0x0001e80000000800 */
[----:B------:R-:W-:Y:S01]  /*ad40*/  STS [R56], R47 ;  /* 0x0000002f38007388 */ /* 0x000fe20000000800 */
[----:B-1----:R-:W-:-:S03]  /*ad50*/  LEA R10, R81, UR4, 0x2 ;  /* 0x00000004510a7c11 */ /* 0x002fc6000f8e10ff */
[----:B------:R1:W-:Y:S01]  /*ad60*/  STS [R67], R46 ;  /* 0x0000002e43007388 */ /* 0x0003e20000000800 */
[----:B0-----:R-:W-:-:S03]  /*ad70*/  LEA R48, R89, UR4, 0x2 ;  /* 0x0000000459307c11 */ /* 0x001fc6000f8e10ff */
[----:B------:R-:W-:Y:S04]  /*ad80*/  STS [R58], R45 ;  /* 0x0000002d3a007388 */ /* 0x000fe80000000800 */
[----:B------:R-:W-:Y:S01]  /*ad90*/  STS [R71], R44 ;  /* 0x0000002c47007388 */ /* 0x000fe20000000800 */
[----:B-1----:R-:W-:-:S03]  /*ada0*/  LEA R46, R85, UR4, 0x2 ;  /* 0x00000004552e7c11 */ /* 0x002fc6000f8e10ff */
[----:B------:R-:W-:Y:S04]  /*adb0*/  STS [R4], R43 ;  /* 0x0000002b04007388 */ /* 0x000fe80000000800 */
[----:B------:R-:W-:Y:S04]  /*adc0*/  STS [R75], R42 ;  /* 0x0000002a4b007388 */ /* 0x000fe80000000800 */
[----:B------:R0:W-:Y:S04]  /*add0*/  STS [R6], R41 ;  /* 0x0000002906007388 */ /* 0x0001e80000000800 */
[----:B------:R-:W-:Y:S04]  /*ade0*/  STS [R79], R40 ;  /* 0x000000284f007388 */ /* 0x000fe80000000800 */
[----:B------:R-:W-:Y:S01]  /*adf0*/  STS [R10], R39 ;  /* 0x000000270a007388 */ /* 0x000fe20000000800 */
[----:B0-----:R-:W-:-:S03]  /*ae00*/  LEA R6, R7, UR4, 0x2 ;  /* 0x0000000407067c11 */ /* 0x001fc6000f8e10ff */
[----:B------:R-:W-:Y:S01]  /*ae10*/  STS [R83], R38 ;  /* 0x0000002653007388 */ /* 0x000fe20000000800 */
[----:B------:R-:W-:-:S03]  /*ae20*/  LEA R7, R8, UR4, 0x2 ;  /* 0x0000000408077c11 */ /* 0x000fc6000f8e10ff */
        /* <DEDUP_REMOVED lines=10> */
[----:B------:R-:W-:Y:S04]  /*aed0*/  LDS R79, [R9+0x400] ;  /* 0x00040000094f7984 */ /* 0x000fe80000000800 */
[----:B------:R-:W1:Y:S04]  /*aee0*/  LDS R81, [R9+0x800] ;  /* 0x0008000009517984 */ /* 0x000e680000000800 */
        /* <DEDUP_REMOVED lines=9> */
[----:B------:R-:W-:-:S03]  /*af80*/  LEA R8, R4, UR4, 0x3 ;  /* 0x0000000404087c11 */ /* 0x000fc6000f8e18ff */
[----:B------:R-:W-:Y:S04]  /*af90*/  LDS R101, [R9+0x2c00] ;  /* 0x002c000009657984 */ /* 0x000fe80000000800 */
[----:B------:R1:W0:Y:S04]  /*afa0*/  LDS.64 R4, [R8+0x5c00] ;  /* 0x005c000008047984 */ /* 0x0002280000000a00 */
[----:B------:R-:W-:Y:S01]  /*afb0*/  LDS R103, [R9+0x3000] ;  /* 0x0030000009677984 */ /* 0x000fe20000000800 */
[----:B-1----:R-:W-:-:S03]  /*afc0*/  LOP3.LUT R8, R81, UR7, RZ, 0xc0, !PT ;  /* 0x0000000751087c12 */ /* 0x002fc6000f8ec0ff */
[----:B------:R-:W-:Y:S01]  /*afd0*/  LDS R105, [R9+0x3400] ;  /* 0x0034000009697984 */ /* 0x000fe20000000800 */
[----:B------:R-:W-:-:S03]  /*afe0*/  LEA R36, R8, UR4, 0x3 ;  /* 0x0000000408247c11 */ /* 0x000fc6000f8e18ff */
[----:B------:R-:W-:Y:S04]  /*aff0*/  LDS R107, [R9+0x3800] ;  /* 0x00380000096b7984 */ /* 0x000fe80000000800 */
[----:B------:R-:W-:Y:S04]  /*b000*/  LDS R109, [R9+0x3c00] ;  /* 0x003c0000096d7984 */ /* 0x000fe80000000800 */
[----:B------:R-:W-:Y:S04]  /*b010*/  LDS R111, [R9+0x4000] ;  /* 0x00400000096f7984 */ /* 0x000fe80000000800 */
[----:B------:R-:W-:Y:S04]  /*b020*/  LDS R113, [R9+0x4400] ;  /* 0x0044000009717984 */ /* 0x000fe80000000800 */
[----:B------:R-:W-:Y:S04]  /*b030*/  LDS R115, [R9+0x4800] ;  /* 0x0048000009737984 */ /* 0x000fe80000000800 */
[----:B------:R-:W-:Y:S04]  /*b040*/  LDS R117, [R9+0x4c00] ;  /* 0x004c000009757984 */ /* 0x000fe80000000800 */
[----:B------:R-:W-:Y:S01]  /*b050*/  LDS R119, [R9+0x5000] ;  /* 0x0050000009777984 */ /* 0x000fe20000000800 */
[----:B0-----:R-:W-:-:S03]  /*b060*/  IADD3 R35, P6, PT, R4, R18, RZ ;  /* 0x0000001204237210 */ /* 0x001fc60007fde0ff */
[----:B------:R-:W-:Y:S01]  /*b070*/  LDS R121, [R9+0x5400] ;  /* 0x0054000009797984 */ /* 0x000fe20000000800 */
[----:B------:R-:W-:Y:S01]  /*b080*/  LOP3.LUT R4, R79, UR7, RZ, 0xc0, !PT ;  /* 0x000000074f047c12 */ /* 0x000fe2000f8ec0ff */
[----:B------:R-:W-:-:S03]  /*b090*/  IMAD.X R34, RZ, RZ, R5, P6 ;  /* 0x000000ffff227224 */ /* 0x000fc600030e0605 */
[----:B------:R-:W-:Y:S01]  /*b0a0*/  LEA R10, R4, UR4, 0x3 ;  /* 0x00000004040a7c11 */ /* 0x000fe2000f8e18ff */
[----:B------:R-:W-:Y:S04]  /*b0b0*/  LDS R123, [R9+0x5800] ;  /* 0x00580000097b7984 */ /* 0x000fe80000000800 */
[----:B------:R-:W0:Y:S02]  /*b0c0*/  LDS.64 R4, [R10+0x5c00] ;  /* 0x005c00000a047984 */ /* 0x000e240000000a00 */
[----:B0-----:R-:W-:-:S05]  /*b0d0*/  IADD3 R32, P6, PT, R4, R18, RZ ;  /* 0x0000001204207210 */ /* 0x001fca0007fde0ff */
[----:B------:R-:W-:Y:S01]  /*b0e0*/  IMAD.X R5, RZ, RZ, R5, P6 ;  /* 0x000000ffff057224 */ /* 0x000fe200030e0605 */
[----:B------:R-:W-:-:S04]  /*b0f0*/  LEA R6, P6, R35, R14, 0x2 ;  /* 0x0000000e23067211 */ /* 0x000fc800078c10ff */
[----:B------:R-:W-:Y:S02]  /*b100*/  LEA.HI.X R7, R35, R15, R34, 0x2, P6 ;  /* 0x0000000f23077211 */ /* 0x000fe400030f1422 */
[----:B------:R-:W-:-:S03]  /*b110*/  LEA R4, P6, R32, R14, 0x2 ;  /* 0x0000000e20047211 */ /* 0x000fc600078c10ff */
[----:B------:R-:W-:Y:S01]  /*b120*/  STG.E desc[UR8][R6.64], R77 ;  /* 0x0000004d06007986 */ /* 0x000fe2000c101908 */
[----:B------:R-:W-:-:S03]  /*b130*/  LEA.HI.X R5, R32, R15, R5, 0x2, P6 ;  /* 0x0000000f20057211 */ /* 0x000fc600030f1405 */
[----:B------:R-:W0:Y:S04]  /*b140*/  LDS.64 R32, [R36+0x5c00] ;  /* 0x005c000024207984 */ /* 0x000e280000000a00 */
[----:B------:R-:W-:Y:S01]  /*b150*/  STG.E desc[UR8][R4.64+0x400], R79 ;  /* 0x0004004f04007986 */ /* 0x000fe2000c101908 */
[----:B0-----:R-:W-:-:S05]  /*b160*/  IADD3 R8, P6, PT, R32, R18, RZ ;  /* 0x0000001220087210 */ /* 0x001fca0007fde0ff */
[----:B------:R-:W-:Y:S01]  /*b170*/  IMAD.X R32, RZ, RZ, R33, P6 ;  /* 0x000000ffff207224 */ /* 0x000fe200030e0621 */
[----:B------:R-:W-:-:S04]  /*b180*/  LEA R34, P6, R8, R14, 0x2 ;  /* 0x0000000e08227211 */ /* 0x000fc800078c10ff */
[----:B------:R-:W-:Y:S02]  /*b190*/  LEA.HI.X R35, R8, R15, R32, 0x2, P6 ;  /* 0x0000000f08237211 */ /* 0x000fe400030f1420 */
[----:B------:R-:W-:-:S03]  /*b1a0*/  LOP3.LUT R8, R83, UR7, RZ, 0xc0, !PT ;  /* 0x0000000753087c12 */ /* 0x000fc6000f8ec0ff */
[----:B------:R-:W-:Y:S01]  /*b1b0*/  STG.E desc[UR8][R34.64+0x800], R81 ;  /* 0x0008005122007986 */ /* 0x000fe2000c101908 */
[----:B------:R-:W-:-:S05]  /*b1c0*/  LEA R10, R8, UR4, 0x3 ;  /* 0x00000004080a7c11 */ /* 0x000fca000f8e18ff */
[----:B------:R-:W0:Y:S02]  /*b1d0*/  LDS.64 R32, [R10+0x5c00] ;  /* 0x005c00000a207984 */ /* 0x000e240000000a00 */
        /* <DEDUP_REMOVED lines=150> */
[----:B------:R-:W-:-:S06]  /*bb40*/  LEA R32, R8, UR4, 0x3 ;  /* 0x0000000408207c11 */ /* 0x000fcc000f8e18ff */
[----:B------:R-:W0:Y:S02]  /*bb50*/  LDS.64 R32, [R32+0x5c00] ;  /* 0x005c000020207984 */ /* 0x000e240000000a00 */
[----:B0-----:R-:W-:-:S05]  /*bb60*/  IADD3 R8, P6, PT, R32, R18, RZ ;  /* 0x0000001220087210 */ /* 0x001fca0007fde0ff */
[----:B------:R-:W-:Y:S01]  /*bb70*/  IMAD.X R33, RZ, RZ, R33, P6 ;  /* 0x000000ffff217224 */ /* 0x000fe200030e0621 */
[----:B------:R-:W-:-:S04]  /*bb80*/  LEA R74, P6, R8, R14, 0x2 ;  /* 0x0000000e084a7211 */ /* 0x000fc800078c10ff */
[----:B------:R-:W-:Y:S02]  /*bb90*/  LEA.HI.X R75, R8, R15, R33, 0x2, P6 ;  /* 0x0000000f084b7211 */ /* 0x000fe400030f1421 */
[----:B------:R-:W-:-:S03]  /*bba0*/  IADD3 R30, P6, PT, R30, 0x1700, RZ ;  /* 0x000017001e1e7810 */ /* 0x000fc60007fde0ff */
[----:B------:R2:W-:Y:S02]  /*bbb0*/  STG.E desc[UR8][R74.64+0x5800], R123 ;  /* 0x0058007b4a007986 */ /* 0x0005e4000c101908 */
[----:B------:R-:W-:Y:S01]  /*bbc0*/  IMAD.X R29, RZ, RZ, R29, P6 ;  /* 0x000000ffff1d7224 */ /* 0x000fe200030e061d */
[----:B------:R-:W-:Y:S01]  /*bbd0*/  BAR.SYNC.DEFER_BLOCKING 0x0 ;  /* 0x0000000000007b1d */ /* 0x000fe20000010000 */
[----:B------:R-:W-:-:S05]  /*bbe0*/  IADD3 R33, P6, PT, -R30, R3, RZ ;  /* 0x000000031e217210 */ /* 0x000fca0007fde1ff */
[----:B------:R-:W-:Y:S01]  /*bbf0*/  IMAD.X R8, R0, 0x1, ~R29, P6 ;  /* 0x0000000100087824 */ /* 0x000fe200030e0e1d */
[----:B------:R-:W-:-:S04]  /*bc00*/  ISETP.GT.U32.AND P6, PT, R33, 0x16ff, PT ;  /* 0x000016ff2100780c */ /* 0x000fc80003fc4070 */
[----:B------:R-:W-:-:S13]  /*bc10*/  ISETP.GT.AND.EX P6, PT, R8, RZ, PT, P6 ;  /* 0x000000ff0800720c */ /* 0x000fda0003fc4360 */
[----:B--2---:R-:W-:Y:S05]  /*bc20*/  @P6 BRA `(.L_x_290) ;  /* 0xffffffc800b86947 */ /* 0x004fea000383ffff */
[----:B------:R-:W-:-:S04]  /*bc30*/  ISETP.GT.U32.AND P6, PT, R3, R30, PT ;  /* 0x0000001e0300720c */ /* 0x000fc80003fc4070 */
[----:B------:R-:W-:-:S13]  /*bc40*/  ISETP.GT.AND.EX P6, PT, R0, R29, PT, P6 ;  /* 0x0000001d0000720c */ /* 0x000fda0003fc4360 */
[----:B------:R-:W-:Y:S05]  /*bc50*/  @!P6 BRA `(.L_x_291) ;  /* 0x0000004c0008e947 */ /* 0x000fea0003800000 */
[----:B------:R-:W-:-:S03]  /*bc60*/  UMOV UR5, 0xffffffff ;  /* 0xffffffff00057882 */ /* 0x000fc60000000000 */
[----:B------:R-:W-:Y:S05]  /*bc70*/  BRA.DIV UR5, `(.L_x_292) ;  /* 0x0000012e051c7947 */ /* 0x000fea000b800000 */
[----:B------:R0:W1:Y:S02]  /*bc80*/  SHFL.IDX PT, R5, R33, RZ, 0x1f ;  /* 0x00001fff21057589 */ /* 0x00006400000e0000 */
.L_x_426:
[C---:B-1----:R-:W-:Y:S01]  /*bc90*/  ISETP.GE.AND P6, PT, R18.reuse, R5, PT ;  /* 0x000000051200720c */ /* 0x042fe20003fc6270 */
[----:B------:R-:W-:Y:S02]  /*bca0*/  IMAD.MOV.U32 R4, RZ, RZ, -0x1 ;  /* 0xffffffffff047424 */ /* 0x000fe400078e00ff */
[----:B------:R-:W-:Y:S02]  /*bcb0*/  VIADD R62, R18, 0x100 ;  /* 0x00000100123e7836 */ /* 0x000fe40000000000 */
[----:B------:R-:W-:-:S08]  /*bcc0*/  IMAD.MOV.U32 R6, RZ, RZ, -0x1 ;  /* 0xffffffffff067424 */ /* 0x000fd000078e00ff */
[----:B------:R-:W2:Y:S01]  /*bcd0*/  @!P6 LDG.E R4, desc[UR8][R16.64+0x5c00] ;  /* 0x005c00081004e981 */ /* 0x000ea2000c1e1900 */
[----:B------:R-:W-:Y:S01]  /*bce0*/  ISETP.GE.AND P6, PT, R62, R5, PT ;  /* 0x000000053e00720c */ /* 0x000fe20003fc6270 */
[----:B------:R-:W-:Y:S02]  /*bcf0*/  VIADD R64, R18, 0x200 ;  /* 0x0000020012407836 */ /* 0x000fe40000000000 */
[----:B------:R-:W-:-:S10]  /*bd00*/  IMAD.MOV.U32 R66, RZ, RZ, -0x1 ;  /* 0xffffffffff427424 */ /* 0x000fd400078e00ff */
[----:B------:R-:W3:Y:S01]  /*bd10*/  @!P6 LDG.E R6, desc[UR8][R16.64+0x6000] ;  /* 0x006000081006e981 */ /* 0x000ee2000c1e1900 */
[----:B------:R-:W-:Y:S01]  /*bd20*/  ISETP.GE.AND P6, PT, R64, R5, PT ;  /* 0x000000054000720c */ /* 0x000fe20003fc6270 */
[----:B------:R-:W-:Y:S02]  /*bd30*/  VIADD R58, R18, 0x300 ;  /* 0x00000300123a7836 */ /* 0x000fe40000000000 */
[----:B------:R-:W-:-:S10]  /*bd40*/  IMAD.MOV.U32 R68, RZ, RZ, -0x1 ;  /* 0xffffffffff447424 */ /* 0x000fd400078e00ff */
[----:B------:R-:W4:Y:S01]  /*bd50*/  @!P6 LDG.E R66, desc[UR8][R16.64+0x6400] ;  /* 0x006400081042e981 */ /* 0x000f22000c1e1900 */
[----:B------:R-:W-:Y:S02]  /*bd60*/  ISETP.GE.AND P6, PT, R58, R5, PT ;  /* 0x000000053a00720c */ /* 0x000fe40003fc6270 */
[----:B------:R-:W-:Y:S01]  /*bd70*/  LOP3.LUT R60, R18, 0x400, RZ, 0xfc, !PT ;  /* 0x00000400123c7812 */ /* 0x000fe200078efcff */
[----:B------:R-:W-:-:S10]  /*bd80*/  IMAD.MOV.U32 R70, RZ, RZ, -0x1 ;  /* 0xffffffffff467424 */ /* 0x000fd400078e00ff */
[----:B------:R-:W5:Y:S01]  /*bd90*/  @!P6 LDG.E R68, desc[UR8][R16.64+0x6800] ;  /* 0x006800081044e981 */ /* 0x000f62000c1e1900 */
[----:B------:R-:W-:Y:S01]  /*bda0*/  ISETP.GE.AND P6, PT, R60, R5, PT ;  /* 0x000000053c00720c */ /* 0x000fe20003fc6270 */
[----:B------:R-:W-:Y:S02]  /*bdb0*/  VIADD R54, R18, 0x500 ;  /* 0x0000050012367836 */ /* 0x000fe40000000000 */
        /* <DEDUP_REMOVED lines=70> */
[----:B------:R-:W-:-:S13]  /*c220*/  ISETP.GE.AND P6, PT, R10, R5, PT ;  /* 0x000000050a00720c */ /* 0x000fda0003fc6270 */
[----:B------:R-:W5:Y:S01]  /*c230*/  @!P6 LDG.E R106, desc[UR8][R16.64+0xb400] ;  /* 0x00b40008106ae981 */ /* 0x000f62000c1e1900 */
[----:B------:R-:W-:Y:S01]  /*c240*/  UMOV UR5, 0xffffffff ;  /* 0xffffffff00057882 */ /* 0x000fe20000000000 */
[----:B------:R-:W-:Y:S02]  /*c250*/  IMAD R7, R18, 0x54, R11 ;  /* 0x0000005412077824 */ /* 0x000fe400078e020b */
[----:B--2---:R1:W-:Y:S04]  /*c260*/  STS [R9], R4 ;  /* 0x0000000409007388 */ /* 0x0043e80000000800 */
[----:B---3--:R1:W-:Y:S04]  /*c270*/  STS [R9+0x400], R6 ;  /* 0x0004000609007388 */ /* 0x0083e80000000800 */
[----:B----4-:R1:W-:Y:S04]  /*c280*/  STS [R9+0x800], R66 ;  /* 0x0008004209007388 */ /* 0x0103e80000000800 */
[----:B-----5:R1:W-:Y:S04]  /*c290*/  STS [R9+0xc00], R68 ;  /* 0x000c004409007388 */ /* 0x0203e80000000800 */
        /* <DEDUP_REMOVED lines=20> */
.L_x_429:
[----:B------:R-:W-:Y:S05]  /*c3e0*/  WARPSYNC.ALL ;  /* 0x0000000000007948 */ /* 0x000fea0003800000 */
[----:B------:R-:W-:Y:S06]  /*c3f0*/  BAR.SYNC.DEFER_BLOCKING 0x0 ;  /* 0x0000000000007b1d */ /* 0x000fec0000010000 */
[----:B------:R-:W-:Y:S01]  /*c400*/  BSSY.RECONVERGENT B1, `(.L_x_294) ;  /* 0x000023a000017945 */ /* 0x000fe20003800200 */
[----:B------:R-:W1:Y:S04]  /*c410*/  LDS R61, [R7] ;  /* 0x00000000073d7984 */ /* 0x000e680000000800 */
        /* <DEDUP_REMOVED lines=28> */
[----:B---3--:R-:W-:Y:S01]  /*c5e0*/  LOP3.LUT R5, R57, UR7, RZ, 0xc0, !PT ;  /* 0x0000000739057c12 */ /* 0x008fe2000f8ec0ff */
        /* <DEDUP_REMOVED lines=45> */
[----:B------:R-:W1:Y:S02]  /*c8c0*/  LDS.U16 R66, [R67] ;  /* 0x0000000043427984 */ /* 0x000e640000000400 */
[----:B-1----:R-:W-:-:S05]  /*c8d0*/  VIADD R4, R66, 0x1 ;  /* 0x0000000142047836 */ /* 0x002fca0000000000 */
[----:B------:R1:W-:Y:S04]  /*c8e0*/  STS.U16 [R67], R4 ;  /* 0x0000000443007388 */ /* 0x0003e80000000400 */
[----:B------:R-:W2:Y:S01]  /*c8f0*/  LDS.U16 R68, [R69] ;  /* 0x0000000045447984 */ /* 0x000ea20000000400 */
[----:B-1----:R-:W-:-:S05]  /*c900*/  LOP3.LUT R4, R55, UR7, RZ, 0xc0, !PT ;  /* 0x0000000737047c12 */ /* 0x002fca000f8ec0ff */
[----:B------:R-:W-:Y:S01]  /*c910*/  IMAD.SHL.U32 R5, R4, 0x400, RZ ;  /* 0x0000040004057824 */ /* 0x000fe200078e00ff */
[----:B------:R-:W-:-:S04]  /*c920*/  SHF.R.U32.HI R4, RZ, 0x4, R4 ;  /* 0x00000004ff047819 */ /* 0x000fc80000011604 */
[----:B------:R-:W-:Y:S02]  /*c930*/  LOP3.LUT R72, R5, 0x7c00, RZ, 0xc0, !PT ;  /* 0x00007c0005487812 */ /* 0x000fe400078ec0ff */
[----:B------:R-:W-:Y:S02]  /*c940*/  LOP3.LUT R73, R4, 0xffffffe, RZ, 0xc0, !PT ;  /* 0x0ffffffe04497812 */ /* 0x000fe400078ec0ff */
[----:B------:R-:W-:Y:S02]  /*c950*/  LOP3.LUT R5, R53, UR7, RZ, 0xc0, !PT ;  /* 0x0000000735057c12 */ /* 0x000fe4000f8ec0ff */
[----:B------:R-:W-:Y:S01]  /*c960*/  IADD3 R73, PT, PT, R73, R9, R72 ;  /* 0x0000000949497210 */ /* 0x000fe20007ffe048 */
[----:B--2---:R-:W-:-:S05]  /*c970*/  VIADD R6, R68, 0x1 ;  /* 0x0000000144067836 */ /* 0x004fca0000000000 */
[----:B------:R1:W-:Y:S04]  /*c980*/  STS.U16 [R69], R6 ;  /* 0x0000000645007388 */ /* 0x0003e80000000400 */
[----:B------:R-:W2:Y:S01]  /*c990*/  LDS.U16 R70, [R71] ;  /* 0x0000000047467984 */ /* 0x000ea20000000400 */
[----:B-1----:R-:W-:Y:S01]  /*c9a0*/  IMAD.SHL.U32 R6, R5, 0x400, RZ ;  /* 0x0000040005067824 */ /* 0x002fe200078e00ff */
[----:B------:R-:W-:-:S04]  /*c9b0*/  SHF.R.U32.HI R5, RZ, 0x4, R5 ;  /* 0x00000004ff057819 */ /* 0x000fc80000011605 */
[----:B------:R-:W-:Y:S02]  /*c9c0*/  LOP3.LUT R74, R6, 0x7c00, RZ, 0xc0, !PT ;  /* 0x00007c00064a7812 */ /* 0x000fe400078ec0ff */
[----:B------:R-:W-:-:S04]  /*c9d0*/  LOP3.LUT R5, R5, 0xffffffe, RZ, 0xc0, !PT ;  /* 0x0ffffffe05057812 */ /* 0x000fc800078ec0ff */
[----:B------:R-:W-:Y:S01]  /*c9e0*/  IADD3 R75, PT, PT, R5, R9, R74 ;  /* 0x00000009054b7210 */ /* 0x000fe20007ffe04a */
[----:B--2---:R-:W-:-:S05]  /*c9f0*/  VIADD R4, R70, 0x1 ;  /* 0x0000000146047836 */ /* 0x004fca0000000000 */
        /* <DEDUP_REMOVED lines=120> */
[----:B-1----:R-:W-:Y:S01]  /*d180*/  IMAD.SHL.U32 R6, R4, 0x400, RZ ;  /* 0x0000040004067824 */ /* 0x002fe200078e00ff */
        /* <DEDUP_REMOVED lines=24> */
[----:B------:R-:W1:Y:S02]  /*d310*/  LDS.U16 R103, [R104] ;  /* 0x0000000068677984 */ /* 0x000e640000000400 */
[----:B-1----:R-:W-:-:S05]  /*d320*/  VIADD R5, R103, 0x1 ;  /* 0x0000000167057836 */ /* 0x002fca0000000000 */
[----:B------:R1:W-:Y:S04]  /*d330*/  STS.U16 [R104], R5 ;  /* 0x0000000568007388 */ /* 0x0003e80000000400 */
[----:B------:R-:W2:Y:S01]  /*d340*/  LDS.U16 R105, [R106] ;  /* 0x000000006a697984 */ /* 0x000ea20000000400 */
[----:B-1----:R-:W-:-:S05]  /*d350*/  IMAD.SHL.U32 R5, R4, 0x400, RZ ;  /* 0x0000040004057824 */ /* 0x002fca00078e00ff */
        /* <DEDUP_REMOVED lines=10> */
[----:B------:R-:W1:Y:S02]  /*d400*/  LDS.U16 R107, [R108] ;  /* 0x000000006c6b7984 */ /* 0x000e640000000400 */
[----:B-1----:R-:W-:-:S05]  /*d410*/  VIADD R5, R107, 0x1 ;  /* 0x000000016b057836 */ /* 0x002fca0000000000 */
[----:B------:R-:W-:Y:S04]  /*d420*/  STS.U16 [R108], R5 ;  /* 0x000000056c007388 */ /* 0x000fe80000000400 */
[----:B------:R-:W1:Y:S02]  /*d430*/  LDS.U16 R109, [R111] ;  /* 0x000000006f6d7984 */ /* 0x000e640000000400 */
[----:B-1----:R-:W-:-:S05]  /*d440*/  VIADD R4, R109, 0x1 ;  /* 0x000000016d047836 */ /* 0x002fca0000000000 */
[----:B------:R-:W-:Y:S04]  /*d450*/  STS.U16 [R111], R4 ;  /* 0x000000046f007388 */ /* 0x000fe80000000400 */
[----:B------:R-:W1:Y:S02]  /*d460*/  LDS.U16 R110, [R112] ;  /* 0x00000000706e7984 */ /* 0x000e640000000400 */
[----:B-1----:R-:W-:-:S05]  /*d470*/  VIADD R5, R110, 0x1 ;  /* 0x000000016e057836 */ /* 0x002fca0000000000 */
[----:B------:R-:W-:Y:S01]  /*d480*/  STS.U16 [R112], R5 ;  /* 0x0000000570007388 */ /* 0x000fe20000000400 */
[----:B------:R-:W-:Y:S06]  /*d490*/  BAR.SYNC.DEFER_BLOCKING 0x0 ;  /* 0x0000000000007b1d */ /* 0x000fec0000010000 */
[----:B------:R-:W-:Y:S04]  /*d4a0*/  LDS R113, [R23] ;  /* 0x0000000017717984 */ /* 0x000fe80000000800 */
[----:B------:R-:W1:Y:S04]  /*d4b0*/  LDS R6, [R23+0x4] ;  /* 0x0000040017067984 */ /* 0x000e680000000800 */
[----:B------:R-:W2:Y:S04]  /*d4c0*/  LDS R7, [R23+0x8] ;  /* 0x0000080017077984 */ /* 0x000ea80000000800 */
[----:B------:R-:W3:Y:S04]  /*d4d0*/  LDS R114, [R23+0xc] ;  /* 0x00000c0017727984 */ /* 0x000ee80000000800 */
[----:B------:R-:W4:Y:S04]  /*d4e0*/  LDS R115, [R23+0x10] ;  /* 0x0000100017737984 */ /* 0x000f280000000800 */
[----:B------:R-:W5:Y:S04]  /*d4f0*/  LDS R116, [R23+0x14] ;  /* 0x0000140017747984 */ /* 0x000f680000000800 */
[----:B------:R-:W0:Y:S04]  /*d500*/  LDS R4, [R23+0x18] ;  /* 0x0000180017047984 */ /* 0x000e280000000800 */
[----:B------:R-:W0:Y:S04]  /*d510*/  LDS R117, [R23+0x1c] ;  /* 0x00001c0017757984 */ /* 0x000e280000000800 */
[----:B------:R-:W0:Y:S04]  /*d520*/  LDS R118, [R23+0x20] ;  /* 0x0000200017767984 */ /* 0x000e280000000800 */
[----:B------:R-:W0:Y:S04]  /*d530*/  LDS R5, [R23+0x24] ;  /* 0x0000240017057984 */ /* 0x000e280000000800 */
[----:B------:R-:W0:Y:S04]  /*d540*/  LDS R119, [R23+0x28] ;  /* 0x0000280017777984 */ /* 0x000e280000000800 */
        /* <DEDUP_REMOVED lines=11> */
[----:B0-----:R-:W-:-:S03]  /*d600*/  IMAD.IADD R126, R4, 0x1, R125 ;  /* 0x00000001047e7824 */ /* 0x001fc600078e027d */
[----:B------:R-:W0:Y:S01]  /*d610*/  LDS R4, [R23+0x44] ;  /* 0x0000440017047984 */ /* 0x000e220000000800 */
[----:B------:R-:W-:-:S03]  /*d620*/  IMAD.IADD R127, R117, 0x1, R126 ;  /* 0x00000001757f7824 */ /* 0x000fc600078e027e */
        /* <DEDUP_REMOVED lines=29> */
[----:B------:R-:W-:-:S04]  /*d800*/  IMAD.IADD R143, R120, 0x1, R141 ;  /* 0x00000001788f7824 */ /* 0x000fc800078e028d */
[----:B-1----:R-:W-:-:S04]  /*d810*/  IMAD.IADD R120, R6, 0x1, R143 ;  /* 0x0000000106787824 */ /* 0x002fc800078e028f */
[----:B--2---:R-:W-:-:S04]  /*d820*/  IMAD.IADD R145, R7, 0x1, R120 ;  /* 0x0000000107917824 */ /* 0x004fc800078e0278 */
[----:B---3--:R-:W-:-:S04]  /*d830*/  IMAD.IADD R114, R114, 0x1, R145 ;  /* 0x0000000172727824 */ /* 0x008fc800078e0291 */
[----:B----4-:R-:W-:-:S04]  /*d840*/  IMAD.IADD R115, R115, 0x1, R114 ;  /* 0x0000000173737824 */ /* 0x010fc800078e0272 */
[----:B-----5:R-:W-:-:S04]  /*d850*/  IMAD.IADD R147, R116, 0x1, R115 ;  /* 0x0000000174937824 */ /* 0x020fc800078e0273 */
[----:B0-----:R-:W-:-:S04]  /*d860*/  IMAD.IADD R116, R4, 0x1, R147 ;  /* 0x0000000104747824 */ /* 0x001fc800078e0293 */
        /* <DEDUP_REMOVED lines=15> */
[----:B------:R-:W-:-:S10]  /*d960*/  IMAD.IADD R119, R146, 0x1, -R119 ;  /* 0x0000000192777824 */ /* 0x000fd400078e0a77 */
[----:B------:R-:W-:-:S04]  /*d970*/  @!P6 SHF.R.U32.HI R5, RZ, 0x3, R18 ;  /* 0x00000003ff05e819 */ /* 0x000fc80000011612 */
[----:B------:R-:W-:-:S05]  /*d980*/  @!P6 LOP3.LUT R153, R5, 0x7c, RZ, 0xc0, !PT ;  /* 0x0000007c0599e812 */ /* 0x000fca00078ec0ff */
[----:B------:R-:W-:Y:S01]  /*d990*/  @!P6 STS [R153+UR4+0x8400], R146 ;  /* 0x008400929900e988 */ /* 0x000fe20008000804 */
[----:B------:R-:W-:Y:S01]  /*d9a0*/  BAR.SYNC.DEFER_BLOCKING 0x0 ;  /* 0x0000000000007b1d */ /* 0x000fe20000010000 */
[----:B------:R-:W-:-:S05]  /*d9b0*/  ISETP.NE.AND P6, PT, R24, 0x6, PT ;  /* 0x000000061800780c */ /* 0x000fca0003fc5270 */
[----:B------:R-:W0:Y:S02]  /*d9c0*/  LDS.128 R4, [UR4+0x8400] ;  /* 0x00840004ff047984 */ /* 0x000e240008000c00 */
[----:B0-----:R-:W-:-:S04]  /*d9d0*/  IMAD.IADD R5, R4, 0x1, R5 ;  /* 0x0000000104057824 */ /* 0x001fc800078e0205 */
[----:B------:R-:W-:Y:S01]  /*d9e0*/  IMAD.IADD R6, R6, 0x1, R5 ;  /* 0x0000000106067824 */ /* 0x000fe200078e0205 */
[----:B------:R-:W-:Y:S02]  /*d9f0*/  SEL R4, R5, R4, !P0 ;  /* 0x0000000405047207 */ /* 0x000fe40004000000 */
[----:B------:R-:W-:Y:S01]  /*da00*/  ISETP.NE.AND P0, PT, R24, 0x7, PT ;  /* 0x000000071800780c */ /* 0x000fe20003f05270 */
[----:B------:R-:W-:Y:S01]  /*da10*/  IMAD.IADD R149, R7, 0x1, R6 ;  /* 0x0000000107957824 */ /* 0x000fe200078e0206 */
[----:B------:R-:W-:Y:S02]  /*da20*/  SEL R4, R6, R4, !P1 ;  /* 0x0000000406047207 */ /* 0x000fe40004800000 */
[----:B------:R-:W-:Y:S02]  /*da30*/  ISETP.NE.AND P1, PT, R13, RZ, PT ;  /* 0x000000ff0d00720c */ /* 0x000fe40003f25270 */
[----:B------:R-:W-:Y:S02]  /*da40*/  SEL R144, R149, R4, !P2 ;  /* 0x0000000495907207 */ /* 0x000fe40005000000 */
[----:B------:R-:W0:Y:S01]  /*da50*/  LDS.128 R4, [UR4+0x8410] ;  /* 0x00841004ff047984 */ /* 0x000e220008000c00 */
[----:B------:R-:W-:Y:S01]  /*da60*/  ISETP.GT.U32.AND P2, PT, R33, R60, PT ;  /* 0x0000003c2100720c */ /* 0x000fe20003f44070 */
[----:B0-----:R-:W-:-:S04]  /*da70*/  IMAD.IADD R4, R149, 0x1, R4 ;  /* 0x0000000195047824 */ /* 0x001fc800078e0204 */
[----:B------:R-:W-:Y:S01]  /*da80*/  IMAD.IADD R5, R5, 0x1, R4 ;  /* 0x0000000105057824 */ /* 0x000fe200078e0204 */
[----:B------:R-:W-:Y:S02]  /*da90*/  SEL R144, R4, R144, !P3 ;  /* 0x0000009004907207 */ /* 0x000fe40005800000 */
[----:B------:R-:W-:Y:S01]  /*daa0*/  ISETP.GT.U32.AND P3, PT, R33, R54, PT ;  /* 0x000000362100720c */ /* 0x000fe20003f64070 */
[----:B------:R-:W-:Y:S01]  /*dab0*/  IMAD.IADD R6, R6, 0x1, R5 ;  /* 0x0000000106067824 */ /* 0x000fe200078e0205 */
[----:B------:R-:W-:Y:S02]  /*dac0*/  SEL R144, R5, R144, !P6 ;  /* 0x0000009005907207 */ /* 0x000fe40007000000 */
[----:B------:R-:W-:Y:S01]  /*dad0*/  ISETP.GT.U32.AND P6, PT, R18, 0x1f, PT ;  /* 0x0000001f1200780c */ /* 0x000fe20003fc4070 */
[----:B------:R-:W-:Y:S01]  /*dae0*/  IMAD.IADD R7, R7, 0x1, R6 ;  /* 0x0000000107077824 */ /* 0x000fe200078e0206 */
[----:B------:R-:W-:Y:S02]  /*daf0*/  SEL R5, R119, RZ, P1 ;  /* 0x000000ff77057207 */ /* 0x000fe40000800000 */
[----:B------:R-:W-:-:S02]  /*db00*/  SEL R144, R6, R144, !P0 ;  /* 0x0000009006907207 */ /* 0x000fc40004000000 */
[----:B------:R-:W-:Y:S02]  /*db10*/  @!P5 SHF.R.U32.HI R6, RZ, 0x4, R18 ;  /* 0x00000004ff06d819 */ /* 0x000fe40000011612 */
[C---:B------:R-:W-:Y:S02]  /*db20*/  ISETP.GT.U32.AND P1, PT, R33.reuse, R58, PT ;  /* 0x0000003a2100720c */ /* 0x040fe40003f24070 */
[----:B------:R-:W-:Y:S02]  /*db30*/  @!P5 LOP3.LUT R6, R6, 0x3e, RZ, 0xc0, !PT ;  /* 0x0000003e0606d812 */ /* 0x000fe400078ec0ff */
[----:B------:R-:W-:Y:S01]  /*db40*/  ISETP.GT.U32.AND P0, PT, R33, R64, PT ;  /* 0x000000402100720c */ /* 0x000fe20003f04070 */
[----:B------:R-:W-:Y:S01]  /*db50*/  @P6 IMAD.IADD R119, R144, 0x1, R5 ;  /* 0x0000000190776824 */ /* 0x000fe200078e0205 */
[C---:B------:R-:W-:Y:S01]  /*db60*/  ISETP.NE.AND P6, PT, R18.reuse, RZ, PT ;  /* 0x000000ff1200720c */ /* 0x040fe20003fc5270 */
[----:B------:R-:W-:Y:S02]  /*db70*/  @!P4 IMAD.U32 R119, R7, 0x10000, RZ ;  /* 0x000100000777c824 */ /* 0x000fe400078e00ff */
[----:B------:R-:W-:-:S03]  /*db80*/  @!P5 IMAD.SHL.U32 R5, R18, 0x400, RZ ;  /* 0x000004001205d824 */ /* 0x000fc600078e00ff */
[----:B------:R-:W-:Y:S02]  /*db90*/  @!P4 STS [UR4+0x8428], R119 ;  /* 0x00842877ff00c988 */ /* 0x000fe40008000804 */
[----:B------:R-:W-:Y:S01]  /*dba0*/  @!P5 LOP3.LUT R5, R5, 0x7c00, RZ, 0xc0, !PT ;  /* 0x00007c000505d812 */ /* 0x000fe200078ec0ff */
[----:B------:R-:W-:Y:S03]  /*dbb0*/  BAR.SYNC.DEFER_BLOCKING 0x0 ;  /* 0x0000000000007b1d */ /* 0x000fe60000010000 */
[----:B------:R-:W-:-:S03]  /*dbc0*/  @!P5 IADD3 R5, PT, PT, R6, UR4, R5 ;  /* 0x000000040605dc10 */ /* 0x000fc6000fffe005 */
[----:B------:R-:W0:Y:S02]  /*dbd0*/  LDS R4, [UR4+0x8428] ;  /* 0x00842804ff047984 */ /* 0x000e240008000800 */
[----:B0-----:R-:W-:Y:S02]  /*dbe0*/  SEL R4, R4, RZ, P6 ;  /* 0x000000ff04047207 */ /* 0x001fe40003000000 */
[----:B------:R-:W-:-:S03]  /*dbf0*/  ISETP.GT.U32.AND P6, PT, R33, R62, PT ;  /* 0x0000003e2100720c */ /* 0x000fc60003fc4070 */
[----:B------:R-:W-:Y:S01]  /*dc00*/  IMAD.IADD R4, R4, 0x1, R119 ;  /* 0x0000000104047824 */ /* 0x000fe200078e0277 */
[----:B------:R-:W-:-:S03]  /*dc10*/  ISETP.GT.AND.EX P6, PT, R8, RZ, PT, P6 ;  /* 0x000000ff0800720c */ /* 0x000fc60003fc4360 */
        /* <DEDUP_REMOVED lines=66> */
[----:B------:R0:W1:Y:S04]  /*e040*/  @!P5 LDS.U16 R24, [R5] ;  /* 0x000000000518d984 */ /* 0x0000680000000400 */
[----:B------:R-:W2:Y:S04]  /*e050*/  LDS.U16 R67, [R67] ;  /* 0x0000000043437984 */ /* 0x000ea80000000400 */
[----:B------:R-:W3:Y:S01]  /*e060*/  LDS.U16 R69, [R69] ;  /* 0x0000000045457984 */ /* 0x000ee20000000400 */
[----:B0-----:R-:W-:-:S02]  /*e070*/  CS2R R4, SRZ ;  /* 0x0000000000047805 */ /* 0x001fc4000001ff00 */
[----:B------:R-:W-:Y:S01]  /*e080*/  @!P5 IMAD.MOV.U32 R5, RZ, RZ, RZ ;  /* 0x000000ffff05d224 */ /* 0x000fe200078e00ff */
[----:B------:R-:W0:Y:S04]  /*e090*/  LDS.U16 R71, [R71] ;  /* 0x0000000047477984 */ /* 0x000e280000000400 */
[----:B------:R-:W4:Y:S04]  /*e0a0*/  LDS.U16 R73, [R73] ;  /* 0x0000000049497984 */ /* 0x000f280000000400 */
[----:B------:R-:W5:Y:S04]  /*e0b0*/  LDS.U16 R75, [R75] ;  /* 0x000000004b4b7984 */ /* 0x000f680000000400 */
[----:B------:R-:W5:Y:S04]  /*e0c0*/  LDS.U16 R77, [R77] ;  /* 0x000000004d4d7984 */ /* 0x000f680000000400 */
[----:B------:R-:W5:Y:S04]  /*e0d0*/  LDS.U16 R79, [R79] ;  /* 0x000000004f4f7984 */ /* 0x000f680000000400 */
[----:B------:R-:W5:Y:S04]  /*e0e0*/  LDS.U16 R81, [R81] ;  /* 0x0000000051517984 */ /* 0x000f680000000400 */
[----:B------:R-:W5:Y:S04]  /*e0f0*/  LDS.U16 R83, [R83] ;  /* 0x0000000053537984 */ /* 0x000f680000000400 */
[----:B------:R-:W5:Y:S01]  /*e100*/  LDS.U16 R85, [R85] ;  /* 0x0000000055557984 */ /* 0x000f620000000400 */
[----:B-1----:R-:W-:-:S03]  /*e110*/  @!P5 IMAD.MOV.U32 R4, RZ, RZ, R24 ;  /* 0x000000ffff04d224 */ /* 0x002fc600078e0018 */
[----:B------:R-:W1:Y:S01]  /*e120*/  LDS.U16 R87, [R87] ;  /* 0x0000000057577984 */ /* 0x000e620000000400 */
[----:B--2---:R-:W-:Y:S01]  /*e130*/  IMAD.IADD R67, R66, 0x1, R67 ;  /* 0x0000000142437824 */ /* 0x004fe200078e0243 */
[----:B------:R-:W-:Y:S02]  /*e140*/  @!P5 IADD3 R22, P4, PT, -R4, R22, RZ ;  /* 0x000000160416d210 */ /* 0x000fe40007f9e1ff */
[----:B------:R-:W2:Y:S01]  /*e150*/  LDS.U16 R89, [R89] ;  /* 0x0000000059597984 */ /* 0x000ea20000000400 */
[----:B---3--:R-:W-:Y:S01]  /*e160*/  IMAD.IADD R69, R68, 0x1, R69 ;  /* 0x0000000144457824 */ /* 0x008fe200078e0245 */
[----:B------:R-:W-:Y:S01]  /*e170*/  LEA R24, R67, UR4, 0x2 ;  /* 0x0000000443187c11 */ /* 0x000fe2000f8e10ff */
[----:B------:R-:W-:Y:S01]  /*e180*/  @!P5 IMAD.X R23, R21, 0x1, ~R5, P4 ;  /* 0x000000011517d824 */ /* 0x000fe200020e0e05 */
[----:B------:R-:W3:Y:S01]  /*e190*/  LDS.U16 R91, [R91] ;  /* 0x000000005b5b7984 */ /* 0x000ee20000000400 */
[----:B0-----:R-:W-:Y:S01]  /*e1a0*/  IMAD.IADD R71, R70, 0x1, R71 ;  /* 0x0000000146477824 */ /* 0x001fe200078e0247 */
[----:B------:R-:W-:-:S02]  /*e1b0*/  ISETP.GT.U32.AND P4, PT, R33, R56, PT ;  /* 0x000000382100720c */ /* 0x000fc40003f84070 */
[----:B------:R-:W0:Y:S01]  /*e1c0*/  LDS.U16 R93, [R93] ;  /* 0x000000005d5d7984 */ /* 0x000e220000000400 */
[----:B----4-:R-:W-:Y:S01]  /*e1d0*/  IMAD.IADD R73, R72, 0x1, R73 ;  /* 0x0000000148497824 */ /* 0x010fe200078e0249 */
[----:B------:R-:W-:Y:S02]  /*e1e0*/  LEA R54, R69, UR4, 0x2 ;  /* 0x0000000445367c11 */ /* 0x000fe4000f8e10ff */
[----:B------:R-:W4:Y:S01]  /*e1f0*/  LDS.U16 R95, [R95] ;  /* 0x000000005f5f7984 */ /* 0x000f220000000400 */
[----:B-----5:R-:W-:Y:S01]  /*e200*/  IMAD.IADD R75, R74, 0x1, R75 ;  /* 0x000000014a4b7824 */ /* 0x020fe200078e024b */
[----:B------:R-:W-:Y:S02]  /*e210*/  LEA R56, R71, UR4, 0x2 ;  /* 0x0000000447387c11 */ /* 0x000fe4000f8e10ff */
[----:B------:R-:W5:Y:S01]  /*e220*/  LDS.U16 R97, [R97] ;  /* 0x0000000061617984 */ /* 0x000f620000000400 */
[----:B------:R-:W-:Y:S01]  /*e230*/  IMAD.IADD R77, R76, 0x1, R77 ;  /* 0x000000014c4d7824 */ /* 0x000fe200078e024d */
[----:B------:R-:W-:-:S02]  /*e240*/  LEA R58, R73, UR4, 0x2 ;  /* 0x00000004493a7c11 */ /* 0x000fc4000f8e10ff */
        /* <DEDUP_REMOVED lines=12> */
[----:B-1----:R-:W-:-:S03]  /*e310*/  IMAD.IADD R87, R86, 0x1, R87 ;  /* 0x0000000156577824 */ /* 0x002fc600078e0257 */
[----:B------:R-:W1:Y:S01]  /*e320*/  LDS.U16 R6, [R111] ;  /* 0x000000006f067984 */ /* 0x000e620000000400 */
[----:B--2---:R-:W-:-:S03]  /*e330*/  IMAD.IADD R89, R88, 0x1, R89 ;  /* 0x0000000158597824 */ /* 0x004fc600078e0259 */
[----:B------:R-:W2:Y:S01]  /*e340*/  LDS.U16 R113, [R112] ;  /* 0x0000000070717984 */ /* 0x000ea20000000400 */
[----:B---3--:R-:W-:Y:S01]  /*e350*/  IMAD.IADD R91, R90, 0x1, R91 ;  /* 0x000000015a5b7824 */ /* 0x008fe200078e025b */
[----:B------:R-:W-:Y:S01]  /*e360*/  BAR.SYNC.DEFER_BLOCKING 0x0 ;  /* 0x0000000000007b1d */ /* 0x000fe20000010000 */
[----:B0-----:R-:W-:Y:S02]  /*e370*/  IMAD.IADD R93, R92, 0x1, R93 ;  /* 0x000000015c5d7824 */ /* 0x001fe400078e025d */
[----:B----4-:R-:W-:Y:S02]  /*e380*/  IMAD.IADD R95, R94, 0x1, R95 ;  /* 0x000000015e5f7824 */ /* 0x010fe400078e025f */
[----:B-----5:R-:W-:Y:S02]  /*e390*/  IMAD.IADD R97, R96, 0x1, R97 ;  /* 0x0000000160617824 */ /* 0x020fe400078e0261 */
[----:B------:R-:W-:Y:S02]  /*e3a0*/  IMAD.IADD R7, R98, 0x1, R7 ;  /* 0x0000000162077824 */ /* 0x000fe400078e0207 */
[----:B------:R-:W-:-:S02]  /*e3b0*/  IMAD.IADD R102, R101, 0x1, R102 ;  /* 0x0000000165667824 */ /* 0x000fc400078e0266 */
[----:B------:R-:W-:-:S03]  /*e3c0*/  IMAD.IADD R104, R103, 0x1, R104 ;  /* 0x0000000167687824 */ /* 0x000fc600078e0268 */
[----:B------:R-:W-:Y:S01]  /*e3d0*/  LEA R102, R102, UR4, 0x2 ;  /* 0x0000000466667c11 */ /* 0x000fe2000f8e10ff */
[----:B------:R0:W-:Y:S01]  /*e3e0*/  @!P5 STS.64 [R11], R4 ;  /* 0x000000040b00d388 */ /* 0x0001e20000000a00 */
[----:B------:R-:W-:Y:S01]  /*e3f0*/  IMAD.IADD R106, R105, 0x1, R106 ;  /* 0x00000001696a7824 */ /* 0x000fe200078e026a */
[----:B------:R-:W-:Y:S01]  /*e400*/  LEA R104, R104, UR4, 0x2 ;  /* 0x0000000468687c11 */ /* 0x000fe2000f8e10ff */
[----:B------:R-:W-:-:S03]  /*e410*/  IMAD.IADD R108, R107, 0x1, R108 ;  /* 0x000000016b6c7824 */ /* 0x000fc600078e026c */
[----:B------:R-:W-:Y:S01]  /*e420*/  LEA R106, R106, UR4, 0x2 ;  /* 0x000000046a6a7c11 */ /* 0x000fe2000f8e10ff */
[----:B-1----:R-:W-:Y:S01]  /*e430*/  IMAD.IADD R6, R109, 0x1, R6 ;  /* 0x000000016d067824 */ /* 0x002fe200078e0206 */
[----:B0-----:R-:W-:Y:S01]  /*e440*/  LEA R4, R75, UR4, 0x2 ;  /* 0x000000044b047c11 */ /* 0x001fe2000f8e10ff */
[----:B--2---:R-:W-:Y:S01]  /*e450*/  IMAD.IADD R113, R110, 0x1, R113 ;  /* 0x000000016e717824 */ /* 0x004fe200078e0271 */
[----:B------:R-:W-:Y:S02]  /*e460*/  LEA R5, R108, UR4, 0x2 ;  /* 0x000000046c057c11 */ /* 0x000fe4000f8e10ff */
[----:B------:R-:W-:Y:S01]  /*e470*/  LEA R6, R6, UR4, 0x2 ;  /* 0x0000000406067c11 */ /* 0x000fe2000f8e10ff */
[----:B------:R-:W-:Y:S08]  /*e480*/  BAR.SYNC.DEFER_BLOCKING 0x0 ;  /* 0x0000000000007b1d */ /* 0x000ff00000010000 */
[----:B------:R-:W-:Y:S06]  /*e490*/  BAR.SYNC.DEFER_BLOCKING 0x0 ;  /* 0x0000000000007b1d */ /* 0x000fec0000010000 */
[----:B------:R0:W-:Y:S02]  /*e4a0*/  @!P5 STS.64 [R11+0x5c00], R22 ;  /* 0x005c00160b00d388 */ /* 0x0001e40000000a00 */
[----:B------:R-:W-:Y:S01]  /*e4b0*/  BAR.SYNC.DEFER_BLOCKING 0x0 ;  /* 0x0000000000007b1d */ /* 0x000fe20000010000 */
[----:B------:R-:W-:-:S04]  /*e4c0*/  ISETP.GT.U32.AND P5, PT, R33, R18, PT ;  /* 0x000000122100720c */ /* 0x000fc80003fa4070 */
[----:B------:R-:W-:Y:S02]  /*e4d0*/  ISETP.GT.AND.EX P5, PT, R8, RZ, PT, P5 ;  /* 0x000000ff0800720c */ /* 0x000fe40003fa4350 */
[----:B0-----:R-:W-:Y:S01]  /*e4e0*/  LEA R22, R77, UR4, 0x2 ;  /* 0x000000044d167c11 */ /* 0x001fe2000f8e10ff */
[----:B------:R0:W-:Y:S04]  /*e4f0*/  STS [R24], R61 ;  /* 0x0000003d18007388 */ /* 0x0001e80000000800 */
[----:B------:R1:W-:Y:S04]  /*e500*/  STS [R54], R59 ;  /* 0x0000003b36007388 */ /* 0x0003e80000000800 */
[----:B------:R2:W-:Y:S01]  /*e510*/  STS [R56], R57 ;  /* 0x0000003938007388 */ /* 0x0005e20000000800 */
[----:B0-----:R-:W-:-:S03]  /*e520*/  LEA R24, R85, UR4, 0x2 ;  /* 0x0000000455187c11 */ /* 0x001fc6000f8e10ff */
[----:B------:R0:W-:Y:S01]  /*e530*/  STS [R58], R55 ;  /* 0x000000373a007388 */ /* 0x0001e20000000800 */
[----:B-1----:R-:W-:-:S03]  /*e540*/  LEA R54, R87, UR4, 0x2 ;  /* 0x0000000457367c11 */ /* 0x002fc6000f8e10ff */
[----:B------:R1:W-:Y:S01]  /*e550*/  STS [R4], R53 ;  /* 0x0000003504007388 */ /* 0x0003e20000000800 */
[----:B--2---:R-:W-:-:S03]  /*e560*/  LEA R56, R89, UR4, 0x2 ;  /* 0x0000000459387c11 */ /* 0x004fc6000f8e10ff */
[----:B------:R2:W-:Y:S01]  /*e570*/  STS [R22], R51 ;  /* 0x0000003316007388 */ /* 0x0005e20000000800 */
[----:B0-----:R-:W-:-:S03]  /*e580*/  LEA R58, R91, UR4, 0x2 ;  /* 0x000000045b3a7c11 */ /* 0x001fc6000f8e10ff */
[----:B------:R0:W-:Y:S01]  /*e590*/  STS [R60], R49 ;  /* 0x000000313c007388 */ /* 0x0001e20000000800 */
[----:B-1----:R-:W-:-:S03]  /*e5a0*/  LEA R4, R93, UR4, 0x2 ;  /* 0x000000045d047c11 */ /* 0x002fc6000f8e10ff */
[----:B------:R1:W-:Y:S01]  /*e5b0*/  STS [R62], R47 ;  /* 0x0000002f3e007388 */ /* 0x0003e20000000800 */
[----:B--2---:R-:W-:-:S03]  /*e5c0*/  LEA R22, R95, UR4, 0x2 ;  /* 0x000000045f167c11 */ /* 0x004fc6000f8e10ff */
[----:B------:R-:W-:Y:S01]  /*e5d0*/  STS [R64], R45 ;  /* 0x0000002d40007388 */ /* 0x000fe20000000800 */
[----:B0-----:R-:W-:-:S03]  /*e5e0*/  LEA R60, R97, UR4, 0x2 ;  /* 0x00000004613c7c11 */ /* 0x001fc6000f8e10ff */
[----:B------:R-:W-:Y:S01]  /*e5f0*/  STS [R24], R43 ;  /* 0x0000002b18007388 */ /* 0x000fe20000000800 */
[----:B-1----:R-:W-:-:S03]  /*e600*/  LEA R62, R7, UR4, 0x2 ;  /* 0x00000004073e7c11 */ /* 0x002fc6000f8e10ff */
[----:B------:R-:W-:Y:S04]  /*e610*/  STS [R54], R41 ;  /* 0x0000002936007388 */ /* 0x000fe80000000800 */
[----:B------:R-:W-:Y:S04]  /*e620*/  STS [R56], R39 ;  /* 0x0000002738007388 */ /* 0x000fe80000000800 */
[----:B------:R-:W-:Y:S04]  /*e630*/  STS [R58], R37 ;  /* 0x000000253a007388 */ /* 0x000fe80000000800 */
[----:B------:R0:W-:Y:S04]  /*e640*/  STS [R4], R35 ;  /* 0x0000002304007388 */ /* 0x0001e80000000800 */
[----:B------:R1:W-:Y:S04]  /*e650*/  STS [R22], R31 ;  /* 0x0000001f16007388 */ /* 0x0003e80000000800 */
        /* <DEDUP_REMOVED lines=11> */
[----:B------:R-:W1:Y:S02]  /*e710*/  LDS R7, [R9] ;  /* 0x0000000009077984 */ /* 0x000e640000000800 */
[----:B-1----:R-:W-:-:S04]  /*e720*/  LOP3.LUT R4, R7, UR7, RZ, 0xc0, !PT ;  /* 0x0000000707047c12 */ /* 0x002fc8000f8ec0ff */
[----:B------:R-:W-:-:S05]  /*e730*/  LEA R6, R4, UR4, 0x3 ;  /* 0x0000000404067c11 */ /* 0x000fca000f8e18ff */
[----:B------:R-:W0:Y:S02]  /*e740*/  LDS.64 R4, [R6+0x5c00] ;  /* 0x005c000006047984 */ /* 0x000e240000000a00 */
[----:B0-----:R-:W-:-:S05]  /*e750*/  IADD3 R11, P5, PT, R4, R18, RZ ;  /* 0x00000012040b7210 */ /* 0x001fca0007fbe0ff */
[----:B------:R-:W-:Y:S01]  /*e760*/  IMAD.X R16, RZ, RZ, R5, P5 ;  /* 0x000000ffff107224 */ /* 0x000fe200028e0605 */
[----:B------:R-:W-:-:S04]  /*e770*/  LEA R4, P5, R11, R14, 0x2 ;  /* 0x0000000e0b047211 */ /* 0x000fc800078a10ff */
[----:B------:R-:W-:-:S05]  /*e780*/  LEA.HI.X R5, R11, R15, R16, 0x2, P5 ;  /* 0x0000000f0b057211 */ /* 0x000fca00028f1410 */
[----:B------:R0:W-:Y:S04]  /*e790*/  STG.E desc[UR8][R4.64], R7 ;  /* 0x0000000704007986 */ /* 0x0001e8000c101908 */
.L_x_295:
[----:B------:R-:W-:Y:S05]  /*e7a0*/  BSYNC.RECONVERGENT B1 ;  /* 0x0000000000017941 */ /* 0x000fea0003800200 */
.L_x_294:
[----:B------:R-:W-:Y:S01]  /*e7b0*/  BSSY.RECONVERGENT B1, `(.L_x_296) ;  /* 0x000000c000017945 */ /* 0x000fe20003800200 */
[----:B------:R-:W-:-:S03]  /*e7c0*/  ISETP.GT.U32.AND P5, PT, R33, R52, PT ;  /* 0x000000342100720c */ /* 0x000fc60003fa4070 */
[----:B------:R-:W-:Y:S10]  /*e7d0*/  @!P6 BRA `(.L_x_297) ;  /* 0x000000000024e947 */ /* 0x000ff40003800000 */
[----:B0-----:R-:W1:Y:S02]  /*e7e0*/  LDS R7, [R9+0x400] ;  /* 0x0004000009077984 */ /* 0x001e640000000800 */
        /* <DEDUP_REMOVED lines=8> */
.L_x_297:
[----:B------:R-:W-:Y:S05]  /*e870*/  BSYNC.RECONVERGENT B1 ;  /* 0x0000000000017941 */ /* 0x000fea0003800200 */
.L_x_296:
[C---:B------:R-:W-:Y:S01]  /*e880*/  ISETP.GT.AND.EX P0, PT, R8.reuse, RZ, PT, P0 ;  /* 0x000000ff0800720c */ /* 0x040fe20003f04300 */
[----:B------:R-:W-:Y:S01]  /*e890*/  BSSY.RECONVERGENT B1, `(.L_x_298) ;  /* 0x000000d000017945 */ /* 0x000fe20003800200 */
[----:B------:R-:W-:Y:S02]  /*e8a0*/  ISETP.GT.U32.AND P6, PT, R33, R50, PT ;  /* 0x000000322100720c */ /* 0x000fe40003fc4070 */
[----:B------:R-:W-:-:S09]  /*e8b0*/  ISETP.GT.AND.EX P1, PT, R8, RZ, PT, P1 ;  /* 0x000000ff0800720c */ /* 0x000fd20003f24310 */
[----:B------:R-:W-:Y:S05]  /*e8c0*/  @!P0 BRA `(.L_x_299) ;  /* 0x0000000000248947 */ /* 0x000fea0003800000 */
[----:B0-2---:R-:W1:Y:S02]  /*e8d0*/  LDS R7, [R9+0x800] ;  /* 0x0008000009077984 */ /* 0x005e640000000800 */
        /* <DEDUP_REMOVED lines=8> */
.L_x_299:
[----:B------:R-:W-:Y:S05]  /*e960*/  BSYNC.RECONVERGENT B1 ;  /* 0x0000000000017941 */ /* 0x000fea0003800200 */
.L_x_298:
[----:B------:R-:W-:Y:S01]  /*e970*/  BSSY.RECONVERGENT B1, `(.L_x_300) ;  /* 0x000000c000017945 */ /* 0x000fe20003800200 */
[----:B------:R-:W-:-:S03]  /*e980*/  ISETP.GT.U32.AND P0, PT, R33, R48, PT ;  /* 0x000000302100720c */ /* 0x000fc60003f04070 */
[----:B------:R-:W-:Y:S10]  /*e990*/  @!P1 BRA `(.L_x_301) ;  /* 0x0000000000249947 */ /* 0x000ff40003800000 */
[----:B0-23--:R-:W1:Y:S02]  /*e9a0*/  LDS R7, [R9+0xc00] ;  /* 0x000c000009077984 */ /* 0x00de640000000800 */
        /* <DEDUP_REMOVED lines=8> */
.L_x_301:
[----:B------:R-:W-:Y:S05]  /*ea30*/  BSYNC.RECONVERGENT B1 ;  /* 0x0000000000017941 */ /* 0x000fea0003800200 */
.L_x_300:
[C---:B------:R-:W-:Y:S01]  /*ea40*/  ISETP.GT.AND.EX P2, PT, R8.reuse, RZ, PT, P2 ;  /* 0x000000ff0800720c */ /* 0x040fe20003f44320 */
[----:B------:R-:W-:Y:S01]  /*ea50*/  BSSY.RECONVERGENT B1, `(.L_x_302) ;  /* 0x000000d000017945 */ /* 0x000fe20003800200 */
[----:B------:R-:W-:Y:S02]  /*ea60*/  ISETP.GT.U32.AND P1, PT, R33, R46, PT ;  /* 0x0000002e2100720c */ /* 0x000fe40003f24070 */
[----:B------:R-:W-:-:S09]  /*ea70*/  ISETP.GT.AND.EX P3, PT, R8, RZ, PT, P3 ;  /* 0x000000ff0800720c */ /* 0x000fd20003f64330 */
[----:B------:R-:W-:Y:S05]  /*ea80*/  @!P2 BRA `(.L_x_303) ;  /* 0x000000000024a947 */ /* 0x000fea0003800000 */
[----:B0-234-:R-:W1:Y:S02]  /*ea90*/  LDS R7, [R9+0x1000] ;  /* 0x0010000009077984 */ /* 0x01de640000000800 */
        /* <DEDUP_REMOVED lines=8> */
.L_x_303:
[----:B------:R-:W-:Y:S05]  /*eb20*/  BSYNC.RECONVERGENT B1 ;  /* 0x0000000000017941 */ /* 0x000fea0003800200 */
.L_x_302:
[----:B------:R-:W-:Y:S01]  /*eb30*/  BSSY.RECONVERGENT B1, `(.L_x_304) ;  /* 0x000000c000017945 */ /* 0x000fe20003800200 */
[----:B------:R-:W-:-:S03]  /*eb40*/  ISETP.GT.U32.AND P2, PT, R33, R44, PT ;  /* 0x0000002c2100720c */ /* 0x000fc60003f44070 */
[----:B------:R-:W-:Y:S10]  /*eb50*/  @!P3 BRA `(.L_x_305) ;  /* 0x000000000024b947 */ /* 0x000ff40003800000 */
        /* <DEDUP_REMOVED lines=9> */
.L_x_305:
[----:B------:R-:W-:Y:S05]  /*ebf0*/  BSYNC.RECONVERGENT B1 ;  /* 0x0000000000017941 */ /* 0x000fea0003800200 */
.L_x_304:
        /* <DEDUP_REMOVED lines=14> */
.L_x_307:
[----:B------:R-:W-:Y:S05]  /*ece0*/  BSYNC.RECONVERGENT B1 ;  /* 0x0000000000017941 */ /* 0x000fea0003800200 */
.L_x_306:
        /* <DEDUP_REMOVED lines=12> */
.L_x_309:
[----:B------:R-:W-:Y:S05]  /*edb0*/  BSYNC.RECONVERGENT B1 ;  /* 0x0000000000017941 */ /* 0x000fea0003800200 */
.L_x_308:
        /* <DEDUP_REMOVED lines=14> */
.L_x_311:
[----:B------:R-:W-:Y:S05]  /*eea0*/  BSYNC.RECONVERGENT B1 ;  /* 0x0000000000017941 */ /* 0x000fea0003800200 */
.L_x_310:
        /* <DEDUP_REMOVED lines=12> */
.L_x_313:
[----:B------:R-:W-:Y:S05]  /*ef70*/  BSYNC.RECONVERGENT B1 ;  /* 0x0000000000017941 */ /* 0x000fea0003800200 */
.L_x_312:
        /* <DEDUP_REMOVED lines=14> */
.L_x_315:
[----:B------:R-:W-:Y:S05]  /*f060*/  BSYNC.RECONVERGENT B1 ;  /* 0x0000000000017941 */ /* 0x000fea0003800200 */
.L_x_314:
        /* <DEDUP_REMOVED lines=12> */
.L_x_317:
[----:B------:R-:W-:Y:S05]  /*f130*/  BSYNC.RECONVERGENT B1 ;  /* 0x0000000000017941 */ /* 0x000fea0003800200 */
.L_x_316:
        /* <DEDUP_REMOVED lines=14> */
.L_x_319:
[----:B------:R-:W-:Y:S05]  /*f220*/  BSYNC.RECONVERGENT B1 ;  /* 0x0000000000017941 */ /* 0x000fea0003800200 */
.L_x_318:
        /* <DEDUP_REMOVED lines=12> */
.L_x_321:
[----:B------:R-:W-:Y:S05]  /*f2f0*/  BSYNC.RECONVERGENT B1 ;  /* 0x0000000000017941 */ /* 0x000fea0003800200 */
.L_x_320:
        /* <DEDUP_REMOVED lines=14> */
.L_x_323:
[----:B------:R-:W-:Y:S05]  /*f3e0*/  BSYNC.RECONVERGENT B1 ;  /* 0x0000000000017941 */ /* 0x000fea0003800200 */
.L_x_322:
        /* <DEDUP_REMOVED lines=12> */
.L_x_325:
[----:B------:R-:W-:Y:S05]  /*f4b0*/  BSYNC.RECONVERGENT B1 ;  /* 0x0000000000017941 */ /* 0x000fea0003800200 */
.L_x_324:
        /* <DEDUP_REMOVED lines=19> */
.L_x_327:
[----:B------:R-:W-:Y:S05]  /*f5f0*/  BSYNC.RECONVERGENT B1 ;  /* 0x0000000000017941 */ /* 0x000fea0003800200 */
.L_x_326:
[----:B------:R-:W-:Y:S04]  /*f600*/  BSSY.RECONVERGENT B1, `(.L_x_328) ;  /* 0x000000b000017945 */ /* 0x000fe80003800200 */
        /* <DEDUP_REMOVED lines=10> */
.L_x_329:
[----:B------:R-:W-:Y:S05]  /*f6b0*/  BSYNC.RECONVERGENT B1 ;  /* 0x0000000000017941 */ /* 0x000fea0003800200 */
.L_x_328:
        /* <DEDUP_REMOVED lines=11> */
.L_x_331:
[----:B------:R-:W-:Y:S05]  /*f770*/  BSYNC.RECONVERGENT B1 ;  /* 0x0000000000017941 */ /* 0x000fea0003800200 */
.L_x_330:
        /* <DEDUP_REMOVED lines=11> */
.L_x_333:
[----:B------:R-:W-:Y:S05]  /*f830*/  BSYNC.RECONVERGENT B1 ;  /* 0x0000000000017941 */ /* 0x000fea0003800200 */
.L_x_332:
        /* <DEDUP_REMOVED lines=11> */
.L_x_335:
[----:B------:R-:W-:Y:S05]  /*f8f0*/  BSYNC.RECONVERGENT B1 ;  /* 0x0000000000017941 */ /* 0x000fea0003800200 */
.L_x_334:
        /* <DEDUP_REMOVED lines=11> */
.L_x_337:
[----:B------:R-:W-:Y:S05]  /*f9b0*/  BSYNC.RECONVERGENT B1 ;  /* 0x0000000000017941 */ /* 0x000fea0003800200 */
.L_x_336:
[----:B------:R-:W-:Y:S05]  /*f9c0*/  @!P6 BRA `(.L_x_291) ;  /* 0x0000000c00ace947 */ /* 0x000fea0003800000 */
[----:B------:R-:W0:Y:S02]  /*f9d0*/  LDS R9, [R9+0x5800] ;  /* 0x0058000009097984 */ /* 0x000e240000000800 */
[----:B01234-:R-:W-:-:S04]  /*f9e0*/  LOP3.LUT R4, R9, UR7, RZ, 0xc0, !PT ;  /* 0x0000000709047c12 */ /* 0x01ffc8000f8ec0ff */
[----:B------:R-:W-:-:S05]  /*f9f0*/  LEA R6, R4, UR4, 0x3 ;  /* 0x0000000404067c11 */ /* 0x000fca000f8e18ff */
[----:B------:R-:W0:Y:S02]  /*fa00*/  LDS.64 R4, [R6+0x5c00] ;  /* 0x005c000006047984 */ /* 0x000e240000000a00 */
[----:B0-----:R-:W-:-:S05]  /*fa10*/  IADD3 R18, P0, PT, R4, R18, RZ ;  /* 0x0000001204127210 */ /* 0x001fca0007f1e0ff */
[----:B------:R-:W-:Y:S01]  /*fa20*/  IMAD.X R5, RZ, RZ, R5, P0 ;  /* 0x000000ffff057224 */ /* 0x000fe200000e0605 */
[----:B------:R-:W-:-:S04]  /*fa30*/  LEA R4, P0, R18, R14, 0x2 ;  /* 0x0000000e12047211 */ /* 0x000fc800078010ff */
[----:B------:R-:W-:-:S05]  /*fa40*/  LEA.HI.X R5, R18, R15, R5, 0x2, P0 ;  /* 0x0000000f12057211 */ /* 0x000fca00000f1405 */
[----:B------:R0:W-:Y:S01]  /*fa50*/  STG.E desc[UR8][R4.64+0x5800], R9 ;  /* 0x0058000904007986 */ /* 0x0001e2000c101908 */
[----:B------:R-:W-:Y:S05]  /*fa60*/  BRA `(.L_x_291) ;  /* 0x0000000c00847947 */ /* 0x000fea0003800000 */
.L_x_289:
[C---:B------:R-:W-:Y:S01]  /*fa70*/  VIADD R16, R18.reuse, 0x100 ;  /* 0x0000010012107836 */ /* 0x040fe20000000000 */
[C---:B--2---:R-:W-:Y:S01]  /*fa80*/  LOP3.LUT R26, R18.reuse, 0x400, RZ, 0xfc, !PT ;  /* 0x00000400121a7812 */ /* 0x044fe200078efcff */
[C---:B------:R-:W-:Y:S01]  /*fa90*/  VIADD R22, R18.reuse, 0x200 ;  /* 0x0000020012167836 */ /* 0x040fe20000000000 */
[C---:B------:R-:W-:Y:S01]  /*faa0*/  LOP3.LUT R34, R18.reuse, 0x800, RZ, 0xfc, !PT ;  /* 0x0000080012227812 */ /* 0x040fe200078efcff */
[C---:B------:R-:W-:Y:S01]  /*fab0*/  VIADD R24, R18.reuse, 0x300 ;  /* 0x0000030012187836 */ /* 0x040fe20000000000 */
[C---:B------:R-:W-:Y:S01]  /*fac0*/  LOP3.LUT R42, R18.reuse, 0xc00, RZ, 0xfc, !PT ;  /* 0x00000c00122a7812 */ /* 0x040fe200078efcff */
[C---:B------:R-:W-:Y:S01]  /*fad0*/  VIADD R28, R18.reuse, 0x500 ;  /* 0x00000500121c7836 */ /* 0x040fe20000000000 */
[C---:B------:R-:W-:Y:S01]  /*fae0*/  LOP3.LUT R50, R18.reuse, 0x1000, RZ, 0xfc, !PT ;  /* 0x0000100012327812 */ /* 0x040fe200078efcff */
[C---:B------:R-:W-:Y:S01]  /*faf0*/  VIADD R30, R18.reuse, 0x600 ;  /* 0x00000600121e7836 */ /* 0x040fe20000000000 */
[C---:B------:R-:W-:Y:S01]  /*fb00*/  LOP3.LUT R58, R18.reuse, 0x1400, RZ, 0xfc, !PT ;  /* 0x00001400123a7812 */ /* 0x040fe200078efcff */
[----:B------:R-:W-:-:S02]  /*fb10*/  VIADD R32, R18, 0x700 ;  /* 0x0000070012207836 */ /* 0x000fc40000000000 */
[C---:B------:R-:W-:Y:S02]  /*fb20*/  VIADD R36, R18.reuse, 0x900 ;  /* 0x0000090012247836 */ /* 0x040fe40000000000 */
[C---:B------:R-:W-:Y:S02]  /*fb30*/  VIADD R38, R18.reuse, 0xa00 ;  /* 0x00000a0012267836 */ /* 0x040fe40000000000 */
[C---:B------:R-:W-:Y:S02]  /*fb40*/  VIADD R40, R18.reuse, 0xb00 ;  /* 0x00000b0012287836 */ /* 0x040fe40000000000 */
[C---:B------:R-:W-:Y:S02]  /*fb50*/  VIADD R44, R18.reuse, 0xd00 ;  /* 0x00000d00122c7836 */ /* 0x040fe40000000000 */
[C---:B------:R-:W-:Y:S02]  /*fb60*/  VIADD R46, R18.reuse, 0xe00 ;  /* 0x00000e00122e7836 */ /* 0x040fe40000000000 */
[----:B------:R-:W-:-:S02]  /*fb70*/  VIADD R48, R18, 0xf00 ;  /* 0x00000f0012307836 */ /* 0x000fc40000000000 */
[C---:B------:R-:W-:Y:S02]  /*fb80*/  VIADD R52, R18.reuse, 0x1100 ;  /* 0x0000110012347836 */ /* 0x040fe40000000000 */
[C---:B------:R-:W-:Y:S02]  /*fb90*/  VIADD R54, R18.reuse, 0x1200 ;  /* 0x0000120012367836 */ /* 0x040fe40000000000 */
[C---:B------:R-:W-:Y:S02]  /*fba0*/  VIADD R56, R18.reuse, 0x1300 ;  /* 0x0000130012387836 */ /* 0x040fe40000000000 */
[C---:B------:R-:W-:Y:S02]  /*fbb0*/  VIADD R60, R18.reuse, 0x1500 ;  /* 0x00001500123c7836 */ /* 0x040fe40000000000 */
[----:B------:R-:W-:Y:S02]  /*fbc0*/  VIADD R62, R18, 0x1600 ;  /* 0x00001600123e7836 */ /* 0x000fe40000000000 */
[----:B------:R-:W-:-:S02]  /*fbd0*/  IMAD.MOV.U32 R10, RZ, RZ, RZ ;  /* 0x000000ffff0a7224 */ /* 0x000fc400078e00ff */
[----:B------:R-:W-:-:S07]  /*fbe0*/  IMAD.MOV.U32 R61, RZ, RZ, RZ ;  /* 0x000000ffff3d7224 */ /* 0x000fce00078e00ff */
.L_x_338:
[----:B------:R-:W-:-:S05]  /*fbf0*/  IADD3 R8, P0, PT, R18, R10, RZ ;  /* 0x0000000a12087210 */ /* 0x000fca0007f1e0ff */
[----:B------:R-:W-:Y:S02]  /*fc00*/  IMAD.X R5, RZ, RZ, R61, P0 ;  /* 0x000000ffff057224 */ /* 0x000fe400000e063d */
[----:B--23--:R-:W-:-:S03]  /*fc10*/  IMAD.SHL.U32 R7, R8, 0x4, RZ ;  /* 0x0000000408077824 */ /* 0x00cfc600078e00ff */
[----:B------:R-:W-:Y:S02]  /*fc20*/  SHF.L.U64.HI R8, R8, 0x2, R5 ;  /* 0x0000000208087819 */ /* 0x000fe40000010205 */
[----:B------:R-:W-:-:S05]  /*fc30*/  IADD3 R4, P0, PT, R7, R20, RZ ;  /* 0x0000001407047210 */ /* 0x000fca0007f1e0ff */
[----:B------:R-:W-:-:S05]  /*fc40*/  IMAD.X R5, R8, 0x1, R19, P0 ;  /* 0x0000000108057824 */ /* 0x000fca00000e0613 */
[----:B01----:R-:W2:Y:S04]  /*fc50*/  LDG.E R9, desc[UR8][R4.64] ;  /* 0x0000000804097981 */ /* 0x003ea8000c1e1900 */
        /* <DEDUP_REMOVED lines=23> */
[----:B------:R-:W-:Y:S01]  /*fdd0*/  BAR.SYNC.DEFER_BLOCKING 0x0 ;  /* 0x0000000000007b1d */ /* 0x000fe20000010000 */
[----:B------:R-:W-:-:S05]  /*fde0*/  IADD3 R6, P0, PT, R7, R14, RZ ;  /* 0x0000000e07067210 */ /* 0x000fca0007f1e0ff */
[----:B------:R-:W-:Y:S01]  /*fdf0*/  IMAD.X R7, R8, 0x1, R15, P0 ;  /* 0x0000000108077824 */ /* 0x000fe200000e060f */
[----:B------:R-:W-:-:S04]  /*fe00*/  IADD3 R10, P0, PT, R10, 0x1700, RZ ;  /* 0x000017000a0a7810 */ /* 0x000fc80007f1e0ff */
[----:B------:R-:W-:Y:S01]  /*fe10*/  IADD3 R63, P1, PT, -R10, R3, RZ ;  /* 0x000000030a3f7210 */ /* 0x000fe20007f3e1ff */
[----:B------:R-:W-:-:S03]  /*fe20*/  IMAD.X R61, RZ, RZ, R61, P0 ;  /* 0x000000ffff3d7224 */ /* 0x000fc600000e063d */
[----:B------:R-:W-:Y:S01]  /*fe30*/  ISETP.GT.U32.AND P0, PT, R63, 0x16ff, PT ;  /* 0x000016ff3f00780c */ /* 0x000fe20003f04070 */
[----:B------:R-:W-:-:S05]  /*fe40*/  IMAD.X R8, R0, 0x1, ~R61, P1 ;  /* 0x0000000100087824 */ /* 0x000fca00008e0e3d */
[----:B------:R-:W-:Y:S01]  /*fe50*/  ISETP.GT.AND.EX P0, PT, R8, RZ, PT, P0 ;  /* 0x000000ff0800720c */ /* 0x000fe20003f04300 */
[----:B--2---:R2:W-:Y:S04]  /*fe60*/  STG.E desc[UR8][R6.64], R9 ;  /* 0x0000000906007986 */ /* 0x0045e8000c101908 */
[----:B---3--:R2:W-:Y:S04]  /*fe70*/  STG.E desc[UR8][R6.64+0x400], R11 ;  /* 0x0004000b06007986 */ /* 0x0085e8000c101908 */
[----:B----4-:R2:W-:Y:S04]  /*fe80*/  STG.E desc[UR8][R6.64+0x800], R17 ;  /* 0x0008001106007986 */ /* 0x0105e8000c101908 */
[----:B-----5:R2:W-:Y:S04]  /*fe90*/  STG.E desc[UR8][R6.64+0xc00], R21 ;  /* 0x000c001506007986 */ /* 0x0205e8000c101908 */
        /* <DEDUP_REMOVED lines=20> */
[----:B------:R-:W-:-:S04]  /*ffe0*/  ISETP.GT.U32.AND P0, PT, R3, R10, PT ;  /* 0x0000000a0300720c */ /* 0x000fc80003f04070 */
[----:B------:R-:W-:-:S13]  /*fff0*/  ISETP.GT.AND.EX P0, PT, R0, R61, PT, P0 ;  /* 0x0000003d0000720c */ /* 0x000fda0003f04300 */
[----:B------:R-:W-:Y:S05]  /*10000*/  @!P0 BRA `(.L_x_291) ;  /* 0x00000008001c8947 */ /* 0x000fea0003800000 */
[-C--:B------:R-:W-:Y:S02]  /*10010*/  ISETP.GE.AND P6, PT, R18, R63.reuse, PT ;  /* 0x0000003f1200720c */ /* 0x080fe40003fc6270 */
[-C--:B------:R-:W-:Y:S02]  /*10020*/  ISETP.GE.AND P5, PT, R16, R63.reuse, PT ;  /* 0x0000003f1000720c */ /* 0x080fe40003fa6270 */
[-C--:B------:R-:W-:Y:S02]  /*10030*/  ISETP.GE.AND P4, PT, R22, R63.reuse, PT ;  /* 0x0000003f1600720c */ /* 0x080fe40003f86270 */
[-C--:B------:R-:W-:Y:S02]  /*10040*/  ISETP.GE.AND P3, PT, R24, R63.reuse, PT ;  /* 0x0000003f1800720c */ /* 0x080fe40003f66270 */
[-C--:B------:R-:W-:Y:S02]  /*10050*/  ISETP.GE.AND P2, PT, R26, R63.reuse, PT ;  /* 0x0000003f1a00720c */ /* 0x080fe40003f46270 */
[----:B------:R-:W-:-:S02]  /*10060*/  ISETP.GE.AND P1, PT, R28, R63, PT ;  /* 0x0000003f1c00720c */ /* 0x000fc40003f26270 */
[----:B------:R-:W-:Y:S01]  /*10070*/  ISETP.GE.AND P0, PT, R30, R63, PT ;  /* 0x0000003f1e00720c */ /* 0x000fe20003f06270 */
[----:B--2---:R-:W2:Y:S01]  /*10080*/  @!P6 LDG.E R9, desc[UR8][R4.64+0x5c00] ;  /* 0x005c00080409e981 */ /* 0x004ea2000c1e1900 */
[----:B------:R-:W-:Y:S02]  /*10090*/  P2R R59, PR, RZ, 0x40 ;  /* 0x00000040ff3b7803 */ /* 0x000fe40000000000 */
[----:B------:R-:W-:Y:S01]  /*100a0*/  P2R R8, PR, RZ, 0x20 ;  /* 0x00000020ff087803 */ /* 0x000fe20000000000 */
[----:B------:R-:W3:Y:S01]  /*100b0*/  @!P5 LDG.E R11, desc[UR8][R4.64+0x6000] ;  /* 0x00600008040bd981 */ /* 0x000ee2000c1e1900 */
[----:B------:R-:W-:Y:S02]  /*100c0*/  P2R R10, PR, RZ, 0x10 ;  /* 0x00000010ff0a7803 */ /* 0x000fe40000000000 */
[----:B------:R-:W-:Y:S01]  /*100d0*/  P2R R16, PR, RZ, 0x8 ;  /* 0x00000008ff107803 */ /* 0x000fe20000000000 */
[----:B------:R-:W4:Y:S04]  /*100e0*/  @!P4 LDG.E R17, desc[UR8][R4.64+0x6400] ;  /* 0x006400080411c981 */ /* 0x000f28000c1e1900 */
[----:B------:R-:W5:Y:S04]  /*100f0*/  @!P3 LDG.E R19, desc[UR8][R4.64+0x6800] ;  /* 0x006800080413b981 */ /* 0x000f68000c1e1900 */
[----:B------:R-:W5:Y:S01]  /*10100*/  @!P2 LDG.E R21, desc[UR8][R4.64+0x6c00] ;  /* 0x006c00080415a981 */ /* 0x000f62000c1e1900 */
[----:B------:R-:W-:-:S03]  /*10110*/  P2R R22, PR, RZ, 0x1 ;  /* 0x00000001ff167803 */ /* 0x000fc60000000000 */
[----:B------:R-:W5:Y:S04]  /*10120*/  @!P1 LDG.E R23, desc[UR8][R4.64+0x7000] ;  /* 0x0070000804179981 */ /* 0x000f68000c1e1900 */
[----:B------:R-:W5:Y:S01]  /*10130*/  @!P0 LDG.E R25, desc[UR8][R4.64+0x7400] ;  /* 0x0074000804198981 */ /* 0x000f62000c1e1900 */
[----:B------:R-:W-:-:S04]  /*10140*/  ISETP.GE.AND P0, PT, R32, R63, PT ;  /* 0x0000003f2000720c */ /* 0x000fc80003f06270 */
[----:B------:R-:W-:-:S09]  /*10150*/  P2R R24, PR, RZ, 0x1 ;  /* 0x00000001ff187803 */ /* 0x000fd20000000000 */
        /* <DEDUP_REMOVED lines=25> */
[-C--:B------:R-:W-:Y:S02]  /*102f0*/  ISETP.GE.AND P0, PT, R50, R63.reuse, PT ;  /* 0x0000003f3200720c */ /* 0x080fe40003f06270 */
[----:B------:R-:W-:Y:S02]  /*10300*/  P2R R18, PR, RZ, 0x4 ;  /* 0x00000004ff127803 */ /* 0x000fe40000000000 */
[----:B------:R-:W-:Y:S02]  /*10310*/  P2R R20, PR, RZ, 0x2 ;  /* 0x00000002ff147803 */ /* 0x000fe40000000000 */
[----:B------:R-:W-:Y:S02]  /*10320*/  P2R R42, PR, RZ, 0x1 ;  /* 0x00000001ff2a7803 */ /* 0x000fe40000000000 */
[-C--:B------:R-:W-:Y:S02]  /*10330*/  ISETP.GE.AND P1, PT, R52, R63.reuse, PT ;  /* 0x0000003f3400720c */ /* 0x080fe40003f26270 */
[----:B------:R-:W-:-:S02]  /*10340*/  ISETP.GE.AND P2, PT, R54, R63, PT ;  /* 0x0000003f3600720c */ /* 0x000fc40003f46270 */
[-C--:B------:R-:W-:Y:S01]  /*10350*/  ISETP.GE.AND P3, PT, R56, R63.reuse, PT ;  /* 0x0000003f3800720c */ /* 0x080fe20003f66270 */
[----:B------:R-:W5:Y:S01]  /*10360*/  @!P0 LDG.E R45, desc[UR8][R4.64+0x9c00] ;  /* 0x009c0008042d8981 */ /* 0x000f62000c1e1900 */
[-C--:B------:R-:W-:Y:S02]  /*10370*/  ISETP.GE.AND P4, PT, R58, R63.reuse, PT ;  /* 0x0000003f3a00720c */ /* 0x080fe40003f86270 */
[-C--:B------:R-:W-:Y:S02]  /*10380*/  ISETP.GE.AND P5, PT, R60, R63.reuse, PT ;  /* 0x0000003f3c00720c */ /* 0x080fe40003fa6270 */
[----:B------:R-:W-:Y:S02]  /*10390*/  ISETP.GE.AND P6, PT, R62, R63, PT ;  /* 0x0000003f3e00720c */ /* 0x000fe40003fc6270 */
[----:B------:R-:W-:Y:S01]  /*103a0*/  ISETP.NE.AND P0, PT, R40, RZ, PT ;  /* 0x000000ff2800720c */ /* 0x000fe20003f05270 */
[----:B------:R-:W5:Y:S03]  /*103b0*/  @!P1 LDG.E R47, desc[UR8][R4.64+0xa000] ;  /* 0x00a00008042f9981 */ /* 0x000f66000c1e1900 */
[----:B------:R-:W-:Y:S01]  /*103c0*/  P2R R40, PR, RZ, 0x1 ;  /* 0x00000001ff287803 */ /* 0x000fe20000000000 */
[----:B------:R-:W5:Y:S01]  /*103d0*/  @!P2 LDG.E R49, desc[UR8][R4.64+0xa400] ;  /* 0x00a400080431a981 */ /* 0x000f62000c1e1900 */
[----:B------:R-:W-:-:S03]  /*103e0*/  ISETP.NE.AND P0, PT, R38, RZ, PT ;  /* 0x000000ff2600720c */ /* 0x000fc60003f05270 */
[----:B------:R-:W5:Y:S01]  /*103f0*/  @!P3 LDG.E R51, desc[UR8][R4.64+0xa800] ;  /* 0x00a800080433b981 */ /* 0x000f62000c1e1900 */
[----:B------:R-:W-:Y:S02]  /*10400*/  P2R R38, PR, RZ, 0x1 ;  /* 0x00000001ff267803 */ /* 0x000fe40000000000 */
[----:B------:R-:W-:Y:S01]  /*10410*/  ISETP.NE.AND P0, PT, R36, RZ, PT ;  /* 0x000000ff2400720c */ /* 0x000fe20003f05270 */
[----:B------:R-:W5:Y:S04]  /*10420*/  @!P4 LDG.E R53, desc[UR8][R4.64+0xac00] ;  /* 0x00ac00080435c981 */ /* 0x000f68000c1e1900 */
[----:B------:R-:W5:Y:S01]  /*10430*/  @!P5 LDG.E R55, desc[UR8][R4.64+0xb000] ;  /* 0x00b000080437d981 */ /* 0x000f62000c1e1900 */
[----:B------:R-:W-:-:S03]  /*10440*/  P2R R36, PR, RZ, 0x1 ;  /* 0x00000001ff247803 */ /* 0x000fc60000000000 */
[----:B------:R-:W5:Y:S01]  /*10450*/  @!P6 LDG.E R57, desc[UR8][R4.64+0xb400] ;  /* 0x00b400080439e981 */ /* 0x000f62000c1e1900 */
        /* <DEDUP_REMOVED lines=29> */
[----:B---3--:R0:W-:Y:S01]  /*10630*/  @!P0 STG.E desc[UR8][R6.64+0x6000], R11 ;  /* 0x0060000b06008986 */ /* 0x0081e2000c101908 */
[----:B------:R-:W-:-:S13]  /*10640*/  ISETP.NE.AND P0, PT, R10, RZ, PT ;  /* 0x000000ff0a00720c */ /* 0x000fda0003f05270 */
[----:B----4-:R0:W-:Y:S01]  /*10650*/  @!P0 STG.E desc[UR8][R6.64+0x6400], R17 ;  /* 0x0064001106008986 */ /* 0x0101e2000c101908 */
[----:B------:R-:W-:-:S13]  /*10660*/  ISETP.NE.AND P0, PT, R16, RZ, PT ;  /* 0x000000ff1000720c */ /* 0x000fda0003f05270 */
[----:B-----5:R0:W-:Y:S01]  /*10670*/  @!P0 STG.E desc[UR8][R6.64+0x6800], R19 ;  /* 0x0068001306008986 */ /* 0x0201e2000c101908 */
        /* <DEDUP_REMOVED lines=32> */
.L_x_291:
[----:B------:R-:W-:Y:S05]  /*10880*/  BSYNC B0 ;  /* 0x0000000000007941 */ /* 0x000fea0003800000 */
.L_x_288:
[----:B-1----:R-:W1:Y:S01]  /*10890*/  S2R R22, SR_TID.X ;  /* 0x0000000000167919 */ /* 0x002e620000002100 */
[----:B------:R-:W5:Y:S01]  /*108a0*/  S2UR UR6, SR_CgaCtaId ;  /* 0x00000000000679c3 */ /* 0x000f620000008800 */
[----:B------:R-:W-:Y:S01]  /*108b0*/  UMOV UR5, 0x400 ;  /* 0x0000040000057882 */ /* 0x000fe20000000000 */
[----:B0-2---:R-:W-:Y:S02]  /*108c0*/  IMAD.MOV.U32 R23, RZ, RZ, 0x6 ;  /* 0x00000006ff177424 */ /* 0x005fe400078e00ff */
[----:B---34-:R-:W-:Y:S02]  /*108d0*/  IMAD.MOV.U32 R5, RZ, RZ, R15 ;  /* 0x000000ffff057224 */ /* 0x018fe400078e000f */
[----:B------:R-:W-:Y:S02]  /*108e0*/  IMAD.MOV.U32 R24, RZ, RZ, R2 ;  /* 0x000000ffff187224 */ /* 0x000fe400078e0002 */
[----:B------:R-:W-:Y:S01]  /*108f0*/  IMAD.MOV.U32 R25, RZ, RZ, R12 ;  /* 0x000000ffff197224 */ /* 0x000fe200078e000c */
[----:B-----5:R-:W-:Y:S01]  /*10900*/  ULEA UR5, UR6, UR5, 0x18 ;  /* 0x0000000506057291 */ /* 0x020fe2000f8ec0ff */
[----:B-1----:R-:W-:-:S05]  /*10910*/  IMAD.SHL.U32 R4, R22, 0x20, RZ ;  /* 0x0000002016047824 */ /* 0x002fca00078e00ff */
[----:B------:R-:W-:Y:S02]  /*10920*/  LEA R27, R22, UR5, 0x2 ;  /* 0x00000005161b7c11 */ /* 0x000fe4000f8e10ff */
[----:B------:R-:W-:Y:S01]  /*10930*/  LOP3.LUT R6, R4, 0x7c00, RZ, 0xc0, !PT ;  /* 0x00007c0004067812 */ /* 0x000fe200078ec0ff */
[----:B------:R-:W-:-:S04]  /*10940*/  IMAD.MOV.U32 R4, RZ, RZ, R14 ;  /* 0x000000ffff047224 */ /* 0x000fc800078e000e */
[----:B------:R-:W-:-:S04]  /*10950*/  VIADD R6, R6, UR5 ;  /* 0x0000000506067c36 */ /* 0x000fc80008000000 */
[----:B------:R-:W-:-:S07]  /*10960*/  IMAD R26, R13, 0x4, R6 ;  /* 0x000000040d1a7824 */ /* 0x000fce00078e0206 */
.L_x_413:
        /* <DEDUP_REMOVED lines=18> */
[----:B------:R-:W-:Y:S01]  /*10a90*/  CS2R R8, SRZ ;  /* 0x0000000000087805 */ /* 0x000fe2000001ff00 */
[----:B------:R-:W-:Y:S01]  /*10aa0*/  IMAD.MOV.U32 R60, RZ, RZ, RZ ;  /* 0x000000ffff3c7224 */ /* 0x000fe200078e00ff */
[----:B------:R-:W-:Y:S01]  /*10ab0*/  CS2R R6, SRZ ;  /* 0x0000000000067805 */ /* 0x000fe2000001ff00 */
[----:B------:R-:W-:-:S02]  /*10ac0*/  IMAD.MOV.U32 R58, RZ, RZ, RZ ;  /* 0x000000ffff3a7224 */ /* 0x000fc400078e00ff */
[----:B------:R-:W-:Y:S01]  /*10ad0*/  IMAD.MOV.U32 R24, RZ, RZ, R4 ;  /* 0x000000ffff187224 */ /* 0x000fe200078e0004 */
[----:B------:R0:W-:Y:S01]  /*10ae0*/  STS [R27], RZ ;  /* 0x000000ff1b007388 */ /* 0x0001e20000000800 */
[----:B------:R-:W-:Y:S02]  /*10af0*/  IMAD.MOV.U32 R25, RZ, RZ, R5 ;  /* 0x000000ffff197224 */ /* 0x000fe400078e0005 */
[----:B------:R-:W-:Y:S01]  /*10b00*/  IMAD.MOV.U32 R2, RZ, RZ, R14 ;  /* 0x000000ffff027224 */ /* 0x000fe200078e000e */
[----:B------:R0:W-:Y:S01]  /*10b10*/  STS [R27+0x400], RZ ;  /* 0x000400ff1b007388 */ /* 0x0001e20000000800 */
[----:B------:R-:W-:-:S03]  /*10b20*/  IMAD.MOV.U32 R12, RZ, RZ, R15 ;  /* 0x000000ffff0c7224 */ /* 0x000fc600078e000f */
        /* <DEDUP_REMOVED lines=14> */
[----:B-----5:R-:W-:Y:S05]  /*10c10*/  @!P0 BRA `(.L_x_339) ;  /* 0x0000001c00a88947 */ /* 0x020fea0003800000 */
[----:B------:R-:W-:Y:S02]  /*10c20*/  IMAD.MOV.U32 R70, RZ, RZ, RZ ;  /* 0x000000ffff467224 */ /* 0x000fe400078e00ff */
[----:B------:R-:W-:-:S07]  /*10c30*/  IMAD.MOV.U32 R69, RZ, RZ, RZ ;  /* 0x000000ffff457224 */ /* 0x000fce00078e00ff */
.L_x_345:
        /* <DEDUP_REMOVED lines=9> */
.L_x_340:
        /* <DEDUP_REMOVED lines=300> */
[C---:B-----5:R-:W-:Y:S02]  /*11f90*/  PRMT R5, R76.reuse, 0x7771, RZ ;  /* 0x000077714c057816 */ /* 0x060fe400000000ff */
[----:B0-----:R-:W-:Y:S02]  /*11fa0*/  PRMT R64, R77, 0x7771, RZ ;  /* 0x000077714d407816 */ /* 0x001fe400000000ff */
[----:B------:R-:W-:Y:S02]  /*11fb0*/  PRMT R4, R76, 0x7770, RZ ;  /* 0x000077704c047816 */ /* 0x000fe400000000ff */
[----:B------:R-:W-:-:S02]  /*11fc0*/  LOP3.LUT R5, R5, 0xff, RZ, 0xc0, !PT ;  /* 0x000000ff05057812 */ /* 0x000fc400078ec0ff */
[----:B------:R-:W-:Y:S02]  /*11fd0*/  LOP3.LUT R64, R64, 0xff, RZ, 0xc0, !PT ;  /* 0x000000ff40407812 */ /* 0x000fe400078ec0ff */
[----:B------:R-:W-:Y:S02]  /*11fe0*/  IADD3.X R75, PT, PT, RZ, R71, RZ, P5, P6 ;  /* 0x00000047ff4b7210 */ /* 0x000fe40002fec4ff */
[----:B------:R-:W-:Y:S02]  /*11ff0*/  LOP3.LUT R65, R4, 0xff, RZ, 0xc0, !PT ;  /* 0x000000ff04417812 */ /* 0x000fe400078ec0ff */
[----:B------:R-:W-:Y:S02]  /*12000*/  IADD3 R68, P6, P5, R64, R68, R5 ;  /* 0x0000004440447210 */ /* 0x000fe40007dde005 */
[----:B------:R-:W-:Y:S02]  /*12010*/  PRMT R62, R77, 0x7770, RZ ;  /* 0x000077704d3e7816 */ /* 0x000fe400000000ff */
[----:B------:R-:W-:-:S02]  /*12020*/  PRMT R4, R76, 0x7772, RZ ;  /* 0x000077724c047816 */ /* 0x000fc400000000ff */
[----:B------:R-:W-:Y:S02]  /*12030*/  PRMT R5, R77, 0x7772, RZ ;  /* 0x000077724d057816 */ /* 0x000fe400000000ff */
[----:B------:R-:W-:Y:S02]  /*12040*/  LOP3.LUT R62, R62, 0xff, RZ, 0xc0, !PT ;  /* 0x000000ff3e3e7812 */ /* 0x000fe400078ec0ff */
[----:B------:R-:W-:Y:S02]  /*12050*/  LOP3.LUT R4, R4, 0xff, RZ, 0xc0, !PT ;  /* 0x000000ff04047812 */ /* 0x000fe400078ec0ff */
[----:B------:R-:W-:Y:S02]  /*12060*/  LOP3.LUT R5, R5, 0xff, RZ, 0xc0, !PT ;  /* 0x000000ff05057812 */ /* 0x000fe400078ec0ff */
[----:B------:R-:W-:Y:S02]  /*12070*/  IADD3.X R78, PT, PT, RZ, R78, RZ, P2, P3 ;  /* 0x0000004eff4e7210 */ /* 0x000fe400017e64ff */
[----:B------:R-:W-:-:S02]  /*12080*/  PRMT R76, R76, 0x7773, RZ ;  /* 0x000077734c4c7816 */ /* 0x000fc400000000ff */
[----:B------:R-:W-:Y:S02]  /*12090*/  PRMT R77, R77, 0x7773, RZ ;  /* 0x000077734d4d7816 */ /* 0x000fe400000000ff */
[----:B------:R-:W-:Y:S02]  /*120a0*/  IADD3.X R74, PT, PT, RZ, R74, RZ, P4, P1 ;  /* 0x0000004aff4a7210 */ /* 0x000fe400027e24ff */
[----:B------:R-:W-:Y:S02]  /*120b0*/  IADD3 R70, P3, P2, R62, R70, R65 ;  /* 0x000000463e467210 */ /* 0x000fe40007a7e041 */
[----:B------:R-:W-:Y:S02]  /*120c0*/  IADD3 R69, P1, P4, R5, R69, R4 ;  /* 0x0000004505457210 */ /* 0x000fe40007c3e004 */
[----:B-1----:R-:W-:Y:S02]  /*120d0*/  PRMT R4, R66, 0x7770, RZ ;  /* 0x0000777042047816 */ /* 0x002fe400000000ff */
[----:B--2---:R-:W-:-:S02]  /*120e0*/  PRMT R62, R67, 0x7770, RZ ;  /* 0x00007770433e7816 */ /* 0x004fc400000000ff */
[----:B------:R-:W-:Y:S02]  /*120f0*/  LOP3.LUT R76, R76, 0xff, RZ, 0xc0, !PT ;  /* 0x000000ff4c4c7812 */ /* 0x000fe400078ec0ff */
[----:B------:R-:W-:Y:S02]  /*12100*/  LOP3.LUT R71, R77, 0xff, RZ, 0xc0, !PT ;  /* 0x000000ff4d477812 */ /* 0x000fe400078ec0ff */
[----:B------:R-:W-:Y:S02]  /*12110*/  PRMT R5, R66, 0x7771, RZ ;  /* 0x0000777142057816 */ /* 0x000fe400000000ff */
[----:B------:R-:W-:Y:S02]  /*12120*/  PRMT R64, R67, 0x7771, RZ ;  /* 0x0000777143407816 */ /* 0x000fe400000000ff */
[----:B------:R-:W-:Y:S02]  /*12130*/  LOP3.LUT R65, R4, 0xff, RZ, 0xc0, !PT ;  /* 0x000000ff04417812 */ /* 0x000fe400078ec0ff */
[----:B------:R-:W-:-:S02]  /*12140*/  LOP3.LUT R62, R62, 0xff, RZ, 0xc0, !PT ;  /* 0x000000ff3e3e7812 */ /* 0x000fc400078ec0ff */
[----:B------:R-:W-:Y:S02]  /*12150*/  IADD3.X R73, PT, PT, RZ, R73, RZ, P3, P2 ;  /* 0x00000049ff497210 */ /* 0x000fe40001fe44ff */
[----:B------:R-:W-:Y:S02]  /*12160*/  IADD3 R71, P2, P3, R71, R72, R76 ;  /* 0x0000004847477210 */ /* 0x000fe40007b5e04c */
[----:B------:R-:W-:Y:S02]  /*12170*/  LOP3.LUT R5, R5, 0xff, RZ, 0xc0, !PT ;  /* 0x000000ff05057812 */ /* 0x000fe400078ec0ff */
[----:B------:R-:W-:Y:S02]  /*12180*/  LOP3.LUT R64, R64, 0xff, RZ, 0xc0, !PT ;  /* 0x000000ff40407812 */ /* 0x000fe400078ec0ff */
[----:B------:R-:W-:Y:S02]  /*12190*/  IADD3.X R72, PT, PT, RZ, R78, RZ, P6, P5 ;  /* 0x0000004eff487210 */ /* 0x000fe400037ea4ff */
        /* <DEDUP_REMOVED lines=18> */
.L_x_342:
[----:B------:R-:W-:Y:S05]  /*122c0*/  BSYNC.RECONVERGENT B0 ;  /* 0x0000000000007941 */ /* 0x000fea0003800200 */
.L_x_341:
        /* <DEDUP_REMOVED lines=16> */
[----:B------:R-:W-:Y:S02]  /*123d0*/  LOP3.LUT R79, R5, 0xff, RZ, 0xc0, !PT ;  /* 0x000000ff054f7812 */ /* 0x000fe400078ec0ff */
[----:B------:R-:W-:Y:S02]  /*123e0*/  PRMT R73, R71, 0x7772, RZ ;  /* 0x0000777247497816 */ /* 0x000fe400000000ff */
[----:B------:R-:W-:Y:S02]  /*123f0*/  LOP3.LUT R5, R60, 0xff, RZ, 0xc0, !PT ;  /* 0x000000ff3c057812 */ /* 0x000fe400078ec0ff */
[----:B------:R-:W-:Y:S02]  /*12400*/  LOP3.LUT R60, R72, 0xff, RZ, 0xc0, !PT ;  /* 0x000000ff483c7812 */ /* 0x000fe400078ec0ff */
[----:B------:R-:W-:-:S02]  /*12410*/  LOP3.LUT R72, R73, 0xff, RZ, 0xc0, !PT ;  /* 0x000000ff49487812 */ /* 0x000fc400078ec0ff */
[----:B------:R-:W-:Y:S02]  /*12420*/  IADD3 R73, P2, P3, R60, R21, R79 ;  /* 0x000000153c497210 */ /* 0x000fe40007b5e04f */
[----:B------:R-:W-:Y:S02]  /*12430*/  PRMT R4, R4, 0x7773, RZ ;  /* 0x0000777304047816 */ /* 0x000fe400000000ff */
[----:B------:R-:W-:Y:S02]  /*12440*/  PRMT R71, R71, 0x7773, RZ ;  /* 0x0000777347477816 */ /* 0x000fe400000000ff */
[----:B------:R-:W-:Y:S02]  /*12450*/  IADD3 R72, P0, P1, R72, R11, R5 ;  /* 0x0000000b48487210 */ /* 0x000fe4000791e005 */
[----:B------:R-:W-:Y:S01]  /*12460*/  IADD3.X R79, PT, PT, RZ, R20, RZ, P2, P3 ;  /* 0x00000014ff4f7210 */ /* 0x000fe200017e64ff */
[----:B------:R-:W2:Y:S01]  /*12470*/  LDS R11, [R26+0x2300] ;  /* 0x002300001a0b7984 */ /* 0x000ea20000000800 */
[----:B------:R-:W-:-:S02]  /*12480*/  LOP3.LUT R21, R4, 0xff, RZ, 0xc0, !PT ;  /* 0x000000ff04157812 */ /* 0x000fc400078ec0ff */
[----:B------:R-:W-:Y:S01]  /*12490*/  LOP3.LUT R60, R71, 0xff, RZ, 0xc0, !PT ;  /* 0x000000ff473c7812 */ /* 0x000fe200078ec0ff */
[----:B------:R-:W3:Y:S01]  /*124a0*/  LDS R20, [R26+0x2380] ;  /* 0x002380001a147984 */ /* 0x000ee20000000800 */
[----:B-1----:R-:W-:Y:S02]  /*124b0*/  PRMT R4, R74, 0x7770, RZ ;  /* 0x000077704a047816 */ /* 0x002fe400000000ff */
[----:B----4-:R-:W-:Y:S02]  /*124c0*/  PRMT R5, R75, 0x7770, RZ ;  /* 0x000077704b057816 */ /* 0x010fe400000000ff */
[----:B------:R-:W-:Y:S02]  /*124d0*/  IADD3.X R80, PT, PT, RZ, R58, RZ, P4, P5 ;  /* 0x0000003aff507210 */ /* 0x000fe400027ea4ff */
[----:B------:R-:W-:Y:S02]  /*124e0*/  IADD3 R21, P4, P5, R60, R9, R21 ;  /* 0x000000093c157210 */ /* 0x000fe40007d9e015 */
[----:B------:R-:W-:-:S02]  /*124f0*/  LOP3.LUT R9, R4, 0xff, RZ, 0xc0, !PT ;  /* 0x000000ff04097812 */ /* 0x000fc400078ec0ff */
[----:B------:R-:W-:Y:S02]  /*12500*/  LOP3.LUT R60, R5, 0xff, RZ, 0xc0, !PT ;  /* 0x000000ff053c7812 */ /* 0x000fe400078ec0ff */
        /* <DEDUP_REMOVED lines=20> */
[----:B------:R-:W-:Y:S02]  /*12650*/  PRMT R5, R76, 0x7771, RZ ;  /* 0x000077714c057816 */ /* 0x000fe400000000ff */
[C---:B0-----:R-:W-:Y:S02]  /*12660*/  PRMT R8, R77.reuse, 0x7770, RZ ;  /* 0x000077704d087816 */ /* 0x041fe400000000ff */
[----:B------:R-:W-:-:S02]  /*12670*/  PRMT R9, R77, 0x7771, RZ ;  /* 0x000077714d097816 */ /* 0x000fc400000000ff */
[----:B------:R-:W-:Y:S02]  /*12680*/  LOP3.LUT R21, R4, 0xff, RZ, 0xc0, !PT ;  /* 0x000000ff04157812 */ /* 0x000fe400078ec0ff */
[----:B------:R-:W-:Y:S02]  /*12690*/  LOP3.LUT R72, R5, 0xff, RZ, 0xc0, !PT ;  /* 0x000000ff05487812 */ /* 0x000fe400078ec0ff */
[----:B------:R-:W-:Y:S02]  /*126a0*/  LOP3.LUT R8, R8, 0xff, RZ, 0xc0, !PT ;  /* 0x000000ff08087812 */ /* 0x000fe400078ec0ff */
[----:B------:R-:W-:Y:S02]  /*126b0*/  LOP3.LUT R9, R9, 0xff, RZ, 0xc0, !PT ;  /* 0x000000ff09097812 */ /* 0x000fe400078ec0ff */
[----:B------:R-:W-:Y:S02]  /*126c0*/  PRMT R4, R76, 0x7772, RZ ;  /* 0x000077724c047816 */ /* 0x000fe400000000ff */
[----:B------:R-:W-:-:S02]  /*126d0*/  PRMT R5, R77, 0x7772, RZ ;  /* 0x000077724d057816 */ /* 0x000fc400000000ff */
[----:B------:R-:W-:Y:S02]  /*126e0*/  PRMT R76, R76, 0x7773, RZ ;  /* 0x000077734c4c7816 */ /* 0x000fe400000000ff */
[----:B------:R-:W-:Y:S02]  /*126f0*/  PRMT R77, R77, 0x7773, RZ ;  /* 0x000077734d4d7816 */ /* 0x000fe400000000ff */
[----:B------:R-:W-:Y:S02]  /*12700*/  IADD3.X R73, PT, PT, RZ, R79, RZ, P0, P1 ;  /* 0x0000004fff497210 */ /* 0x000fe400007e24ff */
[----:B------:R-:W-:Y:S02]  /*12710*/  IADD3.X R78, PT, PT, RZ, R78, RZ, P4, P5 ;  /* 0x0000004eff4e7210 */ /* 0x000fe400027ea4ff */
[----:B------:R-:W-:Y:S02]  /*12720*/  IADD3 R60, P1, P0, R8, R60, R21 ;  /* 0x0000003c083c7210 */ /* 0x000fe4000783e015 */
        /* <DEDUP_REMOVED lines=9> */
[C---:B--2---:R-:W-:Y:S02]  /*127c0*/  PRMT R4, R11.reuse, 0x7770, RZ ;  /* 0x000077700b047816 */ /* 0x044fe400000000ff */
[C---:B---3--:R-:W-:Y:S02]  /*127d0*/  PRMT R8, R20.reuse, 0x7770, RZ ;  /* 0x0000777014087816 */ /* 0x048fe400000000ff */
        /* <DEDUP_REMOVED lines=25> */
.L_x_344:
[----:B------:R-:W-:Y:S05]  /*12970*/  BSYNC.RECONVERGENT B0 ;  /* 0x0000000000007941 */ /* 0x000fea0003800200 */
.L_x_343:
        /* <DEDUP_REMOVED lines=20> */
.L_x_339:
[----:B------:R-:W-:Y:S01]  /*12ac0*/  IADD3 R75, P1, PT, -R6, R3, RZ ;  /* 0x00000003064b7210 */ /* 0x000fe20007f3e1ff */
[----:B------:R-:W-:Y:S02]  /*12ad0*/  IMAD.MOV.U32 R4, RZ, RZ, R70 ;  /* 0x000000ffff047224 */ /* 0x000fe400078e0046 */
[----:B------:R-:W-:Y:S01]  /*12ae0*/  IMAD.MOV.U32 R5, RZ, RZ, R69 ;  /* 0x000000ffff057224 */ /* 0x000fe200078e0045 */
[----:B------:R-:W-:Y:S01]  /*12af0*/  ISETP.GE.U32.AND P0, PT, R75, 0x1700, PT ;  /* 0x000017004b00780c */ /* 0x000fe20003f06070 */
[----:B------:R-:W-:-:S05]  /*12b00*/  IMAD.X R77, R0, 0x1, ~R7, P1 ;  /* 0x00000001004d7824 */ /* 0x000fca00008e0e07 */
[----:B------:R-:W-:-:S13]  /*12b10*/  ISETP.GE.AND.EX P0, PT, R77, RZ, PT, P0 ;  /* 0x000000ff4d00720c */ /* 0x000fda0003f06300 */
[----:B------:R-:W-:Y:S05]  /*12b20*/  @!P0 BRA `(.L_x_346) ;  /* 0x0000000c00d88947 */ /* 0x000fea0003800000 */
.L_x_347:
        /* <DEDUP_REMOVED lines=246> */
.L_x_346:
[----:B------:R-:W-:Y:S01]  /*13a90*/  ISETP.GT.U32.AND P0, PT, R75, R22, PT ;  /* 0x000000164b00720c */ /* 0x000fe20003f04070 */
[----:B------:R-:W-:Y:S02]  /*13aa0*/  IMAD.MOV.U32 R71, RZ, RZ, R58 ;  /* 0x000000ffff477224 */ /* 0x000fe400078e003a */
[----:B------:R-:W-:Y:S01]  /*13ab0*/  IMAD.MOV.U32 R58, RZ, RZ, R21 ;  /* 0x000000ffff3a7224 */ /* 0x000fe200078e0015 */
[----:B------:R-:W-:Y:S01]  /*13ac0*/  ISETP.GT.AND.EX P0, PT, R77, RZ, PT, P0 ;  /* 0x000000ff4d00720c */ /* 0x000fe20003f04300 */
[----:B------:R-:W-:Y:S02]  /*13ad0*/  IMAD.MOV.U32 R69, RZ, RZ, R20 ;  /* 0x000000ffff457224 */ /* 0x000fe400078e0014 */
[----:B------:R-:W-:Y:S02]  /*13ae0*/  IMAD.MOV.U32 R70, RZ, RZ, R11 ;  /* 0x000000ffff467224 */ /* 0x000fe400078e000b */
[----:B------:R-:W-:Y:S02]  /*13af0*/  IMAD.MOV.U32 R21, RZ, RZ, R10 ;  /* 0x000000ffff157224 */ /* 0x000fe400078e000a */
[----:B------:R-:W-:-:S02]  /*13b00*/  IMAD.MOV.U32 R20, RZ, RZ, R9 ;  /* 0x000000ffff147224 */ /* 0x000fc400078e0009 */
[----:B------:R-:W-:-:S04]  /*13b10*/  IMAD.MOV.U32 R15, RZ, RZ, R8 ;  /* 0x000000ffff0f7224 */ /* 0x000fc800078e0008 */
        /* <DEDUP_REMOVED lines=14> */
.L_x_351:
[----:B-1----:R-:W-:-:S05]  /*13c00*/  IADD3 R9, P1, PT, R6, R73, RZ ;  /* 0x0000004906097210 */ /* 0x002fca0007f3e0ff */
[----:B------:R-:W-:Y:S01]  /*13c10*/  IMAD.X R10, R7, 0x1, R78, P1 ;  /* 0x00000001070a7824 */ /* 0x000fe200008e064e */
        /* <DEDUP_REMOVED lines=22> */
[----:B-1----:R-:W-:Y:S01]  /*13d80*/  IMAD.SHL.U32 R9, R74, 0x100, RZ ;  /* 0x000001004a097824 */ /* 0x002fe200078e00ff */
        /* <DEDUP_REMOVED lines=24> */
.L_x_350:
[----:B------:R-:W-:Y:S05]  /*13f10*/  BSYNC.RECONVERGENT B0 ;  /* 0x0000000000007941 */ /* 0x000fea0003800200 */
.L_x_349:
[----:B------:R-:W-:Y:S01]  /*13f20*/  IADD3 R8, P2, PT, R75, -R73, RZ ;  /* 0x800000494b087210 */ /* 0x000fe20007f5e0ff */
[----:B------:R-:W-:Y:S03]  /*13f30*/  BSSY.RECONVERGENT B0, `(.L_x_352) ;  /* 0x0000020000007945 */ /* 0x000fe60003800200 */
[----:B------:R-:W-:Y:S01]  /*13f40*/  ISETP.GT.U32.AND P1, PT, R8, 0x100, PT ;  /* 0x000001000800780c */ /* 0x000fe20003f24070 */
[----:B------:R-:W-:-:S05]  /*13f50*/  IMAD.X R8, R77, 0x1, ~R78, P2 ;  /* 0x000000014d087824 */ /* 0x000fca00010e0e4e */
[----:B------:R-:W-:-:S13]  /*13f60*/  ISETP.GT.AND.EX P1, PT, R8, RZ, PT, P1 ;  /* 0x000000ff0800720c */ /* 0x000fda0003f24310 */
[----:B------:R-:W-:Y:S05]  /*13f70*/  @!P1 BRA `(.L_x_353) ;  /* 0x00000000006c9947 */ /* 0x000fea0003800000 */
[----:B-1----:R-:W-:-:S05]  /*13f80*/  IADD3 R9, P0, PT, R6, R73, RZ ;  /* 0x0000004906097210 */ /* 0x002fca0007f1e0ff */
[----:B------:R-:W-:Y:S01]  /*13f90*/  IMAD.X R10, R7, 0x1, R78, P0 ;  /* 0x00000001070a7824 */ /* 0x000fe200000e064e */
        /* <DEDUP_REMOVED lines=25> */
.L_x_353:
[----:B------:R-:W-:Y:S05]  /*14130*/  BSYNC.RECONVERGENT B0 ;  /* 0x0000000000007941 */ /* 0x000fea0003800200 */
.L_x_352:
[----:B------:R-:W-:-:S04]  /*14140*/  ISETP.LT.U32.AND P1, PT, R73, R75, PT ;  /* 0x0000004b4900720c */ /* 0x000fc80003f21070 */
[----:B------:R-:W-:-:S13]  /*14150*/  ISETP.LT.OR.EX P0, PT, R78, R77, P0, P1 ;  /* 0x0000004d4e00720c */ /* 0x000fda0000701710 */
[----:B------:R-:W-:Y:S05]  /*14160*/  @!P0 BRA `(.L_x_348) ;  /* 0x0000000000388947 */ /* 0x000fea0003800000 */
[----:B------:R-:W-:-:S05]  /*14170*/  IADD3 R8, P0, PT, R6, R73, RZ ;  /* 0x0000004906087210 */ /* 0x000fca0007f1e0ff */
[----:B------:R-:W-:Y:S01]  /*14180*/  IMAD.X R7, R7, 0x1, R78, P0 ;  /* 0x0000000107077824 */ /* 0x000fe200000e064e */
[----:B------:R-:W-:-:S04]  /*14190*/  LEA R6, P0, R8, R24, 0x2 ;  /* 0x0000001808067211 */ /* 0x000fc800078010ff */
[----:B------:R-:W-:-:S05]  /*141a0*/  LEA.HI.X R7, R8, R25, R7, 0x2, P0 ;  /* 0x0000001908077211 */ /* 0x000fca00000f1407 */
[----:B------:R-:W4:Y:S02]  /*141b0*/  LDG.E R6, desc[UR8][R6.64] ;  /* 0x0000000806067981 */ /* 0x000f24000c1e1900 */
[----:B----4-:R-:W-:-:S04]  /*141c0*/  SHF.R.U32.HI R8, RZ, R23, R6 ;  /* 0x00000017ff087219 */ /* 0x010fc80000011606 */
[----:B------:R-:W-:-:S05]  /*141d0*/  LOP3.LUT R8, R81, R8, RZ, 0xc0, !PT ;  /* 0x0000000851087212 */ /* 0x000fca00078ec0ff */
[C---:B-1-3--:R-:W-:Y:S01]  /*141e0*/  IMAD.SHL.U32 R9, R8.reuse, 0x100, RZ ;  /* 0x0000010008097824 */ /* 0x04afe200078e00ff */
[----:B------:R-:W-:-:S04]  /*141f0*/  LOP3.LUT R8, R8, 0x3, RZ, 0xc0, !PT ;  /* 0x0000000308087812 */ /* 0x000fc800078ec0ff */
[----:B------:R-:W-:-:S04]  /*14200*/  LOP3.LUT R9, R9, 0xfffffc00, RZ, 0xc0, !PT ;  /* 0xfffffc0009097812 */ /* 0x000fc800078ec0ff */
[----:B------:R-:W-:-:S05]  /*14210*/  IADD3 R8, PT, PT, R8, R27, R9 ;  /* 0x0000001b08087210 */ /* 0x000fca0007ffe009 */
[----:B------:R-:W1:Y:S02]  /*14220*/  LDS.U8 R9, [R8] ;  /* 0x0000000008097984 */ /* 0x000e640000000000 */
[----:B-1----:R-:W-:-:S05]  /*14230*/  VIADD R9, R9, 0x1 ;  /* 0x0000000109097836 */ /* 0x002fca0000000000 */
[----:B------:R4:W-:Y:S02]  /*14240*/  STS.U8 [R8], R9 ;  /* 0x0000000908007388 */ /* 0x0009e40000000000 */
.L_x_348:
[----:B------:R-:W5:Y:S01]  /*14250*/  S2R R7, SR_CgaCtaId ;  /* 0x0000000000077919 */ /* 0x000f620000008800 */
[C---:B------:R-:W-:Y:S01]  /*14260*/  ISETP.GT.U32.AND P0, PT, R22.reuse, 0x1ff, PT ;  /* 0x000001ff1600780c */ /* 0x040fe20003f04070 */
[----:B------:R-:W-:Y:S05]  /*14270*/  WARPSYNC.ALL ;  /* 0x0000000000007948 */ /* 0x000fea0003800000 */
[----:B---3--:R-:W-:Y:S01]  /*14280*/  MOV R14, 0x400 ;  /* 0x00000400000e7802 */ /* 0x008fe20000000f00 */
[----:B------:R-:W-:Y:S01]  /*14290*/  BAR.SYNC.DEFER_BLOCKING 0x0 ;  /* 0x0000000000007b1d */ /* 0x000fe20000010000 */
[C---:B-1----:R-:W-:Y:S02]  /*142a0*/  LOP3.LUT R73, R22.reuse, 0x3e0, RZ, 0xc0, !PT ;  /* 0x000003e016497812 */ /* 0x042fe400078ec0ff */
[----:B------:R-:W-:-:S02]  /*142b0*/  ISETP.GT.U32.AND P1, PT, R22, 0xff, PT ;  /* 0x000000ff1600780c */ /* 0x000fc40003f24070 */
[----:B------:R-:W-:Y:S01]  /*142c0*/  ISETP.GT.U32.AND P2, PT, R22, 0x3f, PT ;  /* 0x0000003f1600780c */ /* 0x000fe20003f44070 */
[----:B------:R-:W-:Y:S01]  /*142d0*/  BSSY.RECONVERGENT B0, `(.L_x_354) ;  /* 0x000006d000007945 */ /* 0x000fe20003800200 */
[----:B-----5:R-:W-:-:S05]  /*142e0*/  LEA R14, R7, R14, 0x18 ;  /* 0x0000000e070e7211 */ /* 0x020fca00078ec0ff */
[----:B------:R-:W-:-:S04]  /*142f0*/  IMAD R6, R13, 0x200, R14 ;  /* 0x000002000d067824 */ /* 0x000fc800078e020e */
[----:B------:R-:W-:Y:S01]  /*14300*/  IMAD.IADD R73, R6, 0x1, R73 ;  /* 0x0000000106497824 */ /* 0x000fe200078e0249 */
[----:B------:R-:W-:Y:S06]  /*14310*/  @P0 BRA `(.L_x_355) ;  /* 0x0000000400a00947 */ /* 0x000fec0003800000 */
[----:B------:R-:W1:Y:S04]  /*14320*/  LDS R6, [R26] ;  /* 0x000000001a067984 */ /* 0x000e680000000800 */
[----:B----4-:R-:W3:Y:S04]  /*14330*/  LDS R9, [R26+0x80] ;  /* 0x000080001a097984 */ /* 0x010ee80000000800 */
[----:B------:R-:W4:Y:S04]  /*14340*/  LDS R72, [R26+0x100] ;  /* 0x000100001a487984 */ /* 0x000f280000000800 */
[----:B------:R-:W5:Y:S04]  /*14350*/  LDS R74, [R26+0x180] ;  /* 0x000180001a4a7984 */ /* 0x000f680000000800 */
[----:B------:R-:W0:Y:S04]  /*14360*/  LDS R75, [R26+0x200] ;  /* 0x000200001a4b7984 */ /* 0x000e280000000800 */
[----:B------:R-:W2:Y:S01]  /*14370*/  LDS R76, [R26+0x280] ;  /* 0x000280001a4c7984 */ /* 0x000ea20000000800 */
[----:B-1----:R-:W-:-:S02]  /*14380*/  PRMT R8, R6, 0x7771, RZ ;  /* 0x0000777106087816 */ /* 0x002fc400000000ff */
[----:B------:R-:W-:Y:S02]  /*14390*/  PRMT R7, R6, 0x7770, RZ ;  /* 0x0000777006077816 */ /* 0x000fe400000000ff */
[C---:B---3--:R-:W-:Y:S02]  /*143a0*/  PRMT R11, R9.reuse, 0x7771, RZ ;  /* 0x00007771090b7816 */ /* 0x048fe400000000ff */
[----:B------:R-:W-:Y:S02]  /*143b0*/  LOP3.LUT R79, R8, 0xff, RZ, 0xc0, !PT ;  /* 0x000000ff084f7812 */ /* 0x000fe400078ec0ff */
[----:B------:R-:W-:Y:S02]  /*143c0*/  PRMT R10, R9, 0x7770, RZ ;  /* 0x00007770090a7816 */ /* 0x000fe400000000ff */
[----:B------:R-:W-:Y:S02]  /*143d0*/  LOP3.LUT R78, R7, 0xff, RZ, 0xc0, !PT ;  /* 0x000000ff074e7812 */ /* 0x000fe400078ec0ff */
[----:B------:R-:W-:-:S02]  /*143e0*/  PRMT R8, R9, 0x7772, RZ ;  /* 0x0000777209087816 */ /* 0x000fc400000000ff */
[----:B------:R-:W-:Y:S02]  /*143f0*/  LOP3.LUT R11, R11, 0xff, RZ, 0xc0, !PT ;  /* 0x000000ff0b0b7812 */ /* 0x000fe400078ec0ff */
[C---:B------:R-:W-:Y:S02]  /*14400*/  PRMT R7, R6.reuse, 0x7772, RZ ;  /* 0x0000777206077816 */ /* 0x040fe400000000ff */
[----:B------:R-:W-:Y:S02]  /*14410*/  PRMT R9, R9, 0x7773, RZ ;  /* 0x0000777309097816 */ /* 0x000fe400000000ff */
[----:B------:R-:W-:Y:S02]  /*14420*/  PRMT R6, R6, 0x7773, RZ ;  /* 0x0000777306067816 */ /* 0x000fe400000000ff */
[----:B------:R-:W-:Y:S02]  /*14430*/  LOP3.LUT R77, R10, 0xff, RZ, 0xc0, !PT ;  /* 0x000000ff0a4d7812 */ /* 0x000fe400078ec0ff */
[----:B------:R-:W-:-:S02]  /*14440*/  IADD3 R11, P3, P4, R11, R68, R79 ;  /* 0x000000440b0b7210 */ /* 0x000fc40007c7e04f */
[----:B------:R-:W-:Y:S02]  /*14450*/  LOP3.LUT R9, R9, 0xff, RZ, 0xc0, !PT ;  /* 0x000000ff09097812 */ /* 0x000fe400078ec0ff */
[----:B------:R-:W-:Y:S02]  /*14460*/  LOP3.LUT R6, R6, 0xff, RZ, 0xc0, !PT ;  /* 0x000000ff06067812 */ /* 0x000fe400078ec0ff */
[----:B------:R-:W-:Y:S02]  /*14470*/  IADD3 R78, P5, P6, R77, R4, R78 ;  /* 0x000000044d4e7210 */ /* 0x000fe40007ebe04e */
[----:B------:R-:W-:Y:S02]  /*14480*/  LOP3.LUT R10, R7, 0xff, RZ, 0xc0, !PT ;  /* 0x000000ff070a7812 */ /* 0x000fe400078ec0ff */
[----:B------:R-:W-:Y:S02]  /*14490*/  IADD3.X R67, PT, PT, RZ, R67, RZ, P3, P4 ;  /* 0x00000043ff437210 */ /* 0x000fe40001fe84ff */
[----:B------:R-:W-:-:S02]  /*144a0*/  LOP3.LUT R7, R8, 0xff, RZ, 0xc0, !PT ;  /* 0x000000ff08077812 */ /* 0x000fc400078ec0ff */
[----:B------:R-:W-:Y:S01]  /*144b0*/  IADD3 R6, P3, P4, R9, R64, R6 ;  /* 0x0000004009067210 */ /* 0x000fe20007c7e006 */
[----:B------:R-:W1:Y:S01]  /*144c0*/  LDS R8, [R26+0x300] ;  /* 0x000300001a087984 */ /* 0x000e620000000800 */
[----:B------:R-:W-:Y:S02]  /*144d0*/  IADD3.X R79, PT, PT, RZ, R5, RZ, P5, P6 ;  /* 0x00000005ff4f7210 */ /* 0x000fe40002fec4ff */
[----:B----4-:R-:W-:Y:S01]  /*144e0*/  PRMT R4, R72, 0x7770, RZ ;  /* 0x0000777048047816 */ /* 0x010fe200000000ff */
[----:B------:R-:W3:Y:S01]  /*144f0*/  LDS R9, [R26+0x380] ;  /* 0x000380001a097984 */ /* 0x000ee20000000800 */
[----:B-----5:R-:W-:Y:S02]  /*14500*/  PRMT R5, R74, 0x7770, RZ ;  /* 0x000077704a057816 */ /* 0x020fe400000000ff */
[----:B------:R-:W-:Y:S02]  /*14510*/  IADD3 R10, P5, P6, R7, R66, R10 ;  /* 0x00000042070a7210 */ /* 0x000fe40007ebe00a */
        /* <DEDUP_REMOVED lines=8> */
[----:B------:R-:W-:Y:S02]  /*145a0*/  IADD3.X R78, PT, PT, RZ, R62, RZ, P3, P4 ;  /* 0x0000003eff4e7210 */ /* 0x000fe40001fe84ff */
[----:B------:R-:W-:Y:S02]  /*145b0*/  IADD3 R64, P3, P4, R5, R11, R4 ;  /* 0x0000000b05407210 */ /* 0x000fe40007c7e004 */
[----:B------:R-:W-:Y:S02]  /*145c0*/  PRMT R4, R72, 0x7772, RZ ;  /* 0x0000777248047816 */ /* 0x000fe400000000ff */
        /* <DEDUP_REMOVED lines=11> */
[C---:B0-----:R-:W-:Y:S02]  /*14680*/  PRMT R4, R75.reuse, 0x7770, RZ ;  /* 0x000077704b047816 */ /* 0x041fe400000000ff */
[----:B--2---:R-:W-:Y:S02]  /*14690*/  PRMT R6, R76, 0x7770, RZ ;  /* 0x000077704c067816 */ /* 0x004fe400000000ff */
[----:B------:R-:W-:-:S02]  /*146a0*/  PRMT R5, R75, 0x7771, RZ ;  /* 0x000077714b057816 */ /* 0x000fc400000000ff */
[----:B------:R-:W-:Y:S02]  /*146b0*/  LOP3.LUT R11, R4, 0xff, RZ, 0xc0, !PT ;  /* 0x000000ff040b7812 */ /* 0x000fe400078ec0ff */
[----:B------:R-:W-:Y:S02]  /*146c0*/  LOP3.LUT R6, R6, 0xff, RZ, 0xc0, !PT ;  /* 0x000000ff06067812 */ /* 0x000fe400078ec0ff */
[----:B------:R-:W-:Y:S02]  /*146d0*/  LOP3.LUT R10, R5, 0xff, RZ, 0xc0, !PT ;  /* 0x000000ff050a7812 */ /* 0x000fe400078ec0ff */
[----:B------:R-:W-:Y:S02]  /*146e0*/  PRMT R4, R75, 0x7772, RZ ;  /* 0x000077724b047816 */ /* 0x000fe400000000ff */
[C---:B------:R-:W-:Y:S02]  /*146f0*/  PRMT R5, R76.reuse, 0x7772, RZ ;  /* 0x000077724c057816 */ /* 0x040fe400000000ff */
[----:B------:R-:W-:-:S02]  /*14700*/  PRMT R7, R76, 0x7771, RZ ;  /* 0x000077714c077816 */ /* 0x000fc400000000ff */
[----:B------:R-:W-:Y:S02]  /*14710*/  IADD3.X R77, PT, PT, RZ, R77, RZ, P5, P6 ;  /* 0x0000004dff4d7210 */ /* 0x000fe40002fec4ff */
[----:B------:R-:W-:Y:S02]  /*14720*/  IADD3 R62, P5, P6, R6, R68, R11 ;  /* 0x00000044063e7210 */ /* 0x000fe40007ebe00b */
[----:B------:R-:W-:Y:S02]  /*14730*/  LOP3.LUT R4, R4, 0xff, RZ, 0xc0, !PT ;  /* 0x000000ff04047812 */ /* 0x000fe400078ec0ff */
[----:B------:R-:W-:Y:S02]  /*14740*/  LOP3.LUT R5, R5, 0xff, RZ, 0xc0, !PT ;  /* 0x000000ff05057812 */ /* 0x000fe400078ec0ff */
[----:B------:R-:W-:Y:S02]  /*14750*/  LOP3.LUT R7, R7, 0xff, RZ, 0xc0, !PT ;  /* 0x000000ff07077812 */ /* 0x000fe400078ec0ff */
[----:B------:R-:W-:-:S02]  /*14760*/  PRMT R75, R75, 0x7773, RZ ;  /* 0x000077734b4b7816 */ /* 0x000fc400000000ff */
[----:B------:R-:W-:Y:S02]  /*14770*/  PRMT R76, R76, 0x7773, RZ ;  /* 0x000077734c4c7816 */ /* 0x000fe400000000ff */
[----:B------:R-:W-:Y:S02]  /*14780*/  IADD3.X R72, PT, PT, RZ, R72, RZ, P5, P6 ;  /* 0x00000048ff487210 */ /* 0x000fe40002fec4ff */
[----:B------:R-:W-:Y:S02]  /*14790*/  IADD3 R66, P5, P6, R5, R66, R4 ;  /* 0x0000004205427210 */ /* 0x000fe40007ebe004 */
[----:B------:R-:W-:Y:S02]  /*147a0*/  IADD3.X R74, PT, PT, RZ, R78, RZ, P3, P4 ;  /* 0x0000004eff4a7210 */ /* 0x000fe40001fe84ff */
[----:B-1----:R-:W-:Y:S02]  /*147b0*/  PRMT R4, R8, 0x7770, RZ ;  /* 0x0000777008047816 */ /* 0x002fe400000000ff */
[----:B---3--:R-:W-:-:S02]  /*147c0*/  PRMT R6, R9, 0x7770, RZ ;  /* 0x0000777009067816 */ /* 0x008fc400000000ff */
[----:B------:R-:W-:Y:S02]  /*147d0*/  IADD3 R10, P3, P4, R7, R64, R10 ;  /* 0x00000040070a7210 */ /* 0x000fe40007c7e00a */
[----:B------:R-:W-:Y:S02]  /*147e0*/  LOP3.LUT R75, R75, 0xff, RZ, 0xc0, !PT ;  /* 0x000000ff4b4b7812 */ /* 0x000fe400078ec0ff */
[----:B------:R-:W-:Y:S02]  /*147f0*/  LOP3.LUT R64, R76, 0xff, RZ, 0xc0, !PT ;  /* 0x000000ff4c407812 */ /* 0x000fe400078ec0ff */
[----:B------:R-:W-:Y:S02]  /*14800*/  PRMT R5, R8, 0x7771, RZ ;  /* 0x0000777108057816 */ /* 0x000fe400000000ff */
[----:B------:R-:W-:Y:S02]  /*14810*/  LOP3.LUT R11, R4, 0xff, RZ, 0xc0, !PT ;  /* 0x000000ff040b7812 */ /* 0x000fe400078ec0ff */
[----:B------:R-:W-:-:S02]  /*14820*/  LOP3.LUT R6, R6, 0xff, RZ, 0xc0, !PT ;  /* 0x000000ff06067812 */ /* 0x000fc400078ec0ff */
[----:B------:R-:W-:Y:S02]  /*14830*/  IADD3.X R67, PT, PT, RZ, R67, RZ, P3, P4 ;  /* 0x00000043ff437210 */ /* 0x000fe40001fe84ff */
[----:B------:R-:W-:Y:S02]  /*14840*/  PRMT R7, R9, 0x7771, RZ ;  /* 0x0000777109077816 */ /* 0x000fe400000000ff */
[----:B------:R-:W-:Y:S02]  /*14850*/  IADD3 R64, P3, P4, R64, R65, R75 ;  /* 0x0000004140407210 */ /* 0x000fe40007c7e04b */
[----:B------:R-:W-:Y:S02]  /*14860*/  IADD3.X R65, PT, PT, RZ, R77, RZ, P5, P6 ;  /* 0x0000004dff417210 */ /* 0x000fe40002fec4ff */
        /* <DEDUP_REMOVED lines=19> */
.L_x_355:
[----:B------:R-:W-:Y:S05]  /*149a0*/  BSYNC.RECONVERGENT B0 ;  /* 0x0000000000007941 */ /* 0x000fea0003800200 */
.L_x_354:
[----:B------:R-:W-:Y:S01]  /*149b0*/  BSSY.RECONVERGENT B0, `(.L_x_356) ;  /* 0x000006e000007945 */ /* 0x000fe20003800200 */
[----:B------:R-:W-:Y:S02]  /*149c0*/  IMAD.MOV.U32 R6, RZ, RZ, R68 ;  /* 0x000000ffff067224 */ /* 0x000fe400078e0044 */
[----:B------:R-:W-:Y:S02]  /*149d0*/  IMAD.MOV.U32 R7, RZ, RZ, R67 ;  /* 0x000000ffff077224 */ /* 0x000fe400078e0043 */
[----:B----4-:R-:W-:Y:S02]  /*149e0*/  IMAD.MOV.U32 R8, RZ, RZ, R66 ;  /* 0x000000ffff087224 */ /* 0x010fe400078e0042 */
[----:B------:R-:W-:Y:S01]  /*149f0*/  IMAD.MOV.U32 R9, RZ, RZ, R65 ;  /* 0x000000ffff097224 */ /* 0x000fe200078e0041 */
[----:B------:R-:W-:Y:S06]  /*14a00*/  @P1 BRA `(.L_x_357) ;  /* 0x0000000400a01947 */ /* 0x000fec0003800000 */
[----:B------:R-:W1:Y:S04]  /*14a10*/  LDS R10, [R26+0x2000] ;  /* 0x002000001a0a7984 */ /* 0x000e680000000800 */
[----:B------:R-:W3:Y:S04]  /*14a20*/  LDS R66, [R26+0x2080] ;  /* 0x002080001a427984 */ /* 0x000ee80000000800 */
[----:B------:R-:W4:Y:S04]  /*14a30*/  LDS R72, [R26+0x2100] ;  /* 0x002100001a487984 */ /* 0x000f280000000800 */
[----:B------:R-:W5:Y:S04]  /*14a40*/  LDS R74, [R26+0x2180] ;  /* 0x002180001a4a7984 */ /* 0x000f680000000800 */
[----:B------:R-:W0:Y:S04]  /*14a50*/  LDS R75, [R26+0x2200] ;  /* 0x002200001a4b7984 */ /* 0x000e280000000800 */
[----:B------:R-:W2:Y:S01]  /*14a60*/  LDS R76, [R26+0x2280] ;  /* 0x002280001a4c7984 */ /* 0x000ea20000000800 */
[----:B-1----:R-:W-:-:S02]  /*14a70*/  PRMT R11, R10, 0x7770, RZ ;  /* 0x000077700a0b7816 */ /* 0x002fc400000000ff */
        /* <DEDUP_REMOVED lines=19> */
[----:B------:R-:W-:Y:S02]  /*14bb0*/  PRMT R11, R72, 0x7771, RZ ;  /* 0x00007771480b7816 */ /* 0x000fe400000000ff */
[----:B------:R-:W-:Y:S02]  /*14bc0*/  PRMT R58, R74, 0x7771, RZ ;  /* 0x000077714a3a7816 */ /* 0x000fe400000000ff */
[----:B------:R-:W-:Y:S02]  /*14bd0*/  IADD3.X R77, PT, PT, RZ, R69, RZ, P5, P6 ;  /* 0x00000045ff4d7210 */ /* 0x000fe40002fec4ff */
[----:B------:R-:W-:Y:S02]  /*14be0*/  IADD3 R60, P5, P6, R60, R68, R65 ;  /* 0x000000443c3c7210 */ /* 0x000fe40007ebe041 */
[----:B------:R-:W-:Y:S01]  /*14bf0*/  LOP3.LUT R11, R11, 0xff, RZ, 0xc0, !PT ;  /* 0x000000ff0b0b7812 */ /* 0x000fe200078ec0ff */
[----:B------:R-:W1:Y:S01]  /*14c00*/  LDS R65, [R26+0x2300] ;  /* 0x002300001a417984 */ /* 0x000e620000000800 */
[----:B------:R-:W-:-:S02]  /*14c10*/  LOP3.LUT R58, R58, 0xff, RZ, 0xc0, !PT ;  /* 0x000000ff3a3a7812 */ /* 0x000fc400078ec0ff */
[----:B------:R-:W-:Y:S02]  /*14c20*/  PRMT R66, R66, 0x7773, RZ ;  /* 0x0000777342427816 */ /* 0x000fe400000000ff */
[----:B------:R-:W-:Y:S02]  /*14c30*/  IADD3.X R71, PT, PT, RZ, R71, RZ, P5, P6 ;  /* 0x00000047ff477210 */ /* 0x000fe40002fec4ff */
[----:B------:R-:W-:Y:S02]  /*14c40*/  IADD3 R58, P5, P6, R58, R67, R11 ;  /* 0x000000433a3a7210 */ /* 0x000fe40007ebe00b */
[----:B------:R-:W-:Y:S02]  /*14c50*/  LOP3.LUT R11, R66, 0xff, RZ, 0xc0, !PT ;  /* 0x000000ff420b7812 */ /* 0x000fe400078ec0ff */
[----:B------:R-:W3:Y:S01]  /*14c60*/  LDS R66, [R26+0x2380] ;  /* 0x002380001a427984 */ /* 0x000ee20000000800 */
[----:B------:R-:W-:Y:S02]  /*14c70*/  PRMT R10, R10, 0x7773, RZ ;  /* 0x000077730a0a7816 */ /* 0x000fe400000000ff */
[----:B------:R-:W-:-:S02]  /*14c80*/  IADD3.X R77, PT, PT, RZ, R77, RZ, P5, P6 ;  /* 0x0000004dff4d7210 */ /* 0x000fc40002fec4ff */
[----:B------:R-:W-:Y:S02]  /*14c90*/  LOP3.LUT R10, R10, 0xff, RZ, 0xc0, !PT ;  /* 0x000000ff0a0a7812 */ /* 0x000fe400078ec0ff */
        /* <DEDUP_REMOVED lines=11> */
[----:B------:R-:W-:Y:S02]  /*14d50*/  IADD3 R69, P3, P4, R11, R70, R10 ;  /* 0x000000460b457210 */ /* 0x000fe40007c7e00a */
[----:B------:R-:W-:Y:S02]  /*14d60*/  IADD3 R67, P5, P6, R67, R20, R72 ;  /* 0x0000001443437210 */ /* 0x000fe40007ebe048 */
[C---:B0-----:R-:W-:Y:S02]  /*14d70*/  PRMT R10, R75.reuse, 0x7770, RZ ;  /* 0x000077704b0a7816 */ /* 0x041fe400000000ff */
[C---:B--2---:R-:W-:Y:S02]  /*14d80*/  PRMT R15, R76.reuse, 0x7770, RZ ;  /* 0x000077704c0f7816 */ /* 0x044fe400000000ff */
        /* <DEDUP_REMOVED lines=48> */
.L_x_357:
[----:B------:R-:W-:Y:S05]  /*15090*/  BSYNC.RECONVERGENT B0 ;  /* 0x0000000000007941 */ /* 0x000fea0003800200 */
.L_x_356:
[----:B------:R-:W-:Y:S01]  /*150a0*/  BAR.SYNC.DEFER_BLOCKING 0x0 ;  /* 0x0000000000007b1d */ /* 0x000fe20000010000 */
[----:B------:R-:W-:Y:S01]  /*150b0*/  IMAD.MOV.U32 R10, RZ, RZ, R64 ;  /* 0x000000ffff0a7224 */ /* 0x000fe200078e0040 */
[----:B------:R-:W-:Y:S01]  /*150c0*/  LEA.HI R65, R22, R22, RZ, 0x1d ;  /* 0x0000001616417211 */ /* 0x000fe200078fe8ff */
[----:B------:R-:W-:-:S03]  /*150d0*/  IMAD.MOV.U32 R11, RZ, RZ, R62 ;  /* 0x000000ffff0b7224 */ /* 0x000fc600078e003e */
[----:B------:R-:W-:Y:S01]  /*150e0*/  BSSY.RECONVERGENT B0, `(.L_x_358) ;  /* 0x0000051000007945 */ /* 0x000fe20003800200 */
[----:B------:R-:W-:Y:S01]  /*150f0*/  IMAD R105, R65, 0x8, R14 ;  /* 0x0000000841697824 */ /* 0x000fe200078e020e */
[----:B------:R1:W-:Y:S04]  /*15100*/  @!P0 STS.128 [R73], R4 ;  /* 0x0000000449008388 */ /* 0x0003e80000000c00 */
[----:B------:R-:W-:Y:S01]  /*15110*/  @!P0 STS.128 [R73+0x10], R8 ;  /* 0x0000100849008388 */ /* 0x000fe20000000c00 */
[----:B-1----:R-:W-:Y:S02]  /*15120*/  IMAD.MOV.U32 R4, RZ, RZ, R60 ;  /* 0x000000ffff047224 */ /* 0x002fe400078e003c */
[----:B------:R-:W-:Y:S02]  /*15130*/  IMAD.MOV.U32 R5, RZ, RZ, R71 ;  /* 0x000000ffff057224 */ /* 0x000fe400078e0047 */
[----:B------:R-:W-:-:S02]  /*15140*/  IMAD.MOV.U32 R6, RZ, RZ, R58 ;  /* 0x000000ffff067224 */ /* 0x000fc400078e003a */
[----:B------:R-:W-:-:S05]  /*15150*/  IMAD.MOV.U32 R7, RZ, RZ, R69 ;  /* 0x000000ffff077224 */ /* 0x000fca00078e0045 */
[----:B------:R1:W-:Y:S02]  /*15160*/  @!P1 STS.128 [R73+0x100], R4 ;  /* 0x0001000449009388 */ /* 0x0003e40000000c00 */
[----:B-1----:R-:W-:Y:S02]  /*15170*/  IMAD.MOV.U32 R4, RZ, RZ, R70 ;  /* 0x000000ffff047224 */ /* 0x002fe400078e0046 */
[----:B------:R-:W-:Y:S02]  /*15180*/  IMAD.MOV.U32 R5, RZ, RZ, R21 ;  /* 0x000000ffff057224 */ /* 0x000fe400078e0015 */
[----:B------:R-:W-:Y:S02]  /*15190*/  IMAD.MOV.U32 R6, RZ, RZ, R20 ;  /* 0x000000ffff067224 */ /* 0x000fe400078e0014 */
[----:B------:R-:W-:-:S05]  /*151a0*/  IMAD.MOV.U32 R7, RZ, RZ, R15 ;  /* 0x000000ffff077224 */ /* 0x000fca00078e000f */
[----:B------:R1:W-:Y:S01]  /*151b0*/  @!P1 STS.128 [R73+0x110], R4 ;  /* 0x0001100449009388 */ /* 0x0003e20000000c00 */
[----:B------:R-:W-:Y:S06]  /*151c0*/  BAR.SYNC.DEFER_BLOCKING 0x0 ;  /* 0x0000000000007b1d */ /* 0x000fec0000010000 */
[----:B------:R-:W-:Y:S05]  /*151d0*/  @P2 BRA `(.L_x_359) ;  /* 0x0000000400042947 */ /* 0x000fea0003800000 */
[----:B------:R-:W-:-:S05]  /*151e0*/  IMAD R58, R22, 0x4, R27 ;  /* 0x00000004163a7824 */ /* 0x000fca00078e021b */
[----:B-1----:R-:W-:Y:S04]  /*151f0*/  LDS.64 R4, [R58] ;  /* 0x000000003a047984 */ /* 0x002fe80000000a00 */
        /* <DEDUP_REMOVED lines=63> */
.L_x_359:
[----:B------:R-:W-:Y:S05]  /*155f0*/  BSYNC.RECONVERGENT B0 ;  /* 0x0000000000007941 */ /* 0x000fea0003800200 */
.L_x_358:
[----:B------:R-:W-:Y:S01]  /*15600*/  BAR.SYNC.DEFER_BLOCKING 0x0 ;  /* 0x0000000000007b1d */ /* 0x000fe20000010000 */
[----:B------:R-:W-:-:S05]  /*15610*/  ISETP.GT.U32.AND P0, PT, R22, 0x1f, PT ;  /* 0x0000001f1600780c */ /* 0x000fca0003f04070 */
[----:B------:R3:W-:Y:S02]  /*15620*/  STS.64 [R105+0x410], R34 ;  /* 0x0004102269007388 */ /* 0x0007e40000000a00 */
[----:B------:R-:W-:Y:S06]  /*15630*/  BAR.SYNC.DEFER_BLOCKING 0x0 ;  /* 0x0000000000007b1d */ /* 0x000fec0000010000 */
[----:B------:R-:W-:Y:S05]  /*15640*/  @P0 BRA `(.L_x_360) ;  /* 0x0000000400300947 */ /* 0x000fea0003800000 */
[----:B------:R-:W-:Y:S01]  /*15650*/  IMAD R69, R22, 0x48, R14 ;  /* 0x0000004816457824 */ /* 0x000fe200078e020e */
[----:B------:R-:W-:Y:S01]  /*15660*/  UMOV UR5, 0xffffffff ;  /* 0xffffffff00057882 */ /* 0x000fe20000000000 */
[----:B------:R-:W-:-:S03]  /*15670*/  ISETP.GE.AND P4, PT, R13, 0x1, PT ;  /* 0x000000010d00780c */ /* 0x000fc60003f86270 */
[----:B-1----:R-:W-:Y:S04]  /*15680*/  LDS.64 R4, [R69+0x410] ;  /* 0x0004100045047984 */ /* 0x002fe80000000a00 */
[----:B------:R-:W-:Y:S04]  /*15690*/  LDS.64 R6, [R69+0x418] ;  /* 0x0004180045067984 */ /* 0x000fe80000000a00 */
[----:B------:R-:W1:Y:S04]  /*156a0*/  LDS.64 R8, [R69+0x420] ;  /* 0x0004200045087984 */ /* 0x000e680000000a00 */
[----:B------:R-:W-:Y:S04]  /*156b0*/  LDS.64 R10, [R69+0x428] ;  /* 0x00042800450a7984 */ /* 0x000fe80000000a00 */
[----:B------:R-:W4:Y:S04]  /*156c0*/  LDS.64 R14, [R69+0x430] ;  /* 0x00043000450e7984 */ /* 0x000f280000000a00 */
[----:B------:R-:W-:Y:S04]  /*156d0*/  LDS.64 R20, [R69+0x438] ;  /* 0x0004380045147984 */ /* 0x000fe80000000a00 */
[----:B------:R-:W5:Y:S04]  /*156e0*/  LDS.64 R64, [R69+0x440] ;  /* 0x0004400045407984 */ /* 0x000f680000000a00 */
[----:B------:R-:W0:Y:S01]  /*156f0*/  LDS.64 R66, [R69+0x448] ;  /* 0x0004480045427984 */ /* 0x000e220000000a00 */
[----:B-1----:R-:W-:-:S04]  /*15700*/  IADD3 R81, P0, P1, R8, R6, R4 ;  /* 0x0000000608517210 */ /* 0x002fc8000791e004 */
[----:B------:R-:W-:Y:S02]  /*15710*/  IADD3.X R83, PT, PT, R9, R7, R5, P0, P1 ;  /* 0x0000000709537210 */ /* 0x000fe400007e2405 */
[C---:B------:R-:W-:Y:S02]  /*15720*/  ISETP.GE.AND P0, PT, R13.reuse, 0x10, PT ;  /* 0x000000100d00780c */ /* 0x040fe40003f06270 */
[----:B----4-:R-:W-:Y:S02]  /*15730*/  IADD3 R81, P2, P3, R14, R81, R10 ;  /* 0x000000510e517210 */ /* 0x010fe40007b5e00a */
[----:B------:R-:W-:Y:S02]  /*15740*/  ISETP.GE.AND P1, PT, R13, 0x8, PT ;  /* 0x000000080d00780c */ /* 0x000fe40003f26270 */
[----:B------:R-:W-:Y:S02]  /*15750*/  IADD3.X R83, PT, PT, R15, R83, R11, P2, P3 ;  /* 0x000000530f537210 */ /* 0x000fe400017e640b */
[----:B------:R-:W-:-:S02]  /*15760*/  ISETP.GE.AND P2, PT, R13, 0x4, PT ;  /* 0x000000040d00780c */ /* 0x000fc40003f46270 */
[----:B-----5:R-:W-:Y:S02]  /*15770*/  IADD3 R81, P5, P6, R64, R81, R20 ;  /* 0x0000005140517210 */ /* 0x020fe40007ebe014 */
[----:B------:R-:W-:Y:S02]  /*15780*/  ISETP.GE.AND P3, PT, R13, 0x2, PT ;  /* 0x000000020d00780c */ /* 0x000fe40003f66270 */
[----:B------:R-:W-:Y:S02]  /*15790*/  IADD3.X R83, PT, PT, R65, R83, R21, P5, P6 ;  /* 0x0000005341537210 */ /* 0x000fe40002fec415 */
[----:B0-----:R-:W-:-:S05]  /*157a0*/  IADD3 R81, P5, PT, R66, R81, RZ ;  /* 0x0000005142517210 */ /* 0x001fca0007fbe0ff */
[----:B------:R-:W-:Y:S01]  /*157b0*/  IMAD.X R83, R67, 0x1, R83, P5 ;  /* 0x0000000143537824 */ /* 0x000fe200028e0653 */
[----:B------:R-:W-:Y:S07]  /*157c0*/  BRA.DIV UR5, `(.L_x_361) ;  /* 0x0000009205907947 */ /* 0x000fee000b800000 */
[----:B------:R-:W0:Y:S04]  /*157d0*/  SHFL.UP PT, R58, R81, 0x1, RZ ;  /* 0x04200000513a7989 */ /* 0x000e2800000e00ff */
[----:B------:R-:W1:Y:S01]  /*157e0*/  SHFL.UP PT, R60, R83, 0x1, RZ ;  /* 0x04200000533c7989 */ /* 0x000e6200000e00ff */
[----:B0-----:R-:W-:Y:S02]  /*157f0*/  SEL R58, R58, RZ, P4 ;  /* 0x000000ff3a3a7207 */ /* 0x001fe40002000000 */
[----:B-1----:R-:W-:Y:S02]  /*15800*/  SEL R60, R60, RZ, P4 ;  /* 0x000000ff3c3c7207 */ /* 0x002fe40002000000 */
[----:B------:R-:W-:-:S05]  /*15810*/  IADD3 R67, P4, PT, R58, R81, RZ ;  /* 0x000000513a437210 */ /* 0x000fca0007f9e0ff */
[----:B------:R-:W-:Y:S01]  /*15820*/  IMAD.X R79, R60, 0x1, R83, P4 ;  /* 0x000000013c4f7824 */ /* 0x000fe200020e0653 */
[----:B------:R-:W0:Y:S04]  /*15830*/  SHFL.UP PT, R58, R67, 0x2, RZ ;  /* 0x04400000433a7989 */ /* 0x000e2800000e00ff */
[----:B------:R-:W1:Y:S01]  /*15840*/  SHFL.UP PT, R60, R79, 0x2, RZ ;  /* 0x044000004f3c7989 */ /* 0x000e6200000e00ff */
[----:B0-----:R-:W-:-:S04]  /*15850*/  SEL R58, R58, RZ, P3 ;  /* 0x000000ff3a3a7207 */ /* 0x001fc80001800000 */
[----:B------:R-:W-:Y:S02]  /*15860*/  IADD3 R71, P4, PT, R58, R67, RZ ;  /* 0x000000433a477210 */ /* 0x000fe40007f9e0ff */
[----:B-1----:R-:W-:-:S03]  /*15870*/  SEL R60, R60, RZ, P3 ;  /* 0x000000ff3c3c7207 */ /* 0x002fc60001800000 */
[----:B------:R-:W0:Y:S02]  /*15880*/  SHFL.UP PT, R58, R71, 0x4, RZ ;  /* 0x04800000473a7989 */ /* 0x000e2400000e00ff */
[----:B------:R-:W-:-:S05]  /*15890*/  IMAD.X R77, R60, 0x1, R79, P4 ;  /* 0x000000013c4d7824 */ /* 0x000fca00020e064f */
        /* <DEDUP_REMOVED lines=10> */
[----:B------:R0:W1:Y:S02]  /*15940*/  SHFL.UP PT, R58, R67, 0x10, RZ ;  /* 0x06000000433a7989 */ /* 0x00006400000e00ff */
[----:B------:R-:W-:-:S05]  /*15950*/  IMAD.X R71, R60, 0x1, R75, P2 ;  /* 0x000000013c477824 */ /* 0x000fca00010e064b */
[----:B------:R0:W4:Y:S02]  /*15960*/  SHFL.UP PT, R60, R71, 0x10, RZ ;  /* 0x06000000473c7989 */ /* 0x00012400000e00ff */
.L_x_440:
[----:B-1----:R-:W-:Y:S02]  /*15970*/  SEL R58, R58, RZ, P0 ;  /* 0x000000ff3a3a7207 */ /* 0x002fe40000000000 */
[----:B----4-:R-:W-:Y:S02]  /*15980*/  SEL R60, R60, RZ, P0 ;  /* 0x000000ff3c3c7207 */ /* 0x010fe40000000000 */
[----:B------:R-:W-:-:S04]  /*15990*/  IADD3 R66, P0, P1, -R81, R58, R67 ;  /* 0x0000003a51427210 */ /* 0x000fc8000791e143 */
[----:B0-----:R-:W-:Y:S02]  /*159a0*/  IADD3.X R67, PT, PT, ~R83, R60, R71, P0, P1 ;  /* 0x0000003c53437210 */ /* 0x001fe400007e2547 */
        /* <DEDUP_REMOVED lines=22> */
.L_x_360:
[----:B------:R-:W-:Y:S05]  /*15b10*/  WARPSYNC.ALL ;  /* 0x0000000000007948 */ /* 0x000fea0003800000 */
[----:B------:R-:W-:Y:S06]  /*15b20*/  BAR.SYNC.DEFER_BLOCKING 0x0 ;  /* 0x0000000000007b1d */ /* 0x000fec0000010000 */
[----:B------:R-:W-:Y:S01]  /*15b30*/  BSSY B0, `(.L_x_362) ;  /* 0x0000885000007945 */ /* 0x000fe20003800000 */
[----:B----4-:R-:W4:Y:S01]  /*15b40*/  LDS.64 R14, [R105+0x410] ;  /* 0x00041000690e7984 */ /* 0x010f220000000a00 */
        /* <DEDUP_REMOVED lines=8> */
[----:B----4-:R-:W-:Y:S05]  /*15bd0*/  @!P0 BRA `(.L_x_363) ;  /* 0x0000000c008c8947 */ /* 0x010fea0003800000 */
[----:B------:R-:W-:Y:S02]  /*15be0*/  IMAD.MOV.U32 R10, RZ, RZ, RZ ;  /* 0x000000ffff0a7224 */ /* 0x000fe400078e00ff */
[----:B---3--:R-:W-:-:S07]  /*15bf0*/  IMAD.MOV.U32 R105, RZ, RZ, RZ ;  /* 0x000000ffff697224 */ /* 0x008fce00078e00ff */
.L_x_364:
[----:B------:R-:W-:-:S05]  /*15c00*/  IADD3 R8, P0, PT, R22, R10, RZ ;  /* 0x0000000a16087210 */ /* 0x000fca0007f1e0ff */
[----:B-1----:R-:W-:Y:S02]  /*15c10*/  IMAD.X R5, RZ, RZ, R105, P0 ;  /* 0x000000ffff057224 */ /* 0x002fe400000e0669 */
[----:B---3--:R-:W-:-:S03]  /*15c20*/  IMAD.SHL.U32 R7, R8, 0x4, RZ ;  /* 0x0000000408077824 */ /* 0x008fc600078e00ff */
        /* <DEDUP_REMOVED lines=26> */
[----:B------:R-:W-:Y:S05]  /*15dd0*/  WARPSYNC.ALL ;  /* 0x0000000000007948 */ /* 0x000fea0003800000 */
[----:B------:R-:W-:Y:S01]  /*15de0*/  BAR.SYNC.DEFER_BLOCKING 0x0 ;  /* 0x0000000000007b1d */ /* 0x000fe20000010000 */
[----:B------:R-:W-:-:S05]  /*15df0*/  IADD3 R6, P0, PT, R28, R7, RZ ;  /* 0x000000071c067210 */ /* 0x000fca0007f1e0ff */
[----:B------:R-:W-:Y:S01]  /*15e00*/  IMAD.X R7, R29, 0x1, R8, P0 ;  /* 0x000000011d077824 */ /* 0x000fe200000e0608 */
[----:B------:R-:W-:-:S05]  /*15e10*/  IADD3 R10, P0, PT, R10, 0x1700, RZ ;  /* 0x000017000a0a7810 */ /* 0x000fca0007f1e0ff */
[----:B------:R-:W-:Y:S01]  /*15e20*/  IMAD.X R105, RZ, RZ, R105, P0 ;  /* 0x000000ffff697224 */ /* 0x000fe200000e0669 */
[----:B---3--:R1:W-:Y:S04]  /*15e30*/  STG.E desc[UR8][R6.64], R9 ;  /* 0x0000000906007986 */ /* 0x0083e8000c101908 */
[----:B----4-:R3:W-:Y:S04]  /*15e40*/  STG.E desc[UR8][R6.64+0x400], R11 ;  /* 0x0004000b06007986 */ /* 0x0107e8000c101908 */
[----:B-----5:R3:W-:Y:S01]  /*15e50*/  STG.E desc[UR8][R6.64+0x800], R15 ;  /* 0x0008000f06007986 */ /* 0x0207e2000c101908 */
[----:B-1----:R-:W-:-:S03]  /*15e60*/  IADD3 R9, P1, PT, -R10, R3, RZ ;  /* 0x000000030a097210 */ /* 0x002fc60007f3e1ff */
[----:B--2---:R3:W-:Y:S01]  /*15e70*/  STG.E desc[UR8][R6.64+0xc00], R21 ;  /* 0x000c001506007986 */ /* 0x0047e2000c101908 */
[----:B------:R-:W-:-:S03]  /*15e80*/  ISETP.GT.U32.AND P0, PT, R9, 0x16ff, PT ;  /* 0x000016ff0900780c */ /* 0x000fc60003f04070 */
[----:B------:R3:W-:Y:S01]  /*15e90*/  STG.E desc[UR8][R6.64+0x1000], R65 ;  /* 0x0010004106007986 */ /* 0x0007e2000c101908 */
[----:B------:R-:W-:-:S03]  /*15ea0*/  IMAD.X R8, R0, 0x1, ~R105, P1 ;  /* 0x0000000100087824 */ /* 0x000fc600008e0e69 */
[----:B------:R3:W-:Y:S02]  /*15eb0*/  STG.E desc[UR8][R6.64+0x1400], R67 ;  /* 0x0014004306007986 */ /* 0x0007e4000c101908 */
[----:B------:R-:W-:Y:S02]  /*15ec0*/  ISETP.GT.AND.EX P0, PT, R8, RZ, PT, P0 ;  /* 0x000000ff0800720c */ /* 0x000fe40003f04300 */
        /* <DEDUP_REMOVED lines=21> */
[CC--:B------:R-:W-:Y:S01]  /*16020*/  ISETP.GE.AND P6, PT, R22.reuse, R9.reuse, PT ;  /* 0x000000091600720c */ /* 0x0c0fe20003fc6270 */
[C---:B------:R-:W-:Y:S01]  /*16030*/  VIADD R8, R22.reuse, 0x100 ;  /* 0x0000010016087836 */ /* 0x040fe20000000000 */
[C---:B------:R-:W-:Y:S01]  /*16040*/  LOP3.LUT R60, R22.reuse, 0xc00, RZ, 0xfc, !PT ;  /* 0x00000c00163c7812 */ /* 0x040fe200078efcff */
[C---:B------:R-:W-:Y:S01]  /*16050*/  VIADD R10, R22.reuse, 0x200 ;  /* 0x00000200160a7836 */ /* 0x040fe20000000000 */
[C---:B------:R-:W-:Y:S01]  /*16060*/  LOP3.LUT R68, R22.reuse, 0x1000, RZ, 0xfc, !PT ;  /* 0x0000100016447812 */ /* 0x040fe200078efcff */
[----:B------:R-:W-:Y:S01]  /*16070*/  VIADD R14, R22, 0x300 ;  /* 0x00000300160e7836 */ /* 0x000fe20000000000 */
[-C--:B------:R-:W-:Y:S01]  /*16080*/  ISETP.GE.AND P5, PT, R8, R9.reuse, PT ;  /* 0x000000090800720c */ /* 0x080fe20003fa6270 */
[----:B------:R-:W-:Y:S01]  /*16090*/  VIADD R20, R22, 0x600 ;  /* 0x0000060016147836 */ /* 0x000fe20000000000 */
[-C--:B------:R-:W-:Y:S01]  /*160a0*/  ISETP.GE.AND P4, PT, R10, R9.reuse, PT ;  /* 0x000000090a00720c */ /* 0x080fe20003f86270 */
[----:B------:R-:W-:Y:S01]  /*160b0*/  VIADD R10, R22, 0x500 ;  /* 0x00000500160a7836 */ /* 0x000fe20000000000 */
[-C--:B------:R-:W-:Y:S01]  /*160c0*/  ISETP.GE.AND P3, PT, R14, R9.reuse, PT ;  /* 0x000000090e00720c */ /* 0x080fe20003f66270 */
[C---:B------:R-:W-:Y:S01]  /*160d0*/  VIADD R14, R22.reuse, 0x900 ;  /* 0x00000900160e7836 */ /* 0x040fe20000000000 */
[----:B------:R-:W-:Y:S01]  /*160e0*/  LOP3.LUT R8, R22, 0x400, RZ, 0xfc, !PT ;  /* 0x0000040016087812 */ /* 0x000fe200078efcff */
[----:B------:R-:W2:Y:S01]  /*160f0*/  @!P6 LDG.E R33, desc[UR8][R4.64+0x5c00] ;  /* 0x005c00080421e981 */ /* 0x000ea2000c1e1900 */
[-C--:B------:R-:W-:Y:S01]  /*16100*/  ISETP.GE.AND P1, PT, R10, R9.reuse, PT ;  /* 0x000000090a00720c */ /* 0x080fe20003f26270 */
[----:B------:R-:W-:Y:S01]  /*16110*/  VIADD R58, R22, 0xb00 ;  /* 0x00000b00163a7836 */ /* 0x000fe20000000000 */
[-C--:B------:R-:W-:Y:S01]  /*16120*/  ISETP.GE.AND P2, PT, R8, R9.reuse, PT ;  /* 0x000000090800720c */ /* 0x080fe20003f46270 */
[----:B------:R-:W-:Y:S01]  /*16130*/  VIADD R8, R22, 0x700 ;  /* 0x0000070016087836 */ /* 0x000fe20000000000 */
[----:B------:R-:W-:Y:S01]  /*16140*/  ISETP.GE.AND P0, PT, R20, R9, PT ;  /* 0x000000091400720c */ /* 0x000fe20003f06270 */
[----:B------:R-:W4:Y:S01]  /*16150*/  @!P5 LDG.E R36, desc[UR8][R4.64+0x6000] ;  /* 0x006000080424d981 */ /* 0x000f22000c1e1900 */
[C---:B------:R-:W-:Y:S01]  /*16160*/  LOP3.LUT R10, R22.reuse, 0x800, RZ, 0xfc, !PT ;  /* 0x00000800160a7812 */ /* 0x040fe200078efcff */
[C---:B------:R-:W-:Y:S01]  /*16170*/  VIADD R20, R22.reuse, 0xa00 ;  /* 0x00000a0016147836 */ /* 0x040fe20000000000 */
[----:B---3--:R-:W-:Y:S01]  /*16180*/  P2R R21, PR, RZ, 0x1 ;  /* 0x00000001ff157803 */ /* 0x008fe20000000000 */
[----:B------:R-:W3:Y:S01]  /*16190*/  @!P4 LDG.E R37, desc[UR8][R4.64+0x6400] ;  /* 0x006400080425c981 */ /* 0x000ee2000c1e1900 */
[C---:B------:R-:W-:Y:S01]  /*161a0*/  VIADD R62, R22.reuse, 0xd00 ;  /* 0x00000d00163e7836 */ /* 0x040fe20000000000 */
[C---:B------:R-:W-:Y:S01]  /*161b0*/  LOP3.LUT R76, R22.reuse, 0x1400, RZ, 0xfc, !PT ;  /* 0x00001400164c7812 */ /* 0x040fe200078efcff */
[C---:B------:R-:W-:Y:S01]  /*161c0*/  VIADD R64, R22.reuse, 0xe00 ;  /* 0x00000e0016407836 */ /* 0x040fe20000000000 */
[----:B------:R-:W3:Y:S01]  /*161d0*/  @!P3 LDG.E R38, desc[UR8][R4.64+0x6800] ;  /* 0x006800080426b981 */ /* 0x000ee2000c1e1900 */
[C---:B------:R-:W-:Y:S01]  /*161e0*/  VIADD R66, R22.reuse, 0xf00 ;  /* 0x00000f0016427836 */ /* 0x040fe20000000000 */
[----:B------:R-:W-:Y:S01]  /*161f0*/  P2R R75, PR, RZ, 0x20 ;  /* 0x00000020ff4b7803 */ /* 0x000fe20000000000 */
[C---:B------:R-:W-:Y:S01]  /*16200*/  VIADD R70, R22.reuse, 0x1100 ;  /* 0x0000110016467836 */ /* 0x040fe20000000000 */
[----:B------:R-:W3:Y:S01]  /*16210*/  @!P2 LDG.E R39, desc[UR8][R4.64+0x6c00] ;  /* 0x006c00080427a981 */ /* 0x000ee2000c1e1900 */
[C---:B------:R-:W-:Y:S01]  /*16220*/  VIADD R72, R22.reuse, 0x1200 ;  /* 0x0000120016487836 */ /* 0x040fe20000000000 */
[----:B------:R-:W-:Y:S01]  /*16230*/  P2R R11, PR, RZ, 0x10 ;  /* 0x00000010ff0b7803 */ /* 0x000fe20000000000 */
[C---:B------:R-:W-:Y:S01]  /*16240*/  VIADD R74, R22.reuse, 0x1300 ;  /* 0x00001300164a7836 */ /* 0x040fe20000000000 */
[----:B------:R-:W3:Y:S01]  /*16250*/  @!P1 LDG.E R40, desc[UR8][R4.64+0x7000] ;  /* 0x0070000804289981 */ /* 0x000ee2000c1e1900 */
[----:B------:R-:W-:Y:S01]  /*16260*/  VIADD R78, R22, 0x1500 ;  /* 0x00001500164e7836 */ /* 0x000fe20000000000 */
[----:B------:R-:W-:-:S02]  /*16270*/  P2R R77, PR, RZ, 0x8 ;  /* 0x00000008ff4d7803 */ /* 0x000fc40000000000 */
[----:B------:R-:W3:Y:S01]  /*16280*/  @!P0 LDG.E R41, desc[UR8][R4.64+0x7400] ;  /* 0x0074000804298981 */ /* 0x000ee2000c1e1900 */
[----:B------:R-:W-:Y:S02]  /*16290*/  ISETP.GE.AND P0, PT, R8, R9, PT ;  /* 0x000000090800720c */ /* 0x000fe40003f06270 */
[----:B------:R-:W-:Y:S02]  /*162a0*/  P2R R15, PR, RZ, 0x4 ;  /* 0x00000004ff0f7803 */ /* 0x000fe40000000000 */
[----:B------:R-:W-:Y:S02]  /*162b0*/  P2R R8, PR, RZ, 0x1 ;  /* 0x00000001ff087803 */ /* 0x000fe40000000000 */
[----:B------:R-:W-:Y:S02]  /*162c0*/  P2R R79, PR, RZ, 0x2 ;  /* 0x00000002ff4f7803 */ /* 0x000fe40000000000 */
[----:B------:R-:W-:-:S05]  /*162d0*/  P2R R73, PR, RZ, 0x40 ;  /* 0x00000040ff497803 */ /* 0x000fca0000000000 */
[----:B------:R-:W3:Y:S01]  /*162e0*/  @!P0 LDG.E R42, desc[UR8][R4.64+0x7800] ;  /* 0x00780008042a8981 */ /* 0x000ee2000c1e1900 */
[----:B------:R-:W-:-:S04]  /*162f0*/  ISETP.GE.AND P0, PT, R10, R9, PT ;  /* 0x000000090a00720c */ /* 0x000fc80003f06270 */
[----:B------:R-:W-:-:S09]  /*16300*/  P2R R10, PR, RZ, 0x1 ;  /* 0x00000001ff0a7803 */ /* 0x000fd20000000000 */
        /* <DEDUP_REMOVED lines=22> */
[-C--:B------:R-:W-:Y:S02]  /*16470*/  ISETP.GE.AND P0, PT, R68, R9.reuse, PT ;  /* 0x000000094400720c */ /* 0x080fe40003f06270 */
[-C--:B------:R-:W-:Y:S02]  /*16480*/  ISETP.GE.AND P1, PT, R70, R9.reuse, PT ;  /* 0x000000094600720c */ /* 0x080fe40003f26270 */
[----:B------:R-:W-:Y:S02]  /*16490*/  P2R R71, PR, RZ, 0x1 ;  /* 0x00000001ff477803 */ /* 0x000fe40000000000 */
[-C--:B------:R-:W-:Y:S02]  /*164a0*/  ISETP.GE.AND P2, PT, R72, R9.reuse, PT ;  /* 0x000000094800720c */ /* 0x080fe40003f46270 */
[-C--:B------:R-:W-:Y:S02]  /*164b0*/  ISETP.GE.AND P3, PT, R74, R9.reuse, PT ;  /* 0x000000094a00720c */ /* 0x080fe40003f66270 */
[----:B------:R-:W-:-:S02]  /*164c0*/  ISETP.GE.AND P4, PT, R76, R9, PT ;  /* 0x000000094c00720c */ /* 0x000fc40003f86270 */
[----:B------:R-:W-:Y:S01]  /*164d0*/  ISETP.GE.AND P5, PT, R78, R9, PT ;  /* 0x000000094e00720c */ /* 0x000fe20003fa6270 */
[----:B------:R-:W3:Y:S01]  /*164e0*/  @!P0 LDG.E R51, desc[UR8][R4.64+0x9c00] ;  /* 0x009c000804338981 */ /* 0x000ee2000c1e1900 */
[----:B------:R-:W-:-:S03]  /*164f0*/  ISETP.NE.AND P0, PT, R65, RZ, PT ;  /* 0x000000ff4100720c */ /* 0x000fc60003f05270 */
[----:B------:R-:W3:Y:S01]  /*16500*/  @!P1 LDG.E R52, desc[UR8][R4.64+0xa000] ;  /* 0x00a0000804349981 */ /* 0x000ee2000c1e1900 */
[----:B------:R-:W-:Y:S02]  /*16510*/  P2R R69, PR, RZ, 0x1 ;  /* 0x00000001ff457803 */ /* 0x000fe40000000000 */
[----:B------:R-:W-:Y:S01]  /*16520*/  ISETP.NE.AND P0, PT, R64, RZ, PT ;  /* 0x000000ff4000720c */ /* 0x000fe20003f05270 */
[----:B------:R-:W3:Y:S03]  /*16530*/  @!P2 LDG.E R53, desc[UR8][R4.64+0xa400] ;  /* 0x00a400080435a981 */ /* 0x000ee6000c1e1900 */
[----:B------:R-:W-:Y:S01]  /*16540*/  P2R R68, PR, RZ, 0x1 ;  /* 0x00000001ff447803 */ /* 0x000fe20000000000 */
[----:B------:R-:W3:Y:S01]  /*16550*/  @!P3 LDG.E R54, desc[UR8][R4.64+0xa800] ;  /* 0x00a800080436b981 */ /* 0x000ee2000c1e1900 */
[----:B------:R-:W-:-:S03]  /*16560*/  ISETP.NE.AND P0, PT, R62, RZ, PT ;  /* 0x000000ff3e00720c */ /* 0x000fc60003f05270 */
[----:B------:R-:W3:Y:S01]  /*16570*/  @!P4 LDG.E R55, desc[UR8][R4.64+0xac00] ;  /* 0x00ac00080437c981 */ /* 0x000ee2000c1e1900 */
[----:B------:R-:W-:-:S03]  /*16580*/  P2R R67, PR, RZ, 0x1 ;  /* 0x00000001ff437803 */ /* 0x000fc60000000000 */
[----:B------:R-:W3:Y:S01]  /*16590*/  @!P5 LDG.E R56, desc[UR8][R4.64+0xb000] ;  /* 0x00b000080438d981 */ /* 0x000ee2000c1e1900 */
        /* <DEDUP_REMOVED lines=11> */
[----:B------:R-:W-:-:S03]  /*16650*/  VIADD R8, R22, 0x1600 ;  /* 0x0000160016087836 */ /* 0x000fc60000000000 */
[----:B------:R-:W-:Y:S02]  /*16660*/  P2R R58, PR, RZ, 0x1 ;  /* 0x00000001ff3a7803 */ /* 0x000fe40000000000 */
[----:B------:R-:W-:Y:S02]  /*16670*/  ISETP.NE.AND P0, PT, R21, RZ, PT ;  /* 0x000000ff1500720c */ /* 0x000fe40003f05270 */
[----:B------:R-:W-:Y:S02]  /*16680*/  ISETP.GE.AND P6, PT, R8, R9, PT ;  /* 0x000000090800720c */ /* 0x000fe40003fc6270 */
[----:B------:R-:W-:Y:S02]  /*16690*/  P2R R21, PR, RZ, 0x1 ;  /* 0x00000001ff157803 */ /* 0x000fe40000000000 */
[----:B------:R-:W-:-:S04]  /*166a0*/  ISETP.NE.AND P0, PT, R79, RZ, PT ;  /* 0x000000ff4f00720c */ /* 0x000fc80003f05270 */
[----:B------:R-:W-:Y:S02]  /*166b0*/  P2R R20, PR, RZ, 0x1 ;  /* 0x00000001ff147803 */ /* 0x000fe40000000000 */
[----:B------:R-:W-:Y:S01]  /*166c0*/  ISETP.NE.AND P0, PT, R15, RZ, PT ;  /* 0x000000ff0f00720c */ /* 0x000fe20003f05270 */
[----:B------:R-:W-:Y:S05]  /*166d0*/  WARPSYNC.ALL ;  /* 0x0000000000007948 */ /* 0x000fea0003800000 */
[----:B------:R-:W-:Y:S01]  /*166e0*/  P2R R15, PR, RZ, 0x1 ;  /* 0x00000001ff0f7803 */ /* 0x000fe20000000000 */
[----:B------:R1:W5:Y:S01]  /*166f0*/  @!P6 LDG.E R57, desc[UR8][R4.64+0xb400] ;  /* 0x00b400080439e981 */ /* 0x000362000c1e1900 */
[----:B------:R-:W-:Y:S01]  /*16700*/  BAR.SYNC.DEFER_BLOCKING 0x0 ;  /* 0x0000000000007b1d */ /* 0x000fe20000010000 */
[----:B------:R-:W-:-:S04]  /*16710*/  ISETP.NE.AND P0, PT, R77, RZ, PT ;  /* 0x000000ff4d00720c */ /* 0x000fc80003f05270 */
[----:B------:R-:W-:Y:S02]  /*16720*/  P2R R14, PR, RZ, 0x1 ;  /* 0x00000001ff0e7803 */ /* 0x000fe40000000000 */
[----:B------:R-:W-:-:S04]  /*16730*/  ISETP.NE.AND P0, PT, R11, RZ, PT ;  /* 0x000000ff0b00720c */ /* 0x000fc80003f05270 */
[----:B------:R-:W-:Y:S02]  /*16740*/  P2R R11, PR, RZ, 0x1 ;  /* 0x00000001ff0b7803 */ /* 0x000fe40000000000 */
[----:B------:R-:W-:-:S04]  /*16750*/  ISETP.NE.AND P0, PT, R75, RZ, PT ;  /* 0x000000ff4b00720c */ /* 0x000fc80003f05270 */
[----:B------:R-:W-:Y:S02]  /*16760*/  P2R R10, PR, RZ, 0x1 ;  /* 0x00000001ff0a7803 */ /* 0x000fe40000000000 */
[----:B------:R-:W-:-:S13]  /*16770*/  ISETP.NE.AND P0, PT, R73, RZ, PT ;  /* 0x000000ff4900720c */ /* 0x000fda0003f05270 */
[----:B--2---:R1:W-:Y:S01]  /*16780*/  @!P0 STG.E desc[UR8][R6.64+0x5c00], R33 ;  /* 0x005c002106008986 */ /* 0x0043e2000c101908 */
[----:B------:R-:W-:-:S13]  /*16790*/  ISETP.NE.AND P0, PT, R10, RZ, PT ;  /* 0x000000ff0a00720c */ /* 0x000fda0003f05270 */
[----:B----4-:R1:W-:Y:S01]  /*167a0*/  @!P0 STG.E desc[UR8][R6.64+0x6000], R36 ;  /* 0x0060002406008986 */ /* 0x0103e2000c101908 */
[----:B------:R-:W-:-:S13]  /*167b0*/  ISETP.NE.AND P0, PT, R11, RZ, PT ;  /* 0x000000ff0b00720c */ /* 0x000fda0003f05270 */
[----:B---3--:R1:W-:Y:S01]  /*167c0*/  @!P0 STG.E desc[UR8][R6.64+0x6400], R37 ;  /* 0x0064002506008986 */ /* 0x0083e2000c101908 */
        /* <DEDUP_REMOVED lines=32> */
[----:B------:R1:W-:Y:S01]  /*169d0*/  @!P5 STG.E desc[UR8][R6.64+0xb000], R56 ;  /* 0x00b000380600d986 */ /* 0x0003e2000c101908 */
[----:B------:R-:W-:Y:S05]  /*169e0*/  @P6 BRA `(.L_x_365) ;  /* 0x0000007800646947 */ /* 0x000fea0003800000 */
[----:B-----5:R2:W-:Y:S01]  /*169f0*/  STG.E desc[UR8][R6.64+0xb400], R57 ;  /* 0x00b4003906007986 */ /* 0x0205e2000c101908 */
[----:B------:R-:W-:Y:S05]  /*16a00*/  BRA `(.L_x_365) ;  /* 0x00000078005c7947 */ /* 0x000fea0003800000 */
.L_x_363:
[----:B------:R-:W-:Y:S02]  /*16a10*/  IMAD.MOV.U32 R66, RZ, RZ, RZ ;  /* 0x000000ffff427224 */ /* 0x000fe400078e00ff */
[----:B------:R-:W-:-:S07]  /*16a20*/  IMAD.MOV.U32 R69, RZ, RZ, RZ ;  /* 0x000000ffff457224 */ /* 0x000fce00078e00ff */
.L_x_366:
[----:B------:R-:W1:Y:S02]  /*16a30*/  S2R R22, SR_TID.X ;  /* 0x0000000000167919 */ /* 0x000e640000002100 */
[----:B-1----:R-:W-:-:S05]  /*16a40*/  IADD3 R5, P0, PT, R22, R66, RZ ;  /* 0x0000004216057210 */ /* 0x002fca0007f1e0ff */
[----:B------:R-:W-:Y:S01]  /*16a50*/  IMAD.X R4, RZ, RZ, R69, P0 ;  /* 0x000000ffff047224 */ /* 0x000fe200000e0645 */
[----:B------:R-:W-:-:S04]  /*16a60*/  LEA R20, P0, R5, R2, 0x2 ;  /* 0x0000000205147211 */ /* 0x000fc800078010ff */
[----:B------:R-:W-:-:S05]  /*16a70*/  LEA.HI.X R21, R5, R12, R4, 0x2, P0 ;  /* 0x0000000c05157211 */ /* 0x000fca00000f1404 */
[----:B------:R-:W4:Y:S04]  /*16a80*/  LDG.E R4, desc[UR8][R20.64] ;  /* 0x0000000814047981 */ /* 0x000f28000c1e1900 */
[----:B------:R-:W5:Y:S04]  /*16a90*/  LDG.E R6, desc[UR8][R20.64+0x400] ;  /* 0x0004000814067981 */ /* 0x000f68000c1e1900 */
        /* <DEDUP_REMOVED lines=20> */
[----:B------:R-:W3:Y:S01]  /*16be0*/  LDG.E R106, desc[UR8][R20.64+0x5800] ;  /* 0x00580008146a7981 */ /* 0x000ee2000c1e1900 */
[----:B------:R-:W-:Y:S01]  /*16bf0*/  MOV R65, 0x400 ;  /* 0x0000040000417802 */ /* 0x000fe20000000f00 */
[----:B------:R-:W-:Y:S05]  /*16c00*/  WARPSYNC.ALL ;  /* 0x0000000000007948 */ /* 0x000fea0003800000 */
[----:B------:R-:W1:Y:S01]  /*16c10*/  S2R R94, SR_CgaCtaId ;  /* 0x00000000005e7919 */ /* 0x000e620000008800 */
[----:B------:R-:W-:-:S02]  /*16c20*/  ISETP.NE.AND P1, PT, R13, 0x1f, PT ;  /* 0x0000001f0d00780c */ /* 0x000fc40003f25270 */
[----:B------:R-:W-:Y:S02]  /*16c30*/  LOP3.LUT R99, R99, 0xfffffff7, RZ, 0xc0, !PT ;  /* 0xfffffff763637812 */ /* 0x000fe400078ec0ff */
[----:B------:R-:W-:Y:S02]  /*16c40*/  ISETP.NE.AND P4, PT, R13, RZ, PT ;  /* 0x000000ff0d00720c */ /* 0x000fe40003f85270 */
[----:B------:R-:W-:-:S07]  /*16c50*/  ISETP.NE.AND P6, PT, R22, RZ, PT ;  /* 0x000000ff1600720c */ /* 0x000fce0003fc5270 */
[----:B------:R-:W-:-:S04]  /*16c60*/  @P1 LOP3.LUT R99, R99, 0x8, RZ, 0xfc, !PT ;  /* 0x0000000863631812 */ /* 0x000fc800078efcff */
[----:B------:R-:W-:-:S04]  /*16c70*/  LOP3.LUT R99, R99, 0xffffffef, RZ, 0xc0, !PT ;  /* 0xffffffef63637812 */ /* 0x000fc800078ec0ff */
[----:B------:R-:W-:-:S04]  /*16c80*/  @P4 LOP3.LUT R99, R99, 0x10, RZ, 0xfc, !PT ;  /* 0x0000001063634812 */ /* 0x000fc800078efcff */
[----:B------:R-:W-:Y:S02]  /*16c90*/  LOP3.LUT R99, R99, 0xfffffffe, RZ, 0xc0, !PT ;  /* 0xfffffffe63637812 */ /* 0x000fe400078ec0ff */
[----:B-1----:R-:W-:-:S05]  /*16ca0*/  LEA R65, R94, R65, 0x18 ;  /* 0x000000415e417211 */ /* 0x002fca00078ec0ff */
[----:B0-2---:R-:W-:-:S04]  /*16cb0*/  IMAD R27, R22, 0x4, R65 ;  /* 0x00000004161b7824 */ /* 0x005fc800078e0241 */
[----:B------:R-:W-:Y:S01]  /*16cc0*/  IMAD R67, R22, 0x4, R27 ;  /* 0x0000000416437824 */ /* 0x000fe200078e021b */
[----:B----4-:R-:W-:Y:S04]  /*16cd0*/  STS [R27], R4 ;  /* 0x000000041b007388 */ /* 0x010fe80000000800 */
[----:B-----5:R-:W-:Y:S04]  /*16ce0*/  STS [R27+0x400], R6 ;  /* 0x000400061b007388 */ /* 0x020fe80000000800 */
[----:B---3--:R-:W-:Y:S04]  /*16cf0*/  STS [R27+0x800], R8 ;  /* 0x000800081b007388 */ /* 0x008fe80000000800 */
[----:B------:R-:W-:Y:S04]  /*16d00*/  STS [R27+0xc00], R10 ;  /* 0x000c000a1b007388 */ /* 0x000fe80000000800 */
[----:B------:R0:W-:Y:S04]  /*16d10*/  STS [R27+0x1000], R58 ;  /* 0x0010003a1b007388 */ /* 0x0001e80000000800 */
[----:B------:R-:W-:Y:S04]  /*16d20*/  STS [R27+0x1400], R60 ;  /* 0x0014003c1b007388 */ /* 0x000fe80000000800 */
[----:B------:R1:W-:Y:S01]  /*16d30*/  STS [R27+0x1800], R62 ;  /* 0x0018003e1b007388 */ /* 0x0003e20000000800 */
[----:B0-----:R-:W-:-:S03]  /*16d40*/  BMSK R58, RZ, R30 ;  /* 0x0000001eff3a721b */ /* 0x001fc60000000000 */
[----:B------:R0:W-:Y:S04]  /*16d50*/  STS [R27+0x1c00], R64 ;  /* 0x001c00401b007388 */ /* 0x0001e80000000800 */
[----:B------:R-:W-:Y:S01]  /*16d60*/  STS [R27+0x2000], R68 ;  /* 0x002000441b007388 */ /* 0x000fe20000000800 */
[----:B-1----:R-:W-:-:S03]  /*16d70*/  IMAD R62, R22, 0x7c, R67 ;  /* 0x0000007c163e7824 */ /* 0x002fc600078e0243 */
[----:B------:R-:W-:Y:S01]  /*16d80*/  STS [R27+0x2400], R70 ;  /* 0x002400461b007388 */ /* 0x000fe20000000800 */
[----:B0-----:R-:W-:-:S03]  /*16d90*/  IMAD R64, R22, 0x58, R27 ;  /* 0x0000005816407824 */ /* 0x001fc600078e021b */
        /* <DEDUP_REMOVED lines=31> */
[----:B------:R-:W0:Y:S03]  /*16f90*/  LDS R76, [R64+0x34] ;  /* 0x00003400404c7984 */ /* 0x000e260000000800 */
        /* <DEDUP_REMOVED lines=18> */
[----:B--2---:R-:W-:Y:S01]  /*170c0*/  SHF.R.U32.HI R5, RZ, R23, R98 ;  /* 0x00000017ff057219 */ /* 0x004fe20000011662 */
[----:B------:R-:W-:Y:S03]  /*170d0*/  LDS R110, [R64+0x58] ;  /* 0x00005800406e7984 */ /* 0x000fe60000000800 */
[----:B------:R-:W-:Y:S01]  /*170e0*/  LOP3.LUT R5, R58, R5, RZ, 0xc0, !PT ;  /* 0x000000053a057212 */ /* 0x000fe200078ec0ff */
[----:B------:R-:W-:Y:S01]  /*170f0*/  BAR.SYNC.DEFER_BLOCKING 0x0 ;  /* 0x0000000000007b1d */ /* 0x000fe20000010000 */
[----:B0-----:R-:W-:-:S03]  /*17100*/  SHF.R.U32.HI R7, RZ, R23, R76 ;  /* 0x00000017ff077219 */ /* 0x001fc6000001164c */
[----:B------:R-:W-:Y:S01]  /*17110*/  IMAD.SHL.U32 R6, R5, 0x400, RZ ;  /* 0x0000040005067824 */ /* 0x000fe200078e00ff */
[----:B------:R-:W-:Y:S02]  /*17120*/  SHF.R.U32.HI R5, RZ, 0x4, R5 ;  /* 0x00000004ff057819 */ /* 0x000fe40000011605 */
[----:B------:R-:W-:Y:S02]  /*17130*/  LOP3.LUT R7, R58, R7, RZ, 0xc0, !PT ;  /* 0x000000073a077212 */ /* 0x000fe400078ec0ff */
[----:B------:R-:W-:Y:S02]  /*17140*/  LOP3.LUT R8, R6, 0x7c00, RZ, 0xc0, !PT ;  /* 0x00007c0006087812 */ /* 0x000fe400078ec0ff */
[----:B------:R-:W-:-:S04]  /*17150*/  LOP3.LUT R5, R5, 0xffffffe, RZ, 0xc0, !PT ;  /* 0x0ffffffe05057812 */ /* 0x000fc800078ec0ff */
[----:B------:R-:W-:Y:S02]  /*17160*/  IADD3 R77, PT, PT, R5, R27, R8 ;  /* 0x0000001b054d7210 */ /* 0x000fe40007ffe008 */
[----:B------:R-:W-:-:S04]  /*17170*/  SHF.R.U32.HI R5, RZ, R23, R96 ;  /* 0x00000017ff057219 */ /* 0x000fc80000011660 */
[----:B------:R-:W-:Y:S01]  /*17180*/  LOP3.LUT R5, R58, R5, RZ, 0xc0, !PT ;  /* 0x000000053a057212 */ /* 0x000fe200078ec0ff */
        /* <DEDUP_REMOVED lines=296> */
[----:B--2---:R-:W-:Y:S01]  /*18410*/  IMAD.IADD R160, R6, 0x1, R167 ;  /* 0x0000000106a07824 */ /* 0x004fe200078e02a7 */
[----:B------:R-:W-:-:S03]  /*18420*/  @!P1 SHF.R.U32.HI R6, RZ, 0x3, R22 ;  /* 0x00000003ff069819 */ /* 0x000fc60000011616 */
[----:B---3--:R-:W-:Y:S01]  /*18430*/  IMAD.IADD R169, R5, 0x1, R160 ;  /* 0x0000000105a97824 */ /* 0x008fe200078e02a0 */
[----:B------:R-:W-:-:S03]  /*18440*/  @!P1 LOP3.LUT R6, R6, 0x7c, RZ, 0xc0, !PT ;  /* 0x0000007c06069812 */ /* 0x000fc600078ec0ff */
[----:B----4-:R-:W-:Y:S02]  /*18450*/  IMAD.IADD R171, R8, 0x1, R169 ;  /* 0x0000000108ab7824 */ /* 0x010fe400078e02a9 */
[----:B------:R-:W-:Y:S02]  /*18460*/  @!P1 IMAD.IADD R177, R65, 0x1, R6 ;  /* 0x0000000141b19824 */ /* 0x000fe400078e0206 */
[----:B-----5:R-:W-:-:S04]  /*18470*/  IMAD.IADD R162, R10, 0x1, R171 ;  /* 0x000000010aa27824 */ /* 0x020fc800078e02ab */
[----:B------:R-:W-:-:S04]  /*18480*/  IMAD.IADD R173, R11, 0x1, R162 ;  /* 0x000000010bad7824 */ /* 0x000fc800078e02a2 */
[----:B------:R-:W-:Y:S01]  /*18490*/  IMAD.IADD R164, R60, 0x1, R173 ;  /* 0x000000013ca47824 */ /* 0x000fe200078e02ad */
[----:B------:R-:W-:-:S03]  /*184a0*/  SHF.R.U32.HI R60, RZ, 0x5, R22 ;  /* 0x00000005ff3c7819 */ /* 0x000fc60000011616 */
[----:B------:R-:W-:Y:S01]  /*184b0*/  IMAD.IADD R166, R7, 0x1, R164 ;  /* 0x0000000107a67824 */ /* 0x000fe200078e02a4 */
[C---:B------:R-:W-:Y:S02]  /*184c0*/  ISETP.NE.AND P5, PT, R60.reuse, 0x5, PT ;  /* 0x000000053c00780c */ /* 0x040fe40003fa5270 */
[C---:B------:R-:W-:Y:S01]  /*184d0*/  ISETP.NE.AND P2, PT, R60.reuse, 0x3, PT ;  /* 0x000000033c00780c */ /* 0x040fe20003f45270 */
[----:B------:R-:W-:Y:S01]  /*184e0*/  IMAD.IADD R139, R139, 0x1, R166 ;  /* 0x000000018b8b7824 */ /* 0x000fe200078e02a6 */
[----:B------:R-:W-:-:S04]  /*184f0*/  ISETP.NE.AND P3, PT, R60, 0x4, PT ;  /* 0x000000043c00780c */ /* 0x000fc80003f65270 */
[----:B------:R-:W0:Y:S05]  /*18500*/  SHFL.UP P0, R4, R139, 0x1, RZ ;  /* 0x042000008b047989 */ /* 0x000e2a00000000ff */
        /* <DEDUP_REMOVED lines=11> */
[----:B------:R-:W-:-:S04]  /*185c0*/  ISETP.NE.AND P0, PT, R60, 0x1, PT ;  /* 0x000000013c00780c */ /* 0x000fc80003f05270 */
[----:B------:R0:W-:Y:S01]  /*185d0*/  @!P1 STS [R177+0x8400], R168 ;  /* 0x008400a8b1009388 */ /* 0x0001e20000000800 */
[----:B------:R-:W-:Y:S01]  /*185e0*/  BAR.SYNC.DEFER_BLOCKING 0x0 ;  /* 0x0000000000007b1d */ /* 0x000fe20000010000 */
[----:B------:R-:W-:Y:S01]  /*185f0*/  ISETP.NE.AND P1, PT, R60, 0x2, PT ;  /* 0x000000023c00780c */ /* 0x000fe20003f25270 */
[----:B0-----:R-:W-:-:S04]  /*18600*/  IMAD.IADD R168, R168, 0x1, -R139 ;  /* 0x00000001a8a87824 */ /* 0x001fc800078e0a8b */
[----:B------:R-:W0:Y:S04]  /*18610*/  LDS.128 R4, [R65+0x8400] ;  /* 0x0084000041047984 */ /* 0x000e280000000c00 */
[----:B------:R-:W1:Y:S01]  /*18620*/  LDS.128 R8, [R65+0x8410] ;  /* 0x0084100041087984 */ /* 0x000e620000000c00 */
[C---:B0-----:R-:W-:Y:S01]  /*18630*/  IMAD.IADD R5, R4.reuse, 0x1, R5 ;  /* 0x0000000104057824 */ /* 0x041fe200078e0205 */
[----:B------:R-:W-:Y:S02]  /*18640*/  SEL R59, R4, R59, !P0 ;  /* 0x0000003b043b7207 */ /* 0x000fe40004000000 */
        /* <DEDUP_REMOVED lines=9> */
[----:B------:R-:W-:Y:S02]  /*186e0*/  SEL R59, R8, R59, !P5 ;  /* 0x0000003b083b7207 */ /* 0x000fe40006800000 */
[----:B------:R-:W-:Y:S01]  /*186f0*/  ISETP.NE.AND P5, PT, R60, 0x6, PT ;  /* 0x000000063c00780c */ /* 0x000fe20003fa5270 */
[----:B------:R-:W-:-:S03]  /*18700*/  IMAD.IADD R10, R10, 0x1, R9 ;  /* 0x000000010a0a7824 */ /* 0x000fc600078e0209 */
[----:B------:R-:W-:Y:S01]  /*18710*/  SEL R59, R9, R59, !P5 ;  /* 0x0000003b093b7207 */ /* 0x000fe20006800000 */
[----:B------:R-:W-:-:S08]  /*18720*/  IMAD.IADD R11, R11, 0x1, R10 ;  /* 0x000000010b0b7824 */ /* 0x000fd000078e020a */
[----:B------:R-:W-:Y:S02]  /*18730*/  @P5 LOP3.LUT R99, R99, 0x2, RZ, 0xfc, !PT ;  /* 0x0000000263635812 */ /* 0x000fe400078efcff */
[----:B------:R-:W-:Y:S02]  /*18740*/  ISETP.NE.AND P5, PT, R60, 0x7, PT ;  /* 0x000000073c00780c */ /* 0x000fe40003fa5270 */
[----:B------:R-:W-:Y:S02]  /*18750*/  LOP3.LUT R99, R99, 0xfffffffb, RZ, 0xc0, !PT ;  /* 0xfffffffb63637812 */ /* 0x000fe400078ec0ff */
[----:B------:R-:W-:-:S09]  /*18760*/  SEL R59, R10, R59, !P5 ;  /* 0x0000003b0a3b7207 */ /* 0x000fd20006800000 */
[----:B------:R-:W-:Y:S02]  /*18770*/  @P5 LOP3.LUT R99, R99, 0x4, RZ, 0xfc, !PT ;  /* 0x0000000463635812 */ /* 0x000fe400078efcff */
[----:B------:R-:W-:Y:S02]  /*18780*/  ISETP.GT.U32.AND P5, PT, R22, 0x1f, PT ;  /* 0x0000001f1600780c */ /* 0x000fe40003fa4070 */
[----:B------:R-:W-:-:S11]  /*18790*/  LOP3.LUT R99, R99, 0xffffffbf, RZ, 0xc0, !PT ;  /* 0xffffffbf63637812 */ /* 0x000fd600078ec0ff */
[----:B------:R-:W-:Y:S01]  /*187a0*/  @P5 IMAD.IADD R168, R59, 0x1, R4 ;  /* 0x000000013ba85824 */ /* 0x000fe200078e0204 */
[----:B------:R-:W-:Y:S01]  /*187b0*/  @P5 LOP3.LUT R99, R99, 0x40, RZ, 0xfc, !PT ;  /* 0x0000004063635812 */ /* 0x000fe200078efcff */
[----:B------:R-:W-:Y:S01]  /*187c0*/  @!P4 IMAD.U32 R168, R11, 0x10000, RZ ;  /* 0x000100000ba8c824 */ /* 0x000fe200078e00ff */
[C---:B------:R-:W-:Y:S02]  /*187d0*/  ISETP.GT.U32.AND P5, PT, R22.reuse, 0x3f, PT ;  /* 0x0000003f1600780c */ /* 0x040fe40003fa4070 */
[----:B------:R-:W-:Y:S02]  /*187e0*/  LOP3.LUT R99, R99, 0xffffffdf, RZ, 0xc0, !PT ;  /* 0xffffffdf63637812 */ /* 0x000fe400078ec0ff */
[----:B------:R-:W-:Y:S02]  /*187f0*/  @!P4 STS [R65+0x8428], R168 ;  /* 0x008428a84100c388 */ /* 0x000fe40000000800 */
[----:B------:R-:W-:Y:S01]  /*18800*/  @P6 LOP3.LUT R99, R99, 0x20, RZ, 0xfc, !PT ;  /* 0x0000002063636812 */ /* 0x000fe200078efcff */
[----:B------:R-:W-:Y:S06]  /*18810*/  BAR.SYNC.DEFER_BLOCKING 0x0 ;  /* 0x0000000000007b1d */ /* 0x000fec0000010000 */
[----:B------:R-:W-:Y:S01]  /*18820*/  @!P5 IMAD.SHL.U32 R6, R22, 0x400, RZ ;  /* 0x000004001606d824 */ /* 0x000fe200078e00ff */
[----:B------:R-:W-:Y:S01]  /*18830*/  @!P5 SHF.R.U32.HI R7, RZ, 0x4, R22 ;  /* 0x00000004ff07d819 */ /* 0x000fe20000011616 */
[----:B------:R-:W-:-:S03]  /*18840*/  @!P5 IMAD.MOV.U32 R61, RZ, RZ, 0x1700 ;  /* 0x00001700ff3dd424 */ /* 0x000fc600078e00ff */
[----:B------:R-:W-:Y:S02]  /*18850*/  @!P5 LOP3.LUT R6, R6, 0x7c00, RZ, 0xc0, !PT ;  /* 0x00007c000606d812 */ /* 0x000fe400078ec0ff */
[----:B------:R-:W-:Y:S01]  /*18860*/  @!P5 LOP3.LUT R7, R7, 0x3e, RZ, 0xc0, !PT ;  /* 0x0000003e0707d812 */ /* 0x000fe200078ec0ff */
[----:B------:R-:W0:Y:S02]  /*18870*/  LDS R4, [R65+0x8428] ;  /* 0x0084280041047984 */ /* 0x000e240000000800 */
[----:B0-----:R-:W-:-:S05]  /*18880*/  SEL R5, R4, RZ, P6 ;  /* 0x000000ff04057207 */ /* 0x001fca0003000000 */
[----:B------:R-:W-:Y:S01]  /*18890*/  IMAD.IADD R4, R5, 0x1, R168 ;  /* 0x0000000105047824 */ /* 0x000fe200078e02a8 */
[----:B------:R-:W-:-:S03]  /*188a0*/  @!P5 IADD3 R168, PT, PT, R7, R65, R6 ;  /* 0x0000004107a8d210 */ /* 0x000fc60007ffe006 */
        /* <DEDUP_REMOVED lines=75> */
[----:B------:R-:W5:Y:S01]  /*18d60*/  LDS.U16 R150, [R107] ;  /* 0x000000006b967984 */ /* 0x000f620000000400 */
[----:B0-----:R-:W-:-:S03]  /*18d70*/  @!P5 SHF.R.S32.HI R6, RZ, 0x1f, R16 ;  /* 0x0000001fff06d819 */ /* 0x001fc60000011410 */
[----:B------:R-:W0:Y:S01]  /*18d80*/  LDS.U16 R152, [R111] ;  /* 0x000000006f987984 */ /* 0x000e220000000400 */
[----:B------:R-:W-:Y:S01]  /*18d90*/  @!P5 IADD3 R4, P6, PT, -R16, R14, RZ ;  /* 0x0000000e1004d210 */ /* 0x000fe20007fde1ff */
[----:B-1----:R-:W-:Y:S02]  /*18da0*/  IMAD.IADD R8, R75, 0x1, R8 ;  /* 0x000000014b087824 */ /* 0x002fe400078e0208 */
[----:B------:R-:W1:Y:S02]  /*18db0*/  LDS.U16 R114, [R114] ;  /* 0x0000000072727984 */ /* 0x000e640000000400 */
[----:B------:R-:W-:Y:S01]  /*18dc0*/  @!P5 IMAD.X R5, R15, 0x1, ~R6, P6 ;  /* 0x000000010f05d824 */ /* 0x000fe200030e0e06 */
[----:B------:R-:W-:Y:S01]  /*18dd0*/  ISETP.GT.U32.AND P6, PT, R22, 0x3e, PT ;  /* 0x0000003e1600780c */ /* 0x000fe20003fc4070 */
[----:B------:R4:W1:Y:S01]  /*18de0*/  LDS.U16 R6, [R17] ;  /* 0x0000000011067984 */ /* 0x0008620000000400 */
[----:B--2---:R-:W-:Y:S02]  /*18df0*/  IMAD.IADD R10, R79, 0x1, R10 ;  /* 0x000000014f0a7824 */ /* 0x004fe400078e020a */
[----:B---3--:R-:W-:Y:S01]  /*18e00*/  IMAD.IADD R138, R83, 0x1, R138 ;  /* 0x00000001538a7824 */ /* 0x008fe200078e028a */
[----:B------:R-:W2:Y:S01]  /*18e10*/  LDS.U16 R116, [R116] ;  /* 0x0000000074747984 */ /* 0x000ea20000000400 */
[----:B------:R-:W-:-:S02]  /*18e20*/  IMAD R9, R8, 0x4, R65 ;  /* 0x0000000408097824 */ /* 0x000fc400078e0241 */
[----:B----4-:R-:W-:Y:S01]  /*18e30*/  IMAD.IADD R140, R87, 0x1, R140 ;  /* 0x00000001578c7824 */ /* 0x010fe200078e028c */
[----:B------:R-:W3:Y:S01]  /*18e40*/  LDS.U16 R118, [R118] ;  /* 0x0000000076767984 */ /* 0x000ee20000000400 */
[----:B------:R-:W-:Y:S01]  /*18e50*/  @!P5 SHF.R.S32.HI R17, RZ, 0x1f, R16 ;  /* 0x0000001fff11d819 */ /* 0x000fe20000011410 */
[--C-:B------:R-:W-:Y:S02]  /*18e60*/  IMAD R11, R10, 0x4, R65.reuse ;  /* 0x000000040a0b7824 */ /* 0x100fe400078e0241 */
[----:B------:R-:W4:Y:S01]  /*18e70*/  LDS.U16 R120, [R120] ;  /* 0x0000000078787984 */ /* 0x000f220000000400 */
[----:B-----5:R-:W-:Y:S02]  /*18e80*/  IMAD.IADD R142, R91, 0x1, R142 ;  /* 0x000000015b8e7824 */ /* 0x020fe400078e028e */
[----:B------:R-:W-:Y:S01]  /*18e90*/  IMAD.IADD R144, R95, 0x1, R144 ;  /* 0x000000015f907824 */ /* 0x000fe200078e0290 */
[----:B------:R-:W5:Y:S01]  /*18ea0*/  LDS.U16 R122, [R122] ;  /* 0x000000007a7a7984 */ /* 0x000f620000000400 */
[----:B------:R-:W-:-:S02]  /*18eb0*/  IMAD R73, R140, 0x4, R65 ;  /* 0x000000048c497824 */ /* 0x000fc400078e0241 */
[----:B------:R-:W-:Y:S01]  /*18ec0*/  IMAD.IADD R146, R101, 0x1, R146 ;  /* 0x0000000165927824 */ /* 0x000fe200078e0292 */
[----:B------:R-:W5:Y:S01]  /*18ed0*/  LDS.U16 R124, [R124] ;  /* 0x000000007c7c7984 */ /* 0x000f620000000400 */
[--C-:B------:R-:W-:Y:S02]  /*18ee0*/  IMAD R75, R142, 0x4, R65.reuse ;  /* 0x000000048e4b7824 */ /* 0x100fe400078e0241 */
[----:B------:R-:W-:Y:S01]  /*18ef0*/  IMAD.IADD R148, R105, 0x1, R148 ;  /* 0x0000000169947824 */ /* 0x000fe200078e0294 */
[----:B------:R-:W5:Y:S01]  /*18f00*/  LDS.U16 R126, [R126] ;  /* 0x000000007e7e7984 */ /* 0x000f620000000400 */
[--C-:B------:R-:W-:Y:S02]  /*18f10*/  IMAD R77, R144, 0x4, R65.reuse ;  /* 0x00000004904d7824 */ /* 0x100fe400078e0241 */
[----:B------:R-:W-:Y:S01]  /*18f20*/  IMAD.IADD R150, R109, 0x1, R150 ;  /* 0x000000016d967824 */ /* 0x000fe200078e0296 */
[----:B------:R-:W5:Y:S01]  /*18f30*/  LDS.U16 R128, [R128] ;  /* 0x0000000080807984 */ /* 0x000f620000000400 */
[----:B------:R-:W-:-:S03]  /*18f40*/  IMAD R79, R146, 0x4, R65 ;  /* 0x00000004924f7824 */ /* 0x000fc600078e0241 */
[----:B------:R-:W5:Y:S01]  /*18f50*/  LDS.U16 R130, [R130] ;  /* 0x0000000082827984 */ /* 0x000f620000000400 */
[----:B0-----:R-:W-:-:S03]  /*18f60*/  IMAD.IADD R152, R113, 0x1, R152 ;  /* 0x0000000171987824 */ /* 0x001fc600078e0298 */
[----:B------:R-:W0:Y:S01]  /*18f70*/  LDS.U16 R132, [R132] ;  /* 0x0000000084847984 */ /* 0x000e220000000400 */
[----:B-1----:R-:W-:-:S03]  /*18f80*/  IMAD.IADD R114, R115, 0x1, R114 ;  /* 0x0000000173727824 */ /* 0x002fc600078e0272 */
[----:B------:R-:W1:Y:S01]  /*18f90*/  LDS.U16 R134, [R134] ;  /* 0x0000000086867984 */ /* 0x000e620000000400 */
[----:B------:R-:W-:Y:S02]  /*18fa0*/  IMAD.IADD R6, R71, 0x1, R6 ;  /* 0x0000000147067824 */ /* 0x000fe400078e0206 */
[--C-:B------:R-:W-:Y:S01]  /*18fb0*/  IMAD R71, R138, 0x4, R65.reuse ;  /* 0x000000048a477824 */ /* 0x100fe200078e0241 */
[----:B------:R-:W1:Y:S01]  /*18fc0*/  LDS.U16 R136, [R136] ;  /* 0x0000000088887984 */ /* 0x000e620000000400 */
[--C-:B------:R-:W-:Y:S02]  /*18fd0*/  IMAD R7, R6, 0x4, R65.reuse ;  /* 0x0000000406077824 */ /* 0x100fe400078e0241 */
[----:B--2---:R-:W-:Y:S01]  /*18fe0*/  IMAD.IADD R116, R117, 0x1, R116 ;  /* 0x0000000175747824 */ /* 0x004fe200078e0274 */
[----:B------:R-:W-:Y:S01]  /*18ff0*/  BAR.SYNC.DEFER_BLOCKING 0x0 ;  /* 0x0000000000007b1d */ /* 0x000fe20000010000 */
[----:B---3--:R-:W-:Y:S02]  /*19000*/  IMAD.IADD R118, R119, 0x1, R118 ;  /* 0x0000000177767824 */ /* 0x008fe400078e0276 */
[----:B------:R-:W-:-:S02]  /*19010*/  IMAD R81, R114, 0x4, R65 ;  /* 0x0000000472517824 */ /* 0x000fc400078e0241 */
[----:B----4-:R-:W-:Y:S02]  /*19020*/  IMAD.IADD R120, R121, 0x1, R120 ;  /* 0x0000000179787824 */ /* 0x010fe400078e0278 */
[----:B------:R-:W-:Y:S02]  /*19030*/  IMAD R83, R116, 0x4, R65 ;  /* 0x0000000474537824 */ /* 0x000fe400078e0241 */
[----:B-----5:R-:W-:Y:S02]  /*19040*/  IMAD.IADD R122, R123, 0x1, R122 ;  /* 0x000000017b7a7824 */ /* 0x020fe400078e027a */
[----:B------:R-:W-:Y:S02]  /*19050*/  IMAD.IADD R124, R125, 0x1, R124 ;  /* 0x000000017d7c7824 */ /* 0x000fe400078e027c */
[----:B------:R-:W-:Y:S02]  /*19060*/  IMAD.IADD R126, R127, 0x1, R126 ;  /* 0x000000017f7e7824 */ /* 0x000fe400078e027e */
[----:B------:R-:W-:Y:S01]  /*19070*/  IMAD.IADD R128, R129, 0x1, R128 ;  /* 0x0000000181807824 */ /* 0x000fe200078e0280 */
[----:B------:R-:W-:Y:S01]  /*19080*/  @!P5 STS.64 [R67], R16 ;  /* 0x000000104300d388 */ /* 0x000fe20000000a00 */
[----:B------:R-:W-:Y:S01]  /*19090*/  IMAD.IADD R130, R131, 0x1, R130 ;  /* 0x0000000183827824 */ /* 0x000fe200078e0282 */
[----:B------:R-:W-:Y:S01]  /*190a0*/  BAR.SYNC.DEFER_BLOCKING 0x0 ;  /* 0x0000000000007b1d */ /* 0x000fe20000010000 */
[----:B0-----:R-:W-:-:S02]  /*190b0*/  IMAD.IADD R132, R133, 0x1, R132 ;  /* 0x0000000185847824 */ /* 0x001fc400078e0284 */
[----:B-1----:R-:W-:Y:S02]  /*190c0*/  IMAD.IADD R134, R135, 0x1, R134 ;  /* 0x0000000187867824 */ /* 0x002fe400078e0286 */
[----:B------:R-:W-:-:S04]  /*190d0*/  IMAD.IADD R136, R137, 0x1, R136 ;  /* 0x0000000189887824 */ /* 0x000fc800078e0288 */
[--C-:B------:R-:W-:Y:S01]  /*190e0*/  IMAD R85, R136, 0x4, R65.reuse ;  /* 0x0000000488557824 */ /* 0x100fe200078e0241 */
[----:B------:R-:W-:Y:S01]  /*190f0*/  @!P6 LDS R61, [R67+0x8] ;  /* 0x00000800433de984 */ /* 0x000fe20000000800 */
[----:B------:R-:W-:Y:S06]  /*19100*/  BAR.SYNC.DEFER_BLOCKING 0x0 ;  /* 0x0000000000007b1d */ /* 0x000fec0000010000 */
[----:B------:R-:W-:Y:S02]  /*19110*/  @!P5 STS.64 [R67+0x5c00], R4 ;  /* 0x005c00044300d388 */ /* 0x000fe40000000a00 */
[----:B------:R-:W-:Y:S06]  /*19120*/  BAR.SYNC.DEFER_BLOCKING 0x0 ;  /* 0x0000000000007b1d */ /* 0x000fec0000010000 */
        /* <DEDUP_REMOVED lines=14> */
[----:B------:R-:W-:Y:S01]  /*19210*/  STS [R7], R86 ;  /* 0x0000005607007388 */ /* 0x000fe20000000800 */
[----:B0-----:R-:W-:-:S03]  /*19220*/  IMAD R77, R124, 0x4, R65 ;  /* 0x000000047c4d7824 */ /* 0x001fc600078e0241 */
[----:B------:R0:W-:Y:S01]  /*19230*/  STS [R9], R84 ;  /* 0x0000005409007388 */ /* 0x0001e20000000800 */
[----:B-1----:R-:W-:-:S03]  /*19240*/  IMAD R79, R126, 0x4, R65 ;  /* 0x000000047e4f7824 */ /* 0x002fc600078e0241 */
[----:B------:R1:W-:Y:S04]  /*19250*/  STS [R11], R82 ;  /* 0x000000520b007388 */ /* 0x0003e80000000800 */
        /* <DEDUP_REMOVED lines=31> */
[----:B------:R-:W-:Y:S02]  /*19450*/  IMAD R8, R6, 0x8, R65 ;  /* 0x0000000806087824 */ /* 0x000fe400078e0241 */
[----:B------:R-:W-:Y:S04]  /*19460*/  LDS R124, [R27+0x3000] ;  /* 0x003000001b7c7984 */ /* 0x000fe80000000800 */
[----:B------:R-:W0:Y:S04]  /*19470*/  LDS.64 R6, [R8+0x5c00] ;  /* 0x005c000008067984 */ /* 0x000e280000000a00 */
        /* <DEDUP_REMOVED lines=10> */
[----:B------:R-:W-:Y:S02]  /*19520*/  LDS R134, [R27+0x5800] ;  /* 0x005800001b867984 */ /* 0x000fe40000000800 */
[----:B------:R-:W-:Y:S01]  /*19530*/  IMAD.X R11, RZ, RZ, R7, P6 ;  /* 0x000000ffff0b7224 */ /* 0x000fe200030e0607 */
[----:B------:R-:W-:-:S04]  /*19540*/  SHF.R.U32.HI R7, RZ, R23, R98 ;  /* 0x00000017ff077219 */ /* 0x000fc80000011662 */
[----:B------:R-:W-:-:S05]  /*19550*/  LOP3.LUT R6, R58, R7, RZ, 0xc0, !PT ;  /* 0x000000073a067212 */ /* 0x000fca00078ec0ff */
[----:B------:R-:W-:-:S05]  /*19560*/  IMAD R9, R6, 0x8, R65 ;  /* 0x0000000806097824 */ /* 0x000fca00078e0241 */
[----:B------:R0:W1:Y:S02]  /*19570*/  LDS.64 R6, [R9+0x5c00] ;  /* 0x005c000009067984 */ /* 0x0000640000000a00 */
[----:B0-----:R-:W-:Y:S02]  /*19580*/  SHF.R.U32.HI R9, RZ, R23, R109 ;  /* 0x00000017ff097219 */ /* 0x001fe4000001166d */
[----:B-1----:R-:W-:-:S05]  /*19590*/  IADD3 R70, P6, PT, R6, R22, RZ ;  /* 0x0000001606467210 */ /* 0x002fca0007fde0ff */
[----:B------:R-:W-:Y:S01]  /*195a0*/  IMAD.X R73, RZ, RZ, R7, P6 ;  /* 0x000000ffff497224 */ /* 0x000fe200030e0607 */
[----:B------:R-:W-:-:S04]  /*195b0*/  SHF.R.U32.HI R7, RZ, R23, R108 ;  /* 0x00000017ff077219 */ /* 0x000fc8000001166c */
[----:B------:R-:W-:-:S05]  /*195c0*/  LOP3.LUT R6, R58, R7, RZ, 0xc0, !PT ;  /* 0x000000073a067212 */ /* 0x000fca00078ec0ff */
[----:B------:R-:W-:-:S05]  /*195d0*/  IMAD R8, R6, 0x8, R65 ;  /* 0x0000000806087824 */ /* 0x000fca00078e0241 */
[----:B------:R0:W1:Y:S02]  /*195e0*/  LDS.64 R6, [R8+0x5c00] ;  /* 0x005c000008067984 */ /* 0x0000640000000a00 */
[----:B0-----:R-:W-:Y:S02]  /*195f0*/  LOP3.LUT R8, R58, R9, RZ, 0xc0, !PT ;  /* 0x000000093a087212 */ /* 0x001fe400078ec0ff */
[----:B-1----:R-:W-:-:S05]  /*19600*/  IADD3 R71, P6, PT, R6, R22, RZ ;  /* 0x0000001606477210 */ /* 0x002fca0007fde0ff */
[----:B------:R-:W-:Y:S01]  /*19610*/  IMAD.X R72, RZ, RZ, R7, P6 ;  /* 0x000000ffff487224 */ /* 0x000fe200030e0607 */
[----:B------:R-:W-:-:S04]  /*19620*/  LEA R10, P6, R74, R28, 0x2 ;  /* 0x0000001c4a0a7211 */ /* 0x000fc800078c10ff */
[----:B------:R-:W-:Y:S01]  /*19630*/  LEA.HI.X R11, R74, R29, R11, 0x2, P6 ;  /* 0x0000001d4a0b7211 */ /* 0x000fe200030f140b */
[----:B------:R-:W-:Y:S01]  /*19640*/  IMAD R74, R8, 0x8, R65 ;  /* 0x00000008084a7824 */ /* 0x000fe200078e0241 */
[----:B------:R-:W-:-:S03]  /*19650*/  LEA R6, P6, R70, R28, 0x2 ;  /* 0x0000001c46067211 */ /* 0x000fc600078c10ff */
[----:B------:R-:W-:Y:S01]  /*19660*/  STG.E desc[UR8][R10.64], R68 ;  /* 0x000000440a007986 */ /* 0x000fe2000c101908 */
[-C--:B------:R-:W-:Y:S02]  /*19670*/  LEA.HI.X R7, R70, R29.reuse, R73, 0x2, P6 ;  /* 0x0000001d46077211 */ /* 0x080fe400030f1449 */
[C---:B------:R-:W-:Y:S01]  /*19680*/  LEA R70, P6, R71.reuse, R28, 0x2 ;  /* 0x0000001c47467211 */ /* 0x040fe200078c10ff */
[----:B------:R-:W0:Y:S03]  /*19690*/  LDS.64 R8, [R74+0x5c00] ;  /* 0x005c00004a087984 */ /* 0x000e260000000a00 */
[----:B------:R-:W-:Y:S01]  /*196a0*/  LEA.HI.X R71, R71, R29, R72, 0x2, P6 ;  /* 0x0000001d47477211 */ /* 0x000fe200030f1448 */
[----:B------:R-:W-:Y:S04]  /*196b0*/  STG.E desc[UR8][R6.64+0x400], R98 ;  /* 0x0004006206007986 */ /* 0x000fe8000c101908 */
[----:B------:R-:W-:Y:S01]  /*196c0*/  STG.E desc[UR8][R70.64+0x800], R108 ;  /* 0x0008006c46007986 */ /* 0x000fe2000c101908 */
[----:B0-----:R-:W-:-:S05]  /*196d0*/  IADD3 R8, P6, PT, R8, R22, RZ ;  /* 0x0000001608087210 */ /* 0x001fca0007fde0ff */
[----:B------:R-:W-:Y:S01]  /*196e0*/  IMAD.X R9, RZ, RZ, R9, P6 ;  /* 0x000000ffff097224 */ /* 0x000fe200030e0609 */
[----:B------:R-:W-:-:S04]  /*196f0*/  LEA R72, P6, R8, R28, 0x2 ;  /* 0x0000001c08487211 */ /* 0x000fc800078c10ff */
[----:B------:R-:W-:Y:S02]  /*19700*/  LEA.HI.X R73, R8, R29, R9, 0x2, P6 ;  /* 0x0000001d08497211 */ /* 0x000fe400030f1409 */
[----:B------:R-:W-:-:S03]  /*19710*/  SHF.R.U32.HI R9, RZ, R23, R110 ;  /* 0x00000017ff097219 */ /* 0x000fc6000001166e */
[----:B------:R-:W-:Y:S01]  /*19720*/  STG.E desc[UR8][R72.64+0xc00], R109 ;  /* 0x000c006d48007986 */ /* 0x000fe2000c101908 */
[----:B------:R-:W-:-:S05]  /*19730*/  LOP3.LUT R8, R58, R9, RZ, 0xc0, !PT ;  /* 0x000000093a087212 */ /* 0x000fca00078ec0ff */
[----:B------:R-:W-:-:S05]  /*19740*/  IMAD R76, R8, 0x8, R65 ;  /* 0x00000008084c7824 */ /* 0x000fca00078e0241 */
[----:B------:R-:W0:Y:S02]  /*19750*/  LDS.64 R8, [R76+0x5c00] ;  /* 0x005c00004c087984 */ /* 0x000e240000000a00 */
        /* <DEDUP_REMOVED lines=166> */
[----:B------:R-:W-:-:S03]  /*1a1c0*/  @!P5 IADD3 R14, P6, PT, R61, R4, RZ ;  /* 0x000000043d0ed210 */ /* 0x000fc60007fde0ff */
[----:B------:R4:W-:Y:S01]  /*1a1d0*/  STG.E desc[UR8][R118.64+0x5800], R134 ;  /* 0x0058008676007986 */ /* 0x0009e2000c101908 */
[----:B------:R-:W-:Y:S01]  /*1a1e0*/  @!P5 LEA.HI.X.SX32 R15, R61, R5, 0x1, P6 ;  /* 0x000000053d0fd211 */ /* 0x000fe200030f0eff */
[----:B------:R-:W-:Y:S01]  /*1a1f0*/  BAR.SYNC.DEFER_BLOCKING 0x0 ;  /* 0x0000000000007b1d */ /* 0x000fe20000010000 */
[----:B------:R-:W-:-:S05]  /*1a200*/  IADD3 R66, P6, PT, R66, 0x1700, RZ ;  /* 0x0000170042427810 */ /* 0x000fca0007fde0ff */
[----:B------:R-:W-:Y:S01]  /*1a210*/  IMAD.X R69, RZ, RZ, R69, P6 ;  /* 0x000000ffff457224 */ /* 0x000fe200030e0645 */
[----:B------:R-:W-:-:S05]  /*1a220*/  IADD3 R9, P6, PT, -R66, R3, RZ ;  /* 0x0000000342097210 */ /* 0x000fca0007fde1ff */
[----:B------:R-:W-:Y:S01]  /*1a230*/  IMAD.X R8, R0, 0x1, ~R69, P6 ;  /* 0x0000000100087824 */ /* 0x000fe200030e0e45 */
[----:B------:R-:W-:-:S04]  /*1a240*/  ISETP.GT.U32.AND P6, PT, R9, 0x16ff, PT ;  /* 0x000016ff0900780c */ /* 0x000fc80003fc4070 */
[----:B------:R-:W-:-:S13]  /*1a250*/  ISETP.GT.AND.EX P6, PT, R8, RZ, PT, P6 ;  /* 0x000000ff0800720c */ /* 0x000fda0003fc4360 */
[----:B----4-:R-:W-:Y:S05]  /*1a260*/  @P6 BRA `(.L_x_366) ;  /* 0xffffffc400f06947 */ /* 0x010fea000383ffff */
[----:B------:R-:W-:-:S04]  /*1a270*/  ISETP.GT.U32.AND P6, PT, R3, R66, PT ;  /* 0x000000420300720c */ /* 0x000fc80003fc4070 */
[----:B------:R-:W-:-:S13]  /*1a280*/  ISETP.GT.AND.EX P6, PT, R0, R69, PT, P6 ;  /* 0x000000450000720c */ /* 0x000fda0003fc4360 */
[----:B------:R-:W-:Y:S05]  /*1a290*/  @!P6 BRA `(.L_x_365) ;  /* 0x000000400038e947 */ /* 0x000fea0003800000 */
[----:B------:R-:W-:-:S03]  /*1a2a0*/  UMOV UR5, 0xffffffff ;  /* 0xffffffff00057882 */ /* 0x000fc60000000000 */
[----:B------:R-:W-:Y:S05]  /*1a2b0*/  BRA.DIV UR5, `(.L_x_367) ;  /* 0x0000004a05e87947 */ /* 0x000fea000b800000 */
[----:B------:R0:W1:Y:S02]  /*1a2c0*/  SHFL.IDX PT, R5, R9, RZ, 0x1f ;  /* 0x00001fff09057589 */ /* 0x00006400000e0000 */
.L_x_442:
        /* <DEDUP_REMOVED lines=91> */
[----:B------:R-:W-:-:S03]  /*1a880*/  UMOV UR5, 0xffffffff ;  /* 0xffffffff00057882 */ /* 0x000fc60000000000 */
        /* <DEDUP_REMOVED lines=24> */
.L_x_445:
[----:B------:R-:W-:Y:S05]  /*1aa10*/  WARPSYNC.ALL ;  /* 0x0000000000007948 */ /* 0x000fea0003800000 */
[----:B------:R-:W-:Y:S06]  /*1aa20*/  BAR.SYNC.DEFER_BLOCKING 0x0 ;  /* 0x0000000000007b1d */ /* 0x000fec0000010000 */
[----:B------:R-:W-:Y:S01]  /*1aa30*/  BSSY.RECONVERGENT B1, `(.L_x_369) ;  /* 0x000025e000017945 */ /* 0x000fe20003800200 */
[----:B-1----:R-:W1:Y:S04]  /*1aa40*/  LDS R140, [R64] ;  /* 0x00000000408c7984 */ /* 0x002e680000000800 */
[----:B------:R-:W2:Y:S04]  /*1aa50*/  LDS R138, [R64+0x4] ;  /* 0x00000400408a7984 */ /* 0x000ea80000000800 */
[----:B------:R-:W3:Y:S04]  /*1aa60*/  LDS R136, [R64+0x8] ;  /* 0x0000080040887984 */ /* 0x000ee80000000800 */
        /* <DEDUP_REMOVED lines=33> */
[----:B---3--:R-:W-:Y:S01]  /*1ac80*/  SHF.R.U32.HI R5, RZ, R23, R136 ;  /* 0x00000017ff057219 */ /* 0x008fe20000011688 */
[----:B------:R-:W-:Y:S03]  /*1ac90*/  LDS R150, [R64+0x58] ;  /* 0x0000580040967984 */ /* 0x000fe60000000800 */
[----:B------:R-:W-:Y:S01]  /*1aca0*/  LOP3.LUT R5, R58, R5, RZ, 0xc0, !PT ;  /* 0x000000053a057212 */ /* 0x000fe200078ec0ff */
[----:B------:R-:W-:Y:S04]  /*1acb0*/  BAR.SYNC.DEFER_BLOCKING 0x0 ;  /* 0x0000000000007b1d */ /* 0x000fe80000010000 */
[----:B------:R-:W-:Y:S01]  /*1acc0*/  IMAD.SHL.U32 R6, R5, 0x400, RZ ;  /* 0x0000040005067824 */ /* 0x000fe200078e00ff */
[----:B------:R-:W-:-:S04]  /*1acd0*/  SHF.R.U32.HI R5, RZ, 0x4, R5 ;  /* 0x00000004ff057819 */ /* 0x000fc80000011605 */
[----:B------:R-:W-:Y:S02]  /*1ace0*/  LOP3.LUT R152, R6, 0x7c00, RZ, 0xc0, !PT ;  /* 0x00007c0006987812 */ /* 0x000fe400078ec0ff */
[----:B------:R-:W-:-:S04]  /*1acf0*/  LOP3.LUT R5, R5, 0xffffffe, RZ, 0xc0, !PT ;  /* 0x0ffffffe05057812 */ /* 0x000fc800078ec0ff */
[----:B------:R-:W-:Y:S02]  /*1ad00*/  IADD3 R69, PT, PT, R5, R27, R152 ;  /* 0x0000001b05457210 */ /* 0x000fe40007ffe098 */
[----:B----4-:R-:W-:-:S04]  /*1ad10*/  SHF.R.U32.HI R5, RZ, R23, R134 ;  /* 0x00000017ff057219 */ /* 0x010fc80000011686 */
        /* <DEDUP_REMOVED lines=38> */
[----:B-1----:R-:W-:Y:S01]  /*1af80*/  IMAD.SHL.U32 R4, R5, 0x400, RZ ;  /* 0x0000040005047824 */ /* 0x002fe200078e00ff */
[----:B------:R-:W-:-:S04]  /*1af90*/  SHF.R.U32.HI R5, RZ, 0x4, R5 ;  /* 0x00000004ff057819 */ /* 0x000fc80000011605 */
[----:B------:R-:W-:Y:S02]  /*1afa0*/  LOP3.LUT R152, R4, 0x7c00, RZ, 0xc0, !PT ;  /* 0x00007c0004987812 */ /* 0x000fe400078ec0ff */
[----:B------:R-:W-:-:S04]  /*1afb0*/  LOP3.LUT R5, R5, 0xffffffe, RZ, 0xc0, !PT ;  /* 0x0ffffffe05057812 */ /* 0x000fc800078ec0ff */
[----:B------:R-:W-:Y:S02]  /*1afc0*/  IADD3 R73, PT, PT, R5, R27, R152 ;  /* 0x0000001b05497210 */ /* 0x000fe40007ffe098 */
[----:B------:R-:W-:-:S04]  /*1afd0*/  SHF.R.U32.HI R5, RZ, R23, R132 ;  /* 0x00000017ff057219 */ /* 0x000fc80000011684 */
[----:B------:R-:W-:Y:S01]  /*1afe0*/  LOP3.LUT R5, R58, R5, RZ, 0xc0, !PT ;  /* 0x000000053a057212 */ /* 0x000fe200078ec0ff */
        /* <DEDUP_REMOVED lines=272> */
[----:B------:R-:W-:-:S13]  /*1c0f0*/  ISETP.NE.AND P6, PT, R13, 0x1f, PT ;  /* 0x0000001f0d00780c */ /* 0x000fda0003fc5270 */
[----:B------:R-:W-:-:S04]  /*1c100*/  @!P6 SHF.R.U32.HI R6, RZ, 0x3, R22 ;  /* 0x00000003ff06e819 */ /* 0x000fc80000011616 */
[----:B------:R-:W-:-:S05]  /*1c110*/  @!P6 LOP3.LUT R6, R6, 0x7c, RZ, 0xc0, !PT ;  /* 0x0000007c0606e812 */ /* 0x000fca00078ec0ff */
[----:B------:R-:W-:-:S05]  /*1c120*/  @!P6 IMAD.IADD R189, R65, 0x1, R6 ;  /* 0x0000000141bde824 */ /* 0x000fca00078e0206 */
[----:B------:R0:W-:Y:S01]  /*1c130*/  @!P6 STS [R189+0x8400], R188 ;  /* 0x008400bcbd00e388 */ /* 0x0001e20000000800 */
[----:B------:R-:W-:Y:S01]  /*1c140*/  BAR.SYNC.DEFER_BLOCKING 0x0 ;  /* 0x0000000000007b1d */ /* 0x000fe20000010000 */
[----:B------:R-:W-:Y:S01]  /*1c150*/  ISETP.NE.AND P6, PT, R60, 0x6, PT ;  /* 0x000000063c00780c */ /* 0x000fe20003fc5270 */
[----:B0-----:R-:W-:-:S04]  /*1c160*/  IMAD.IADD R188, R188, 0x1, -R185 ;  /* 0x00000001bcbc7824 */ /* 0x001fc800078e0ab9 */
[----:B------:R-:W0:Y:S02]  /*1c170*/  LDS.128 R4, [R65+0x8400] ;  /* 0x0084000041047984 */ /* 0x000e240000000c00 */
[C---:B0-----:R-:W-:Y:S01]  /*1c180*/  IMAD.IADD R5, R4.reuse, 0x1, R5 ;  /* 0x0000000104057824 */ /* 0x041fe200078e0205 */
[----:B------:R-:W-:Y:S02]  /*1c190*/  SEL R63, R4, R63, !P0 ;  /* 0x0000003f043f7207 */ /* 0x000fe40004000000 */
[----:B------:R-:W-:Y:S01]  /*1c1a0*/  ISETP.NE.AND P0, PT, R60, 0x5, PT ;  /* 0x000000053c00780c */ /* 0x000fe20003f05270 */
[----:B------:R-:W-:Y:S01]  /*1c1b0*/  IMAD.IADD R6, R6, 0x1, R5 ;  /* 0x0000000106067824 */ /* 0x000fe200078e0205 */
[----:B------:R-:W-:Y:S02]  /*1c1c0*/  SEL R63, R5, R63, !P1 ;  /* 0x0000003f053f7207 */ /* 0x000fe40004800000 */
[----:B------:R-:W-:Y:S01]  /*1c1d0*/  ISETP.NE.AND P1, PT, R13, RZ, PT ;  /* 0x000000ff0d00720c */ /* 0x000fe20003f25270 */
[----:B------:R-:W-:Y:S01]  /*1c1e0*/  IMAD.IADD R186, R7, 0x1, R6 ;  /* 0x0000000107ba7824 */ /* 0x000fe200078e0206 */
[----:B------:R-:W-:-:S02]  /*1c1f0*/  SEL R63, R6, R63, !P2 ;  /* 0x0000003f063f7207 */ /* 0x000fc40005000000 */
[----:B------:R-:W0:Y:S02]  /*1c200*/  LDS.128 R4, [R65+0x8410] ;  /* 0x0084100041047984 */ /* 0x000e240000000c00 */
[C---:B------:R-:W-:Y:S01]  /*1c210*/  SEL R63, R186.reuse, R63, !P3 ;  /* 0x0000003fba3f7207 */ /* 0x040fe20005800000 */
[----:B0-----:R-:W-:-:S04]  /*1c220*/  IMAD.IADD R4, R186, 0x1, R4 ;  /* 0x00000001ba047824 */ /* 0x001fc800078e0204 */
[----:B------:R-:W-:Y:S01]  /*1c230*/  IMAD.IADD R5, R5, 0x1, R4 ;  /* 0x0000000105057824 */ /* 0x000fe200078e0204 */
[----:B------:R-:W-:Y:S02]  /*1c240*/  SEL R63, R4, R63, !P0 ;  /* 0x0000003f043f7207 */ /* 0x000fe40004000000 */
[----:B------:R-:W-:Y:S01]  /*1c250*/  ISETP.NE.AND P0, PT, R60, 0x7, PT ;  /* 0x000000073c00780c */ /* 0x000fe20003f05270 */
[----:B------:R-:W-:Y:S01]  /*1c260*/  IMAD.IADD R6, R6, 0x1, R5 ;  /* 0x0000000106067824 */ /* 0x000fe200078e0205 */
[----:B------:R-:W-:Y:S02]  /*1c270*/  SEL R63, R5, R63, !P6 ;  /* 0x0000003f053f7207 */ /* 0x000fe40007000000 */
[----:B------:R-:W-:Y:S01]  /*1c280*/  ISETP.GT.U32.AND P6, PT, R22, 0x1f, PT ;  /* 0x0000001f1600780c */ /* 0x000fe20003fc4070 */
[----:B------:R-:W-:Y:S01]  /*1c290*/  IMAD.IADD R7, R7, 0x1, R6 ;  /* 0x0000000107077824 */ /* 0x000fe200078e0206 */
[----:B------:R-:W-:Y:S02]  /*1c2a0*/  SEL R4, R188, RZ, P1 ;  /* 0x000000ffbc047207 */ /* 0x000fe40000800000 */
[----:B------:R-:W-:Y:S01]  /*1c2b0*/  SEL R63, R6, R63, !P0 ;  /* 0x0000003f063f7207 */ /* 0x000fe20004000000 */
[----:B------:R-:W-:Y:S01]  /*1c2c0*/  @!P5 IMAD.SHL.U32 R6, R22, 0x400, RZ ;  /* 0x000004001606d824 */ /* 0x000fe200078e00ff */
[----:B------:R-:W-:-:S04]  /*1c2d0*/  ISETP.GT.U32.AND P1, PT, R9, R102, PT ;  /* 0x000000660900720c */ /* 0x000fc80003f24070 */
[----:B------:R-:W-:Y:S02]  /*1c2e0*/  @!P5 LOP3.LUT R6, R6, 0x7c00, RZ, 0xc0, !PT ;  /* 0x00007c000606d812 */ /* 0x000fe400078ec0ff */
[----:B------:R-:W-:Y:S01]  /*1c2f0*/  ISETP.GT.AND.EX P1, PT, R8, RZ, PT, P1 ;  /* 0x000000ff0800720c */ /* 0x000fe20003f24310 */
[----:B------:R-:W-:Y:S01]  /*1c300*/  @P6 IMAD.IADD R188, R63, 0x1, R4 ;  /* 0x000000013fbc6824 */ /* 0x000fe200078e0204 */
[----:B------:R-:W-:Y:S01]  /*1c310*/  ISETP.NE.AND P6, PT, R22, RZ, PT ;  /* 0x000000ff1600720c */ /* 0x000fe20003fc5270 */
[----:B------:R-:W-:Y:S01]  /*1c320*/  @!P4 IMAD.U32 R188, R7, 0x10000, RZ ;  /* 0x0001000007bcc824 */ /* 0x000fe200078e00ff */
[----:B------:R-:W-:-:S04]  /*1c330*/  @!P5 SHF.R.U32.HI R7, RZ, 0x4, R22 ;  /* 0x00000004ff07d819 */ /* 0x000fc80000011616 */
[----:B------:R-:W-:Y:S01]  /*1c340*/  @!P4 STS [R65+0x8428], R188 ;  /* 0x008428bc4100c388 */ /* 0x000fe20000000800 */
[----:B------:R-:W-:Y:S01]  /*1c350*/  @!P5 LOP3.LUT R7, R7, 0x3e, RZ, 0xc0, !PT ;  /* 0x0000003e0707d812 */ /* 0x000fe200078ec0ff */
[----:B------:R-:W-:Y:S03]  /*1c360*/  BAR.SYNC.DEFER_BLOCKING 0x0 ;  /* 0x0000000000007b1d */ /* 0x000fe60000010000 */
[----:B------:R-:W-:Y:S02]  /*1c370*/  @!P5 IADD3 R190, PT, PT, R7, R65, R6 ;  /* 0x0000004107bed210 */ /* 0x000fe40007ffe006 */
[----:B------:R-:W-:Y:S01]  /*1c380*/  ISETP.GT.U32.AND P4, PT, R9, R100, PT ;  /* 0x000000640900720c */ /* 0x000fe20003f84070 */
[----:B------:R-:W0:Y:S02]  /*1c390*/  LDS R4, [R65+0x8428] ;  /* 0x0084280041047984 */ /* 0x000e240000000800 */
[----:B0-----:R-:W-:-:S02]  /*1c3a0*/  SEL R5, R4, RZ, P6 ;  /* 0x000000ff04057207 */ /* 0x001fc40003000000 */
[----:B------:R-:W-:-:S03]  /*1c3b0*/  ISETP.GT.U32.AND P6, PT, R9, R96, PT ;  /* 0x000000600900720c */ /* 0x000fc60003fc4070 */
        /* <DEDUP_REMOVED lines=79> */
[----:B------:R-:W-:Y:S01]  /*1c8b0*/  @!P5 IADD3 R14, P0, PT, -R18, R14, RZ ;  /* 0x0000000e120ed210 */ /* 0x000fe20007f1e1ff */
[----:B------:R-:W0:Y:S01]  /*1c8c0*/  LDS.U16 R164, [R103] ;  /* 0x0000000067a47984 */ /* 0x000e220000000400 */
[----:B------:R-:W-:Y:S01]  /*1c8d0*/  @!P5 SHF.R.S32.HI R188, RZ, 0x1f, R18 ;  /* 0x0000001fffbcd819 */ /* 0x000fe20000011412 */
[----:B-1----:R-:W-:Y:S02]  /*1c8e0*/  IMAD.IADD R4, R11, 0x1, R4 ;  /* 0x000000010b047824 */ /* 0x002fe400078e0204 */
        /* <DEDUP_REMOVED lines=41> */
[----:B------:R-:W-:Y:S01]  /*1cb80*/  @!P5 STS.64 [R67], R18 ;  /* 0x000000124300d388 */ /* 0x000fe20000000a00 */
[----:B------:R-:W-:Y:S02]  /*1cb90*/  IMAD.IADD R182, R141, 0x1, R182 ;  /* 0x000000018db67824 */ /* 0x000fe400078e02b6 */
[----:B------:R-:W-:Y:S02]  /*1cba0*/  IMAD.IADD R184, R145, 0x1, R184 ;  /* 0x0000000191b87824 */ /* 0x000fe400078e02b8 */
[----:B0-----:R-:W-:Y:S02]  /*1cbb0*/  IMAD.IADD R186, R147, 0x1, R186 ;  /* 0x0000000193ba7824 */ /* 0x001fe400078e02ba */
[----:B-1----:R-:W-:Y:S01]  /*1cbc0*/  IMAD.IADD R152, R151, 0x1, R152 ;  /* 0x0000000197987824 */ /* 0x002fe200078e0298 */
[----:B------:R-:W-:Y:S08]  /*1cbd0*/  BAR.SYNC.DEFER_BLOCKING 0x0 ;  /* 0x0000000000007b1d */ /* 0x000ff00000010000 */
[----:B------:R-:W-:Y:S06]  /*1cbe0*/  BAR.SYNC.DEFER_BLOCKING 0x0 ;  /* 0x0000000000007b1d */ /* 0x000fec0000010000 */
[----:B------:R0:W-:Y:S02]  /*1cbf0*/  @!P5 STS.64 [R67+0x5c00], R14 ;  /* 0x005c000e4300d388 */ /* 0x0001e40000000a00 */
[----:B------:R-:W-:Y:S01]  /*1cc00*/  BAR.SYNC.DEFER_BLOCKING 0x0 ;  /* 0x0000000000007b1d */ /* 0x000fe20000010000 */
[----:B------:R-:W-:-:S04]  /*1cc10*/  ISETP.GT.U32.AND P5, PT, R9, R106, PT ;  /* 0x0000006a0900720c */ /* 0x000fc80003fa4070 */
[----:B------:R-:W-:Y:S01]  /*1cc20*/  ISETP.GT.AND.EX P5, PT, R8, RZ, PT, P5 ;  /* 0x000000ff0800720c */ /* 0x000fe20003fa4350 */
[--C-:B0-----:R-:W-:Y:S02]  /*1cc30*/  IMAD R15, R166, 0x4, R65.reuse ;  /* 0x00000004a60f7824 */ /* 0x101fe400078e0241 */
[--C-:B------:R-:W-:Y:S01]  /*1cc40*/  IMAD R67, R168, 0x4, R65.reuse ;  /* 0x00000004a8437824 */ /* 0x100fe200078e0241 */
        /* <DEDUP_REMOVED lines=37> */
[----:B------:R-:W0:Y:S02]  /*1cea0*/  LDS R6, [R27+0x5800] ;  /* 0x005800001b067984 */ /* 0x000e240000000800 */
[----:B0-----:R-:W-:-:S04]  /*1ceb0*/  SHF.R.U32.HI R21, RZ, R23, R6 ;  /* 0x00000017ff157219 */ /* 0x001fc80000011606 */
[----:B------:R-:W-:-:S05]  /*1cec0*/  LOP3.LUT R14, R58, R21, RZ, 0xc0, !PT ;  /* 0x000000153a0e7212 */ /* 0x000fca00078ec0ff */
[----:B------:R-:W-:-:S05]  /*1ced0*/  @P5 IMAD R14, R14, 0x8, R65 ;  /* 0x000000080e0e5824 */ /* 0x000fca00078e0241 */
[----:B------:R-:W0:Y:S02]  /*1cee0*/  @P5 LDS.64 R4, [R14+0x5c00] ;  /* 0x005c00000e045984 */ /* 0x000e240000000a00 */
[----:B0-----:R-:W-:-:S04]  /*1cef0*/  @P5 IADD3 R7, P2, PT, R4, R22, RZ ;  /* 0x0000001604075210 */ /* 0x001fc80007f5e0ff */
[----:B------:R-:W-:Y:S01]  /*1cf00*/  @P5 LEA R4, P3, R7, R28, 0x2 ;  /* 0x0000001c07045211 */ /* 0x000fe200078610ff */
[----:B------:R-:W-:Y:S01]  /*1cf10*/  @P5 IMAD.X R20, RZ, RZ, R5, P2 ;  /* 0x000000ffff145224 */ /* 0x000fe200010e0605 */
[----:B------:R-:W-:-:S04]  /*1cf20*/  ISETP.GT.U32.AND P2, PT, R9, R22, PT ;  /* 0x000000160900720c */ /* 0x000fc80003f44070 */
[----:B------:R-:W-:Y:S02]  /*1cf30*/  ISETP.GT.AND.EX P2, PT, R8, RZ, PT, P2 ;  /* 0x000000ff0800720c */ /* 0x000fe40003f44320 */
[----:B------:R-:W-:Y:S02]  /*1cf40*/  @P5 LEA.HI.X R5, R7, R29, R20, 0x2, P3 ;  /* 0x0000001d07055211 */ /* 0x000fe400018f1414 */
[----:B------:R-:W-:-:S09]  /*1cf50*/  ISETP.GT.U32.AND P3, PT, R9, R98, PT ;  /* 0x000000620900720c */ /* 0x000fd20003f64070 */
[----:B------:R-:W-:Y:S05]  /*1cf60*/  @!P2 BRA `(.L_x_370) ;  /* 0x000000000028a947 */ /* 0x000fea0003800000 */
[----:B------:R-:W0:Y:S02]  /*1cf70*/  LDS R7, [R27] ;  /* 0x000000001b077984 */ /* 0x000e240000000800 */
        /* <DEDUP_REMOVED lines=9> */
.L_x_370:
[----:B------:R-:W-:Y:S05]  /*1d010*/  BSYNC.RECONVERGENT B1 ;  /* 0x0000000000017941 */ /* 0x000fea0003800200 */
.L_x_369:
[----:B------:R-:W-:Y:S01]  /*1d020*/  BSSY.RECONVERGENT B1, `(.L_x_371) ;  /* 0x000000d000017945 */ /* 0x000fe20003800200 */
[----:B------:R-:W-:-:S03]  /*1d030*/  ISETP.GT.U32.AND P2, PT, R9, R94, PT ;  /* 0x0000005e0900720c */ /* 0x000fc60003f44070 */
[----:B------:R-:W-:Y:S10]  /*1d040*/  @!P1 BRA `(.L_x_372) ;  /* 0x0000000000289947 */ /* 0x000ff40003800000 */
[----:B0-----:R-:W0:Y:S02]  /*1d050*/  LDS R7, [R27+0x400] ;  /* 0x000400001b077984 */ /* 0x001e240000000800 */
        /* <DEDUP_REMOVED lines=9> */
.L_x_372:
[----:B------:R-:W-:Y:S05]  /*1d0f0*/  BSYNC.RECONVERGENT B1 ;  /* 0x0000000000017941 */ /* 0x000fea0003800200 */
.L_x_371:
[C---:B------:R-:W-:Y:S01]  /*1d100*/  ISETP.GT.AND.EX P0, PT, R8.reuse, RZ, PT, P0 ;  /* 0x000000ff0800720c */ /* 0x040fe20003f04300 */
[----:B------:R-:W-:Y:S01]  /*1d110*/  BSSY.RECONVERGENT B1, `(.L_x_373) ;  /* 0x000000e000017945 */ /* 0x000fe20003800200 */
[----:B------:R-:W-:Y:S02]  /*1d120*/  ISETP.GT.U32.AND P1, PT, R9, R92, PT ;  /* 0x0000005c0900720c */ /* 0x000fe40003f24070 */
[----:B------:R-:W-:-:S09]  /*1d130*/  ISETP.GT.AND.EX P6, PT, R8, RZ, PT, P6 ;  /* 0x000000ff0800720c */ /* 0x000fd20003fc4360 */
[----:B------:R-:W-:Y:S05]  /*1d140*/  @!P0 BRA `(.L_x_374) ;  /* 0x0000000000288947 */ /* 0x000fea0003800000 */
[----:B01----:R-:W0:Y:S02]  /*1d150*/  LDS R7, [R27+0x800] ;  /* 0x000800001b077984 */ /* 0x003e240000000800 */
        /* <DEDUP_REMOVED lines=9> */
.L_x_374:
[----:B------:R-:W-:Y:S05]  /*1d1f0*/  BSYNC.RECONVERGENT B1 ;  /* 0x0000000000017941 */ /* 0x000fea0003800200 */
.L_x_373:
[----:B------:R-:W-:Y:S01]  /*1d200*/  BSSY.RECONVERGENT B1, `(.L_x_375) ;  /* 0x000000d000017945 */ /* 0x000fe20003800200 */
[----:B------:R-:W-:-:S03]  /*1d210*/  ISETP.GT.U32.AND P0, PT, R9, R90, PT ;  /* 0x0000005a0900720c */ /* 0x000fc60003f04070 */
[----:B------:R-:W-:Y:S10]  /*1d220*/  @!P6 BRA `(.L_x_376) ;  /* 0x000000000028e947 */ /* 0x000ff40003800000 */
[----:B012---:R-:W0:Y:S02]  /*1d230*/  LDS R7, [R27+0xc00] ;  /* 0x000c00001b077984 */ /* 0x007e240000000800 */
        /* <DEDUP_REMOVED lines=9> */
.L_x_376:
[----:B------:R-:W-:Y:S05]  /*1d2d0*/  BSYNC.RECONVERGENT B1 ;  /* 0x0000000000017941 */ /* 0x000fea0003800200 */
.L_x_375:
[C---:B------:R-:W-:Y:S01]  /*1d2e0*/  ISETP.GT.AND.EX P4, PT, R8.reuse, RZ, PT, P4 ;  /* 0x000000ff0800720c */ /* 0x040fe20003f84340 */
[----:B------:R-:W-:Y:S01]  /*1d2f0*/  BSSY.RECONVERGENT B1, `(.L_x_377) ;  /* 0x000000e000017945 */ /* 0x000fe20003800200 */
[----:B------:R-:W-:Y:S02]  /*1d300*/  ISETP.GT.U32.AND P6, PT, R9, R88, PT ;  /* 0x000000580900720c */ /* 0x000fe40003fc4070 */
[----:B------:R-:W-:-:S09]  /*1d310*/  ISETP.GT.AND.EX P3, PT, R8, RZ, PT, P3 ;  /* 0x000000ff0800720c */ /* 0x000fd20003f64330 */
[----:B------:R-:W-:Y:S05]  /*1d320*/  @!P4 BRA `(.L_x_378) ;  /* 0x000000000028c947 */ /* 0x000fea0003800000 */
[----:B0123--:R-:W0:Y:S02]  /*1d330*/  LDS R7, [R27+0x1000] ;  /* 0x001000001b077984 */ /* 0x00fe240000000800 */
        /* <DEDUP_REMOVED lines=9> */
.L_x_378:
[----:B------:R-:W-:Y:S05]  /*1d3d0*/  BSYNC.RECONVERGENT B1 ;  /* 0x0000000000017941 */ /* 0x000fea0003800200 */
.L_x_377:
[----:B------:R-:W-:Y:S01]  /*1d3e0*/  BSSY.RECONVERGENT B1, `(.L_x_379) ;  /* 0x000000d000017945 */ /* 0x000fe20003800200 */
[----:B------:R-:W-:-:S03]  /*1d3f0*/  ISETP.GT.U32.AND P4, PT, R9, R86, PT ;  /* 0x000000560900720c */ /* 0x000fc60003f84070 */
[----:B------:R-:W-:Y:S10]  /*1d400*/  @!P3 BRA `(.L_x_380) ;  /* 0x000000000028b947 */ /* 0x000ff40003800000 */
        /* <DEDUP_REMOVED lines=10> */
.L_x_380:
[----:B------:R-:W-:Y:S05]  /*1d4b0*/  BSYNC.RECONVERGENT B1 ;  /* 0x0000000000017941 */ /* 0x000fea0003800200 */
.L_x_379:
[C---:B------:R-:W-:Y:S01]  /*1d4c0*/  ISETP.GT.AND.EX P2, PT, R8.reuse, RZ, PT, P2 ;  /* 0x000000ff0800720c */ /* 0x040fe20003f44320 */
[----:B------:R-:W-:Y:S01]  /*1d4d0*/  BSSY.RECONVERGENT B1, `(.L_x_381) ;  /* 0x000000e000017945 */ /* 0x000fe20003800200 */
[----:B------:R-:W-:Y:S02]  /*1d4e0*/  ISETP.GT.U32.AND P3, PT, R9, R84, PT ;  /* 0x000000540900720c */ /* 0x000fe40003f64070 */
[----:B------:R-:W-:-:S09]  /*1d4f0*/  ISETP.GT.AND.EX P1, PT, R8, RZ, PT, P1 ;  /* 0x000000ff0800720c */ /* 0x000fd20003f24310 */
        /* <DEDUP_REMOVED lines=11> */
.L_x_382:
[----:B------:R-:W-:Y:S05]  /*1d5b0*/  BSYNC.RECONVERGENT B1 ;  /* 0x0000000000017941 */ /* 0x000fea0003800200 */
.L_x_381:
        /* <DEDUP_REMOVED lines=13> */
.L_x_384:
[----:B------:R-:W-:Y:S05]  /*1d690*/  BSYNC.RECONVERGENT B1 ;  /* 0x0000000000017941 */ /* 0x000fea0003800200 */
.L_x_383:
        /* <DEDUP_REMOVED lines=15> */
.L_x_386:
[----:B------:R-:W-:Y:S05]  /*1d790*/  BSYNC.RECONVERGENT B1 ;  /* 0x0000000000017941 */ /* 0x000fea0003800200 */
.L_x_385:
        /* <DEDUP_REMOVED lines=13> */
.L_x_388:
[----:B------:R-:W-:Y:S05]  /*1d870*/  BSYNC.RECONVERGENT B1 ;  /* 0x0000000000017941 */ /* 0x000fea0003800200 */
.L_x_387:
        /* <DEDUP_REMOVED lines=15> */
.L_x_390:
[----:B------:R-:W-:Y:S05]  /*1d970*/  BSYNC.RECONVERGENT B1 ;  /* 0x0000000000017941 */ /* 0x000fea0003800200 */
.L_x_389:
        /* <DEDUP_REMOVED lines=13> */
.L_x_392:
[----:B------:R-:W-:Y:S05]  /*1da50*/  BSYNC.RECONVERGENT B1 ;  /* 0x0000000000017941 */ /* 0x000fea0003800200 */
.L_x_391:
        /* <DEDUP_REMOVED lines=15> */
.L_x_394:
[----:B------:R-:W-:Y:S05]  /*1db50*/  BSYNC.RECONVERGENT B1 ;  /* 0x0000000000017941 */ /* 0x000fea0003800200 */
.L_x_393:
        /* <DEDUP_REMOVED lines=13> */
.L_x_396:
[----:B------:R-:W-:Y:S05]  /*1dc30*/  BSYNC.RECONVERGENT B1 ;  /* 0x0000000000017941 */ /* 0x000fea0003800200 */
.L_x_395:
        /* <DEDUP_REMOVED lines=15> */
.L_x_398:
[----:B------:R-:W-:Y:S05]  /*1dd30*/  BSYNC.RECONVERGENT B1 ;  /* 0x0000000000017941 */ /* 0x000fea0003800200 */
.L_x_397:
        /* <DEDUP_REMOVED lines=13> */
.L_x_400:
[----:B------:R-:W-:Y:S05]  /*1de10*/  BSYNC.RECONVERGENT B1 ;  /* 0x0000000000017941 */ /* 0x000fea0003800200 */
.L_x_399:
[C---:B------:R-:W-:Y:S01]  /*1de20*/  ISETP.GT.AND.EX P4, PT, R8.reuse, RZ, PT, P4 ;  /* 0x000000ff0800720c */ /* 0x040fe20003f84340 */
[----:B------:R-:W-:Y:S01]  /*1de30*/  BSSY.RECONVERGENT B1, `(.L_x_401) ;  /* 0x0000012000017945 */ /* 0x000fe20003800200 */
[----:B------:R-:W-:Y:S02]  /*1de40*/  ISETP.GT.U32.AND P6, PT, R9, R10, PT ;  /* 0x0000000a0900720c */ /* 0x000fe40003fc4070 */
[C---:B------:R-:W-:Y:S02]  /*1de50*/  ISETP.GT.AND.EX P3, PT, R8.reuse, RZ, PT, P3 ;  /* 0x000000ff0800720c */ /* 0x040fe40003f64330 */
[C---:B------:R-:W-:Y:S02]  /*1de60*/  ISETP.GT.AND.EX P2, PT, R8.reuse, RZ, PT, P2 ;  /* 0x000000ff0800720c */ /* 0x040fe40003f44320 */
[C---:B------:R-:W-:Y:S02]  /*1de70*/  ISETP.GT.AND.EX P1, PT, R8.reuse, RZ, PT, P1 ;  /* 0x000000ff0800720c */ /* 0x040fe40003f24310 */
[----:B------:R-:W-:-:S02]  /*1de80*/  ISETP.GT.AND.EX P0, PT, R8, RZ, PT, P0 ;  /* 0x000000ff0800720c */ /* 0x000fc40003f04300 */
[----:B------:R-:W-:Y:S01]  /*1de90*/  ISETP.GT.AND.EX P6, PT, R8, RZ, PT, P6 ;  /* 0x000000ff0800720c */ /* 0x000fe20003fc4360 */
[----:B------:R-:W-:-:S12]  /*1dea0*/  @!P4 BRA `(.L_x_402) ;  /* 0x000000000028c947 */ /* 0x000fd80003800000 */
        /* <DEDUP_REMOVED lines=10> */
.L_x_402:
[----:B------:R-:W-:Y:S05]  /*1df50*/  BSYNC.RECONVERGENT B1 ;  /* 0x0000000000017941 */ /* 0x000fea0003800200 */
.L_x_401:
        /* <DEDUP_REMOVED lines=12> */
.L_x_404:
[----:B------:R-:W-:Y:S05]  /*1e020*/  BSYNC.RECONVERGENT B1 ;  /* 0x0000000000017941 */ /* 0x000fea0003800200 */
.L_x_403:
        /* <DEDUP_REMOVED lines=12> */
.L_x_406:
[----:B------:R-:W-:Y:S05]  /*1e0f0*/  BSYNC.RECONVERGENT B1 ;  /* 0x0000000000017941 */ /* 0x000fea0003800200 */
.L_x_405:
        /* <DEDUP_REMOVED lines=12> */
.L_x_408:
[----:B------:R-:W-:Y:S05]  /*1e1c0*/  BSYNC.RECONVERGENT B1 ;  /* 0x0000000000017941 */ /* 0x000fea0003800200 */
.L_x_407:
        /* <DEDUP_REMOVED lines=12> */
.L_x_410:
[----:B------:R-:W-:Y:S05]  /*1e290*/  BSYNC.RECONVERGENT B1 ;  /* 0x0000000000017941 */ /* 0x000fea0003800200 */
.L_x_409:
        /* <DEDUP_REMOVED lines=12> */
.L_x_412:
[----:B------:R-:W-:Y:S05]  /*1e360*/  BSYNC.RECONVERGENT B1 ;  /* 0x0000000000017941 */ /* 0x000fea0003800200 */
.L_x_411:
[----:B------:R0:W-:Y:S02]  /*1e370*/  @P5 STG.E desc[UR8][R4.64+0x5800], R6 ;  /* 0x0058000604005986 */ /* 0x0001e4000c101908 */
.L_x_365:
[----:B------:R-:W-:Y:S05]  /*1e380*/  BSYNC B0 ;  /* 0x0000000000007941 */ /* 0x000fea0003800000 */
.L_x_362:
[----:B------:R-:W-:Y:S02]  /*1e390*/  IMAD.IADD R23, R30, 0x1, R23 ;  /* 0x000000011e177824 */ /* 0x000fe400078e0217 */
[----:B01234-:R-:W-:Y:S02]  /*1e3a0*/  IMAD.MOV.U32 R14, RZ, RZ, R28 ;  /* 0x000000ffff0e7224 */ /* 0x01ffe400078e001c */
[----:B------:R-:W-:Y:S01]  /*1e3b0*/  IMAD.MOV.U32 R15, RZ, RZ, R29 ;  /* 0x000000ffff0f7224 */ /* 0x000fe200078e001d */
[----:B------:R-:W-:Y:S01]  /*1e3c0*/  ISETP.GE.U32.AND P0, PT, R23, 0x20, PT ;  /* 0x000000201700780c */ /* 0x000fe20003f06070 */
[----:B------:R-:W-:Y:S02]  /*1e3d0*/  IMAD.MOV.U32 R4, RZ, RZ, R31 ;  /* 0x000000ffff047224 */ /* 0x000fe400078e001f */
[----:B------:R-:W-:-:S10]  /*1e3e0*/  IMAD.MOV.U32 R5, RZ, RZ, R32 ;  /* 0x000000ffff057224 */ /* 0x000fd400078e0020 */
[----:B------:R-:W-:Y:S05]  /*1e3f0*/  @!P0 BRA `(.L_x_413) ;  /* 0xffffff24005c8947 */ /* 0x000fea000383ffff */
[----:B------:R-:W-:Y:S05]  /*1e400*/  EXIT ;  /* 0x000000000000794d */ /* 0x000fea0003800000 */
.L_x_287:
        /* <DEDUP_REMOVED lines=8> */
.L_x_414:
[----:B------:R-:W-:Y:S02]  /*1e490*/  IMAD.MOV.U32 R62, RZ, RZ, R41 ;  /* 0x000000ffff3e7224 */ /* 0x000fe400078e0029 */
[----:B------:R-:W-:-:S07]  /*1e4a0*/  IMAD.MOV.U32 R10, RZ, RZ, R60 ;  /* 0x000000ffff0a7224 */ /* 0x000fce00078e003c */
[----:B------:R-:W-:Y:S05]  /*1e4b0*/  WARPSYNC.COLLECTIVE R85, `(.L_x_415) ;  /* 0x0000000055087348 */ /* 0x000fea0003c00000 */
[----:B------:R0:W1:Y:S02]  /*1e4c0*/  SHFL.UP P5, R60, R62, R66, R87 ;  /* 0x040000423e3c7389 */ /* 0x00006400000a0057 */
[----:B01----:R-:W-:Y:S05]  /*1e4d0*/  ENDCOLLECTIVE ;  /* 0x000000000000791b */ /* 0x003fea0003800000 */
.L_x_415:
        /* <DEDUP_REMOVED lines=11> */
.L_x_416:
[----:B------:R-:W-:Y:S02]  /*1e590*/  IMAD.MOV.U32 R62, RZ, RZ, R35 ;  /* 0x000000ffff3e7224 */ /* 0x000fe400078e0023 */
[----:B------:R-:W-:-:S07]  /*1e5a0*/  IMAD.MOV.U32 R10, RZ, RZ, R60 ;  /* 0x000000ffff0a7224 */ /* 0x000fce00078e003c */
[----:B------:R-:W-:Y:S05]  /*1e5b0*/  WARPSYNC.COLLECTIVE R85, `(.L_x_417) ;  /* 0x0000000055087348 */ /* 0x000fea0003c00000 */
[----:B------:R0:W1:Y:S02]  /*1e5c0*/  SHFL.UP P5, R60, R62, R66, R87 ;  /* 0x040000423e3c7389 */ /* 0x00006400000a0057 */
[----:B01----:R-:W-:Y:S05]  /*1e5d0*/  ENDCOLLECTIVE ;  /* 0x000000000000791b */ /* 0x003fea0003800000 */
.L_x_417:
[----:B------:R-:W-:-:S04]  /*1e5e0*/  SEL R10, R10, RZ, P0 ;  /* 0x000000ff0a0a7207 */ /* 0x000fc80000000000 */
[----:B------:R-:W-:-:S05]  /*1e5f0*/  IADD3 R33, P1, PT, R10, R31, RZ ;  /* 0x0000001f0a217210 */ /* 0x000fca0007f3e0ff */
[----:B------:R-:W-:Y:S02]  /*1e600*/  IMAD.MOV.U32 R62, RZ, RZ, R33 ;  /* 0x000000ffff3e7224 */ /* 0x000fe400078e0021 */
[----:B------:R-:W-:Y:S02]  /*1e610*/  IMAD.MOV.U32 R66, RZ, RZ, 0x4 ;  /* 0x00000004ff427424 */ /* 0x000fe400078e00ff */
[----:B------:R-:W-:-:S07]  /*1e620*/  IMAD.MOV.U32 R30, RZ, RZ, R60 ;  /* 0x000000ffff1e7224 */ /* 0x000fce00078e003c */
[----:B------:R-:W-:Y:S05]  /*1e630*/  WARPSYNC.COLLECTIVE R85, `(.L_x_418) ;  /* 0x0000000055087348 */ /* 0x000fea0003c00000 */
[----:B------:R0:W1:Y:S02]  /*1e640*/  SHFL.UP P5, R60, R62, R66, R87 ;  /* 0x040000423e3c7389 */ /* 0x00006400000a0057 */
[----:B01----:R-:W-:Y:S05]  /*1e650*/  ENDCOLLECTIVE ;  /* 0x000000000000791b */ /* 0x003fea0003800000 */
.L_x_418:
[----:B------:R-:W-:Y:S02]  /*1e660*/  SEL R30, R30, RZ, P0 ;  /* 0x000000ff1e1e7207 */ /* 0x000fe40000000000 */
[----:B------:R-:W-:-:S03]  /*1e670*/  ISETP.GE.AND P0, PT, R13, 0x4, PT ;  /* 0x000000040d00780c */ /* 0x000fc60003f06270 */
[----:B------:R-:W-:-:S04]  /*1e680*/  IMAD.X R37, R30, 0x1, R35, P1 ;  /* 0x000000011e257824 */ /* 0x000fc800008e0623 */
[----:B------:R-:W-:Y:S02]  /*1e690*/  IMAD.MOV.U32 R62, RZ, RZ, R37 ;  /* 0x000000ffff3e7224 */ /* 0x000fe400078e0025 */
[----:B------:R-:W-:-:S07]  /*1e6a0*/  IMAD.MOV.U32 R10, RZ, RZ, R60 ;  /* 0x000000ffff0a7224 */ /* 0x000fce00078e003c */
[----:B------:R-:W-:Y:S05]  /*1e6b0*/  WARPSYNC.COLLECTIVE R85, `(.L_x_419) ;  /* 0x0000000055087348 */ /* 0x000fea0003c00000 */
[----:B------:R0:W1:Y:S02]  /*1e6c0*/  SHFL.UP P5, R60, R62, R66, R87 ;  /* 0x040000423e3c7389 */ /* 0x00006400000a0057 */
[----:B01----:R-:W-:Y:S05]  /*1e6d0*/  ENDCOLLECTIVE ;  /* 0x000000000000791b */ /* 0x003fea0003800000 */
.L_x_419:
        /* <DEDUP_REMOVED lines=8> */
.L_x_420:
        /* <DEDUP_REMOVED lines=8> */
.L_x_421:
        /* <DEDUP_REMOVED lines=8> */
.L_x_422:
[----:B------:R-:W-:-:S05]  /*1e860*/  SEL R30, R30, RZ, P0 ;  /* 0x000000ff1e1e7207 */ /* 0x000fca0000000000 */
[----:B------:R-:W-:-:S04]  /*1e870*/  IMAD.X R32, R30, 0x1, R35, P1 ;  /* 0x000000011e207824 */ /* 0x000fc800008e0623 */
[----:B------:R-:W-:Y:S02]  /*1e880*/  IMAD.MOV.U32 R62, RZ, RZ, R32 ;  /* 0x000000ffff3e7224 */ /* 0x000fe400078e0020 */
[----:B------:R-:W-:-:S07]  /*1e890*/  IMAD.MOV.U32 R10, RZ, RZ, R60 ;  /* 0x000000ffff0a7224 */ /* 0x000fce00078e003c */
[----:B------:R-:W-:Y:S05]  /*1e8a0*/  WARPSYNC.COLLECTIVE R85, `(.L_x_423) ;  /* 0x0000000055087348 */ /* 0x000fea0003c00000 */
[----:B------:R0:W1:Y:S02]  /*1e8b0*/  SHFL.UP P5, R60, R62, R66, R87 ;  /* 0x040000423e3c7389 */ /* 0x00006400000a0057 */
[----:B01----:R-:W-:Y:S05]  /*1e8c0*/  ENDCOLLECTIVE ;  /* 0x000000000000791b */ /* 0x003fea0003800000 */
.L_x_423:
[----:B------:R-:W-:Y:S01]  /*1e8d0*/  IMAD.MOV.U32 R30, RZ, RZ, R60 ;  /* 0x000000ffff1e7224 */ /* 0x000fe200078e003c */
[----:B------:R-:W-:Y:S06]  /*1e8e0*/  BRA `(.L_x_424) ;  /* 0xfffffe9800d87947 */ /* 0x000fec000383ffff */
.L_x_292:
[----:B------:R-:W-:Y:S02]  /*1e8f0*/  IMAD.MOV.U32 R4, RZ, RZ, R33 ;  /* 0x000000ffff047224 */ /* 0x000fe400078e0021 */
[----:B------:R-:W-:Y:S02]  /*1e900*/  IMAD.MOV.U32 R6, RZ, RZ, RZ ;  /* 0x000000ffff067224 */ /* 0x000fe400078e00ff */
[----:B------:R-:W-:Y:S02]  /*1e910*/  IMAD.MOV.U32 R69, RZ, RZ, 0x1f ;  /* 0x0000001fff457424 */ /* 0x000fe400078e00ff */
[----:B------:R-:W-:-:S07]  /*1e920*/  IMAD.MOV.U32 R85, RZ, RZ, -0x1 ;  /* 0xffffffffff557424 */ /* 0x000fce00078e00ff */
[----:B------:R-:W-:Y:S05]  /*1e930*/  WARPSYNC.COLLECTIVE R85, `(.L_x_425) ;  /* 0x0000000055087348 */ /* 0x000fea0003c00000 */
[----:B------:R0:W1:Y:S02]  /*1e940*/  SHFL.IDX P6, R5, R4, R6, R69 ;  /* 0x0000000604057389 */ /* 0x00006400000c0045 */
[----:B01----:R-:W-:Y:S05]  /*1e950*/  ENDCOLLECTIVE ;  /* 0x000000000000791b */ /* 0x003fea0003800000 */
.L_x_425:
[----:B------:R-:W-:Y:S05]  /*1e960*/  BRA `(.L_x_426) ;  /* 0xfffffed000c87947 */ /* 0x000fea000383ffff */
.L_x_293:
[----:B------:R-:W-:Y:S01]  /*1e970*/  BSSY B1, `(.L_x_427) ;  /* 0x0000008000017945 */ /* 0x000fe20003800000 */
[----:B-1----:R-:W-:Y:S02]  /*1e980*/  IMAD.MOV.U32 R4, RZ, RZ, R8 ;  /* 0x000000ffff047224 */ /* 0x002fe400078e0008 */
[----:B------:R-:W-:Y:S02]  /*1e990*/  IMAD.MOV.U32 R6, RZ, RZ, RZ ;  /* 0x000000ffff067224 */ /* 0x000fe400078e00ff */
[----:B------:R-:W-:Y:S02]  /*1e9a0*/  IMAD.MOV.U32 R69, RZ, RZ, 0x1f ;  /* 0x0000001fff457424 */ /* 0x000fe400078e00ff */
[----:B------:R-:W-:-:S07]  /*1e9b0*/  IMAD.MOV.U32 R85, RZ, RZ, -0x1 ;  /* 0xffffffffff557424 */ /* 0x000fce00078e00ff */
[----:B0-----:R-:W-:Y:S05]  /*1e9c0*/  WARPSYNC.COLLECTIVE R85, `(.L_x_428) ;  /* 0x0000000055087348 */ /* 0x001fea0003c00000 */
[----:B------:R1:W2:Y:S02]  /*1e9d0*/  SHFL.IDX P6, R5, R4, R6, R69 ;  /* 0x0000000604057389 */ /* 0x0002a400000c0045 */
[----:B012---:R-:W-:Y:S05]  /*1e9e0*/  ENDCOLLECTIVE ;  /* 0x000000000000791b */ /* 0x007fea0003800000 */
.L_x_428:
[----:B------:R-:W-:Y:S05]  /*1e9f0*/  BSYNC B1 ;  /* 0x0000000000017941 */ /* 0x000fea0003800000 */
.L_x_427:
[----:B------:R-:W-:Y:S05]  /*1ea00*/  BRA `(.L_x_429) ;  /* 0xfffffed800747947 */ /* 0x000fea000383ffff */
.L_x_361:
[----:B------:R-:W-:Y:S02]  /*1ea10*/  IMAD.MOV.U32 R62, RZ, RZ, R81 ;  /* 0x000000ffff3e7224 */ /* 0x000fe400078e0051 */
[----:B------:R-:W-:Y:S02]  /*1ea20*/  IMAD.MOV.U32 R66, RZ, RZ, 0x1 ;  /* 0x00000001ff427424 */ /* 0x000fe400078e00ff */
[----:B------:R-:W-:Y:S02]  /*1ea30*/  IMAD.MOV.U32 R87, RZ, RZ, RZ ;  /* 0x000000ffff577224 */ /* 0x000fe400078e00ff */
[----:B------:R-:W-:-:S07]  /*1ea40*/  IMAD.MOV.U32 R85, RZ, RZ, -0x1 ;  /* 0xffffffffff557424 */ /* 0x000fce00078e00ff */
[----:B--23--:R-:W-:Y:S05]  /*1ea50*/  WARPSYNC.COLLECTIVE R85, `(.L_x_430) ;  /* 0x0000000055087348 */ /* 0x00cfea0003c00000 */
[----:B------:R0:W1:Y:S02]  /*1ea60*/  SHFL.UP P5, R60, R62, R66, R87 ;  /* 0x040000423e3c7389 */ /* 0x00006400000a0057 */
[----:B0123--:R-:W-:Y:S05]  /*1ea70*/  ENDCOLLECTIVE ;  /* 0x000000000000791b */ /* 0x00ffea0003800000 */
.L_x_430:
[----:B------:R-:W-:Y:S02]  /*1ea80*/  IMAD.MOV.U32 R62, RZ, RZ, R83 ;  /* 0x000000ffff3e7224 */ /* 0x000fe400078e0053 */
[----:B------:R-:W-:-:S07]  /*1ea90*/  IMAD.MOV.U32 R58, RZ, RZ, R60 ;  /* 0x000000ffff3a7224 */ /* 0x000fce00078e003c */
[----:B------:R-:W-:Y:S05]  /*1eaa0*/  WARPSYNC.COLLECTIVE R85, `(.L_x_431) ;  /* 0x0000000055087348 */ /* 0x000fea0003c00000 */
[----:B------:R0:W1:Y:S02]  /*1eab0*/  SHFL.UP P5, R60, R62, R66, R87 ;  /* 0x040000423e3c7389 */ /* 0x00006400000a0057 */
[----:B01----:R-:W-:Y:S05]  /*1eac0*/  ENDCOLLECTIVE ;  /* 0x000000000000791b */ /* 0x003fea0003800000 */
.L_x_431:
        /* <DEDUP_REMOVED lines=9> */
.L_x_432:
[----:B------:R-:W-:Y:S02]  /*1eb60*/  IMAD.MOV.U32 R62, RZ, RZ, R79 ;  /* 0x000000ffff3e7224 */ /* 0x000fe400078e004f */
[----:B------:R-:W-:-:S07]  /*1eb70*/  IMAD.MOV.U32 R58, RZ, RZ, R60 ;  /* 0x000000ffff3a7224 */ /* 0x000fce00078e003c */
[----:B------:R-:W-:Y:S05]  /*1eb80*/  WARPSYNC.COLLECTIVE R85, `(.L_x_433) ;  /* 0x0000000055087348 */ /* 0x000fea0003c00000 */
[----:B------:R0:W1:Y:S02]  /*1eb90*/  SHFL.UP P5, R60, R62, R66, R87 ;  /* 0x040000423e3c7389 */ /* 0x00006400000a0057 */
[----:B01----:R-:W-:Y:S05]  /*1eba0*/  ENDCOLLECTIVE ;  /* 0x000000000000791b */ /* 0x003fea0003800000 */
.L_x_433:
[----:B------:R-:W-:-:S04]  /*1ebb0*/  SEL R58, R58, RZ, P3 ;  /* 0x000000ff3a3a7207 */ /* 0x000fc80001800000 */
[----:B------:R-:W-:-:S05]  /*1ebc0*/  IADD3 R71, P4, PT, R58, R67, RZ ;  /* 0x000000433a477210 */ /* 0x000fca0007f9e0ff */
[----:B------:R-:W-:Y:S02]  /*1ebd0*/  IMAD.MOV.U32 R62, RZ, RZ, R71 ;  /* 0x000000ffff3e7224 */ /* 0x000fe400078e0047 */
[----:B------:R-:W-:Y:S01]  /*1ebe0*/  IMAD.MOV.U32 R66, RZ, RZ, 0x4 ;  /* 0x00000004ff427424 */ /* 0x000fe200078e00ff */
[----:B------:R-:W-:-:S05]  /*1ebf0*/  SEL R60, R60, RZ, P3 ;  /* 0x000000ff3c3c7207 */ /* 0x000fca0001800000 */
[----:B------:R-:W-:-:S07]  /*1ec00*/  IMAD.X R77, R60, 0x1, R79, P4 ;  /* 0x000000013c4d7824 */ /* 0x000fce00020e064f */
[----:B------:R-:W-:Y:S05]  /*1ec10*/  WARPSYNC.COLLECTIVE R85, `(.L_x_434) ;  /* 0x0000000055087348 */ /* 0x000fea0003c00000 */
[----:B------:R0:W1:Y:S02]  /*1ec20*/  SHFL.UP P5, R60, R62, R66, R87 ;  /* 0x040000423e3c7389 */ /* 0x00006400000a0057 */
[----:B01----:R-:W-:Y:S05]  /*1ec30*/  ENDCOLLECTIVE ;  /* 0x000000000000791b */ /* 0x003fea0003800000 */
.L_x_434:
[----:B------:R-:W-:Y:S02]  /*1ec40*/  IMAD.MOV.U32 R62, RZ, RZ, R77 ;  /* 0x000000ffff3e7224 */ /* 0x000fe400078e004d */
[----:B------:R-:W-:-:S07]  /*1ec50*/  IMAD.MOV.U32 R58, RZ, RZ, R60 ;  /* 0x000000ffff3a7224 */ /* 0x000fce00078e003c */
[----:B------:R-:W-:Y:S05]  /*1ec60*/  WARPSYNC.COLLECTIVE R85, `(.L_x_435) ;  /* 0x0000000055087348 */ /* 0x000fea0003c00000 */
[----:B------:R0:W1:Y:S02]  /*1ec70*/  SHFL.UP P5, R60, R62, R66, R87 ;  /* 0x040000423e3c7389 */ /* 0x00006400000a0057 */
[----:B01----:R-:W-:Y:S05]  /*1ec80*/  ENDCOLLECTIVE ;  /* 0x000000000000791b */ /* 0x003fea0003800000 */
.L_x_435:
        /* <DEDUP_REMOVED lines=9> */
.L_x_436:
[----:B------:R-:W-:Y:S02]  /*1ed20*/  IMAD.MOV.U32 R62, RZ, RZ, R75 ;  /* 0x000000ffff3e7224 */ /* 0x000fe400078e004b */
[----:B------:R-:W-:-:S07]  /*1ed30*/  IMAD.MOV.U32 R58, RZ, RZ, R60 ;  /* 0x000000ffff3a7224 */ /* 0x000fce00078e003c */
[----:B------:R-:W-:Y:S05]  /*1ed40*/  WARPSYNC.COLLECTIVE R85, `(.L_x_437) ;  /* 0x0000000055087348 */ /* 0x000fea0003c00000 */
[----:B------:R0:W1:Y:S02]  /*1ed50*/  SHFL.UP P5, R60, R62, R66, R87 ;  /* 0x040000423e3c7389 */ /* 0x00006400000a0057 */
[----:B01----:R-:W-:Y:S05]  /*1ed60*/  ENDCOLLECTIVE ;  /* 0x000000000000791b */ /* 0x003fea0003800000 */
.L_x_437:
        /* <DEDUP_REMOVED lines=9> */
.L_x_438:
[----:B------:R-:W-:Y:S02]  /*1ee00*/  IMAD.MOV.U32 R62, RZ, RZ, R71 ;  /* 0x000000ffff3e7224 */ /* 0x000fe400078e0047 */
[----:B------:R-:W-:-:S07]  /*1ee10*/  IMAD.MOV.U32 R58, RZ, RZ, R60 ;  /* 0x000000ffff3a7224 */ /* 0x000fce00078e003c */
[----:B------:R-:W-:Y:S05]  /*1ee20*/  WARPSYNC.COLLECTIVE R85, `(.L_x_439) ;  /* 0x0000000055087348 */ /* 0x000fea0003c00000 */
[----:B------:R0:W1:Y:S02]  /*1ee30*/  SHFL.UP P5, R60, R62, R66, R87 ;  /* 0x040000423e3c7389 */ /* 0x00006400000a0057 */
[----:B01----:R-:W-:Y:S05]  /*1ee40*/  ENDCOLLECTIVE ;  /* 0x000000000000791b */ /* 0x003fea0003800000 */
.L_x_439:
[----:B------:R-:W-:Y:S05]  /*1ee50*/  BRA `(.L_x_440) ;  /* 0xffffff6800c47947 */ /* 0x000fea000383ffff */
.L_x_367:
[----:B------:R-:W-:Y:S02]  /*1ee60*/  IMAD.MOV.U32 R4, RZ, RZ, R9 ;  /* 0x000000ffff047224 */ /* 0x000fe400078e0009 */
[----:B------:R-:W-:Y:S02]  /*1ee70*/  IMAD.MOV.U32 R6, RZ, RZ, RZ ;  /* 0x000000ffff067224 */ /* 0x000fe400078e00ff */
[----:B------:R-:W-:Y:S02]  /*1ee80*/  IMAD.MOV.U32 R69, RZ, RZ, 0x1f ;  /* 0x0000001fff457424 */ /* 0x000fe400078e00ff */
[----:B------:R-:W-:-:S07]  /*1ee90*/  IMAD.MOV.U32 R85, RZ, RZ, -0x1 ;  /* 0xffffffffff557424 */ /* 0x000fce00078e00ff */
[----:B------:R-:W-:Y:S05]  /*1eea0*/  WARPSYNC.COLLECTIVE R85, `(.L_x_441) ;  /* 0x0000000055087348 */ /* 0x000fea0003c00000 */
[----:B------:R0:W1:Y:S02]  /*1eeb0*/  SHFL.IDX P6, R5, R4, R6, R69 ;  /* 0x0000000604057389 */ /* 0x00006400000c0045 */
[----:B01----:R-:W-:Y:S05]  /*1eec0*/  ENDCOLLECTIVE ;  /* 0x000000000000791b */ /* 0x003fea0003800000 */
.L_x_441:
[----:B------:R-:W-:Y:S05]  /*1eed0*/  BRA `(.L_x_442) ;  /* 0xffffffb000fc7947 */ /* 0x000fea000383ffff */
.L_x_368:
        /* <DEDUP_REMOVED lines=8> */
.L_x_444:
[----:B------:R-:W-:Y:S05]  /*1ef60*/  BSYNC B1 ;  /* 0x0000000000017941 */ /* 0x000fea0003800000 */
.L_x_443:
[----:B------:R-:W-:Y:S05]  /*1ef70*/  BRA `(.L_x_445) ;  /* 0xffffffb800a47947 */ /* 0x000fea000383ffff */
.L_x_446:
        /* <DEDUP_REMOVED lines=16> */
.L_x_1416:


//--------------------- .text._ZN3cub18CUB_300001_SM_10006detail19three_way_partition29DeviceThreeWayPartitionKernelINS2_10policy_hubIjiE10Policy1000EN6thrust24THRUST_300001_SM_1000_NS17counting_iteratorIjNS8_11use_defaultESA_SA_EEPjSC_NS8_16reverse_iteratorISC_EESC_NS0_13ScanTileStateImLb1EEENS0_21DispatchSegmentedSortILNS0_9SortOrderE0EjNS0_8NullTypeElPmSK_NS1_14segmented_sort10policy_hubIjSJ_EEE22LargeSegmentsSelectorTENSO_22SmallSegmentsSelectorTEiNS2_19streaming_context_tIlEEEEvT0_T1_T2_T3_T4_T5_T6_T7_T8_iT9_ --------------------------
	.section	.text._ZN3cub18CUB_300001_SM_10006detail19three_way_partition29DeviceThreeWayPartitionKernelINS2_10policy_hubIjiE10Policy1000EN6thrust24THRUST_300001_SM_1000_NS17counting_iteratorIjNS8_11use_defaultESA_SA_EEPjSC_NS8_16reverse_iteratorISC_EESC_NS0_13ScanTileStateImLb1EEENS0_21DispatchSegmentedSortILNS0_9SortOrderE0EjNS0_8NullTypeElPmSK_NS1_14segmented_sort10policy_hubIjSJ_EEE22LargeSegmentsSelectorTENSO_22SmallSegmentsSelectorTEiNS2_19streaming_context_tIlEEEEvT0_T1_T2_T3_T4_T5_T6_T7_T8_iT9_,"ax",@progbits
	.align	128
        .global         _ZN3cub18CUB_300001_SM_10006detail19three_way_partition29DeviceThreeWayPartitionKernelINS2_10policy_hubIjiE10Policy1000EN6thrust24THRUST_300001_SM_1000_NS17counting_iteratorIjNS8_11use_defaultESA_SA_EEPjSC_NS8_16reverse_iteratorISC_EESC_NS0_13ScanTileStateImLb1EEENS0_21DispatchSegmentedSortILNS0_9SortOrderE0EjNS0_8NullTypeElPmSK_NS1_14segmented_sort10policy_hubIjSJ_EEE22LargeSegmentsSelectorTENSO_22SmallSegmentsSelectorTEiNS2_19streaming_context_tIlEEEEvT0_T1_T2_T3_T4_T5_T6_T7_T8_iT9_
        .type           _ZN3cub18CUB_300001_SM_10006detail19three_way_partition29DeviceThreeWayPartitionKernelINS2_10policy_hubIjiE10Policy1000EN6thrust24THRUST_300001_SM_1000_NS17counting_iteratorIjNS8_11use_defaultESA_SA_EEPjSC_NS8_16reverse_iteratorISC_EESC_NS0_13ScanTileStateImLb1EEENS0_21DispatchSegmentedSortILNS0_9SortOrderE0EjNS0_8NullTypeElPmSK_NS1_14segmented_sort10policy_hubIjSJ_EEE22LargeSegmentsSelectorTENSO_22SmallSegmentsSelectorTEiNS2_19streaming_context_tIlEEEEvT0_T1_T2_T3_T4_T5_T6_T7_T8_iT9_,@function
        .size           _ZN3cub18CUB_300001_SM_10006detail19three_way_partition29DeviceThreeWayPartitionKernelINS2_10policy_hubIjiE10Policy1000EN6thrust24THRUST_300001_SM_1000_NS17counting_iteratorIjNS8_11use_defaultESA_SA_EEPjSC_NS8_16reverse_iteratorISC_EESC_NS0_13ScanTileStateImLb1EEENS0_21DispatchSegmentedSortILNS0_9SortOrderE0EjNS0_8NullTypeElPmSK_NS1_14segmented_sort10policy_hubIjSJ_EEE22LargeSegmentsSelectorTENSO_22SmallSegmentsSelectorTEiNS2_19streaming_context_tIlEEEEvT0_T1_T2_T3_T4_T5_T6_T7_T8_iT9_,(.L_x_1417 - _ZN3cub18CUB_300001_SM_10006detail19three_way_partition29DeviceThreeWayPartitionKernelINS2_10policy_hubIjiE10Policy1000EN6thrust24THRUST_300001_SM_1000_NS17counting_iteratorIjNS8_11use_defaultESA_SA_EEPjSC_NS8_16reverse_iteratorISC_EESC_NS0_13ScanTileStateImLb1EEENS0_21DispatchSegmentedSortILNS0_9SortOrderE0EjNS0_8NullTypeElPmSK_NS1_14segmented_sort10policy_hubIjSJ_EEE22LargeSegmentsSelectorTENSO_22SmallSegmentsSelectorTEiNS2_19streaming_context_tIlEEEEvT0_T1_T2_T3_T4_T5_T6_T7_T8_iT9_)
        .other          _ZN3cub18CUB_300001_SM_10006detail19three_way_partition29DeviceThreeWayPartitionKernelINS2_10policy_hubIjiE10Policy1000EN6thrust24THRUST_300001_SM_1000_NS17counting_iteratorIjNS8_11use_defaultESA_SA_EEPjSC_NS8_16reverse_iteratorISC_EESC_NS0_13ScanTileStateImLb1EEENS0_21DispatchSegmentedSortILNS0_9SortOrderE0EjNS0_8NullTypeElPmSK_NS1_14segmented_sort10policy_hubIjSJ_EEE22LargeSegmentsSelectorTENSO_22SmallSegmentsSelectorTEiNS2_19streaming_context_tIlEEEEvT0_T1_T2_T3_T4_T5_T6_T7_T8_iT9_,@"STO_CUDA_ENTRY STV_DEFAULT"
_ZN3cub18CUB_300001_SM_10006detail19three_way_partition29DeviceThreeWayPartitionKernelINS2_10policy_hubIjiE10Policy1000EN6thrust24THRUST_300001_SM_1000_NS17counting_iteratorIjNS8_11use_defaultESA_SA_EEPjSC_NS8_16reverse_iteratorISC_EESC_NS0_13ScanTileStateImLb1EEENS0_21DispatchSegmentedSortILNS0_9SortOrderE0EjNS0_8NullTypeElPmSK_NS1_14segmented_sort10policy_hubIjSJ_EEE22LargeSegmentsSelectorTENSO_22SmallSegmentsSelectorTEiNS2_19streaming_context_tIlEEEEvT0_T1_T2_T3_T4_T5_T6_T7_T8_iT9_:
.text._ZN3cub18CUB_300001_SM_10006detail19three_way_partition29DeviceThreeWayPartitionKernelINS2_10policy_hubIjiE10Policy1000EN6thrust24THRUST_300001_SM_1000_NS17counting_iteratorIjNS8_11use_defaultESA_SA_EEPjSC_NS8_16reverse_iteratorISC_EESC_NS0_13ScanTileStateImLb1EEENS0_21DispatchSegmentedSortILNS0_9SortOrderE0EjNS0_8NullTypeElPmSK_NS1_14segmented_sort10policy_hubIjSJ_EEE22LargeSegmentsSelectorTENSO_22SmallSegmentsSelectorTEiNS2_19streaming_context_tIlEEEEvT0_T1_T2_T3_T4_T5_T6_T7_T8_iT9_:
[----:B------:R-:W-:Y:S01]  /*0000*/  LDC R1, c[0x0][0x37c] ;  /* 0x0000df00ff017b82 */ /* 0x000fe20000000800 */
[----:B------:R-:W0:Y:S01]  /*0010*/  S2R R0, SR_CTAID.X ;  /* 0x0000000000007919 */ /* 0x000e220000002500 */
[----:B------:R-:W1:Y:S01]  /*0020*/  LDCU UR4, c[0x0][0x3f4] ;  /* 0x00007e80ff0477ac */ /* 0x000e620008000800 */
[----:B------:R-:W2:Y:S01]  /*0030*/  LDCU.64 UR8, c[0x0][0x358] ;  /* 0x00006b00ff0877ac */ /* 0x000ea20008000a00 */
[----:B-1----:R-:W-:-:S06]  /*0040*/  UIADD3 UR4, UPT, UPT, UR4, -0x1, URZ ;  /* 0xffffffff04047890 */ /* 0x002fcc000fffe0ff */
[C---:B0-----:R-:W-:Y:S01]  /*0050*/  ISETP.GE.AND P0, PT, R0.reuse, UR4, PT ;  /* 0x0000000400007c0c */ /* 0x041fe2000bf06270 */
[----:B------:R-:W-:-:S12]  /*0060*/  IMAD R7, R0, 0x1600, RZ ;  /* 0x0000160000077824 */ /* 0x000fd800078e02ff */
[----:B--2---:R-:W-:Y:S05]  /*0070*/  @P0 BRA `(.L_x_447) ;  /* 0x0000008000700947 */ /* 0x004fea0003800000 */
[----:B------:R-:W-:-:S13]  /*0080*/  ISETP.NE.AND P0, PT, R0, RZ, PT ;  /* 0x000000ff0000720c */ /* 0x000fda0003f05270 */
[----:B------:R-:W-:Y:S05]  /*0090*/  @P0 BRA `(.L_x_448) ;  /* 0x0000003800140947 */ /* 0x000fea0003800000 */
[----:B------:R-:W0:Y:S01]  /*00a0*/  S2R R0, SR_TID.X ;  /* 0x0000000000007919 */ /* 0x000e220000002100 */
[----:B------:R-:W1:Y:S01]  /*00b0*/  LDCU.U8 UR6, c[0x0][0x3f8] ;  /* 0x00007f00ff0677ac */ /* 0x000e620008000000 */
[----:B------:R-:W2:Y:S01]  /*00c0*/  LDC R2, c[0x0][0x380] ;  /* 0x0000e000ff027b82 */ /* 0x000ea20000000800 */
[----:B------:R-:W3:Y:S01]  /*00d0*/  LDCU UR4, c[0x0][0x400] ;  /* 0x00008000ff0477ac */ /* 0x000ee20008000800 */
[----:B------:R-:W4:Y:S06]  /*00e0*/  LDCU.128 UR12, c[0x0][0x3c0] ;  /* 0x00007800ff0c77ac */ /* 0x000f2c0008000c00 */
[----:B------:R-:W5:Y:S01]  /*00f0*/  LDC.64 R38, c[0x0][0x3e8] ;  /* 0x0000fa00ff267b82 */ /* 0x000f620000000a00 */
[----:B------:R-:W4:Y:S07]  /*0100*/  LDCU.128 UR16, c[0x0][0x3b0] ;  /* 0x00007600ff1077ac */ /* 0x000f2e0008000c00 */
[----:B------:R-:W5:Y:S01]  /*0110*/  LDC.64 R40, c[0x0][0x3e0] ;  /* 0x0000f800ff287b82 */ /* 0x000f620000000a00 */
[----:B-1----:R-:W-:-:S04]  /*0120*/  UISETP.NE.AND UP0, UPT, UR6, URZ, UPT ;  /* 0x000000ff0600728c */ /* 0x002fc8000bf05270 */
[----:B---3--:R-:W-:-:S03]  /*0130*/  USEL UR4, UR4, URZ, !UP0 ;  /* 0x000000ff04047287 */ /* 0x008fc6000c000000 */
[----:B------:R-:W1:Y:S01]  /*0140*/  LDC.64 R42, c[0x0][0x3d8] ;  /* 0x0000f600ff2a7b82 */ /* 0x000e620000000a00 */
[----:B0-----:R-:W-:-:S07]  /*0150*/  IMAD R21, R0, 0xb, R7 ;  /* 0x0000000b00157824 */ /* 0x001fce00078e0207 */
[----:B------:R-:W0:Y:S01]  /*0160*/  LDC.64 R46, c[0x0][0x3e8] ;  /* 0x0000fa00ff2e7b82 */ /* 0x000e220000000a00 */
[----:B--2---:R-:W-:-:S04]  /*0170*/  IADD3 R21, PT, PT, R2, UR4, R21 ;  /* 0x0000000402157c10 */ /* 0x004fc8000fffe015 */
[C---:B----4-:R-:W-:Y:S01]  /*0180*/  IADD3 R5, P0, PT, R21.reuse, UR14, RZ ;  /* 0x0000000e15057c10 */ /* 0x050fe2000ff1e0ff */
[C---:B------:R-:W-:Y:S02]  /*0190*/  VIADD R23, R21.reuse, 0x1 ;  /* 0x0000000115177836 */ /* 0x040fe40000000000 */
[----:B------:R-:W2:Y:S01]  /*01a0*/  LDC.64 R48, c[0x0][0x3e8] ;  /* 0x0000fa00ff307b82 */ /* 0x000ea20000000a00 */
[----:B------:R-:W-:Y:S02]  /*01b0*/  VIADD R25, R21, 0x2 ;  /* 0x0000000215197836 */ /* 0x000fe40000000000 */
[----:B------:R-:W-:Y:S01]  /*01c0*/  IMAD.X R2, RZ, RZ, UR15, P0 ;  /* 0x0000000fff027e24 */ /* 0x000fe200080e06ff */
[----:B------:R-:W-:Y:S01]  /*01d0*/  IADD3 R14, P2, PT, R23, UR14, RZ ;  /* 0x0000000e170e7c10 */ /* 0x000fe2000ff5e0ff */
[----:B------:R-:W-:-:S03]  /*01e0*/  IMAD.SHL.U32 R4, R5, 0x8, RZ ;  /* 0x0000000805047824 */ /* 0x000fc600078e00ff */
[----:B------:R-:W-:Y:S01]  /*01f0*/  SHF.L.U64.HI R5, R5, 0x3, R2 ;  /* 0x0000000305057819 */ /* 0x000fe20000010202 */
[----:B------:R-:W-:Y:S01]  /*0200*/  IMAD.X R7, RZ, RZ, UR15, P2 ;  /* 0x0000000fff077e24 */ /* 0x000fe200090e06ff */
[C---:B------:R-:W-:Y:S01]  /*0210*/  IADD3 R2, P0, PT, R4.reuse, UR12, RZ ;  /* 0x0000000c04027c10 */ /* 0x040fe2000ff1e0ff */
[----:B------:R-:W3:Y:S01]  /*0220*/  LDC.64 R50, c[0x0][0x3e0] ;  /* 0x0000f800ff327b82 */ /* 0x000ee20000000a00 */
[----:B------:R-:W-:Y:S02]  /*0230*/  IADD3 R4, P1, PT, R4, UR18, RZ ;  /* 0x0000001204047c10 */ /* 0x000fe4000ff3e0ff */
[C---:B------:R-:W-:Y:S02]  /*0240*/  IADD3.X R3, PT, PT, R5.reuse, UR13, RZ, P0, !PT ;  /* 0x0000000d05037c10 */ /* 0x040fe400087fe4ff */
[----:B------:R-:W-:Y:S02]  /*0250*/  IADD3.X R5, PT, PT, R5, UR19, RZ, P1, !PT ;  /* 0x0000001305057c10 */ /* 0x000fe40008ffe4ff */
[----:B------:R-:W-:Y:S01]  /*0260*/  IADD3 R6, P2, PT, R25, UR14, RZ ;  /* 0x0000000e19067c10 */ /* 0x000fe2000ff5e0ff */
[----:B------:R-:W4:Y:S01]  /*0270*/  LDC.64 R54, c[0x0][0x3e8] ;  /* 0x0000fa00ff367b82 */ /* 0x000f220000000a00 */
[C---:B------:R-:W-:Y:S01]  /*0280*/  SHF.L.U64.HI R8, R14.reuse, 0x3, R7 ;  /* 0x000000030e087819 */ /* 0x040fe20000010207 */
[----:B------:R-:W-:Y:S01]  /*0290*/  IMAD.SHL.U32 R14, R14, 0x8, RZ ;  /* 0x000000080e0e7824 */ /* 0x000fe200078e00ff */
[----:B------:R-:W5:Y:S01]  /*02a0*/  LDG.E.64 R2, desc[UR8][R2.64] ;  /* 0x0000000802027981 */ /* 0x000f62000c1e1b00 */
[----:B------:R-:W-:-:S02]  /*02b0*/  IMAD.SHL.U32 R32, R6, 0x8, RZ ;  /* 0x0000000806207824 */ /* 0x000fc400078e00ff */
[----:B------:R-:W-:Y:S01]  /*02c0*/  IMAD.X R7, RZ, RZ, UR15, P2 ;  /* 0x0000000fff077e24 */ /* 0x000fe200090e06ff */
[----:B------:R-:W5:Y:S01]  /*02d0*/  LDG.E.64 R4, desc[UR8][R4.64] ;  /* 0x0000000804047981 */ /* 0x000f62000c1e1b00 */
[----:B------:R-:W-:Y:S02]  /*02e0*/  IADD3 R12, P0, PT, R14, UR12, RZ ;  /* 0x0000000c0e0c7c10 */ /* 0x000fe4000ff1e0ff */
[----:B------:R-:W-:Y:S02]  /*02f0*/  IADD3 R18, P2, PT, R32, UR12, RZ ;  /* 0x0000000c20127c10 */ /* 0x000fe4000ff5e0ff */
[----:B------:R-:W-:Y:S02]  /*0300*/  SHF.L.U64.HI R6, R6, 0x3, R7 ;  /* 0x0000000306067819 */ /* 0x000fe40000010207 */
[----:B------:R-:W-:Y:S02]  /*0310*/  IADD3 R14, P1, PT, R14, UR18, RZ ;  /* 0x000000120e0e7c10 */ /* 0x000fe4000ff3e0ff */
[----:B------:R-:W-:-:S02]  /*0320*/  IADD3 R32, P3, PT, R32, UR18, RZ ;  /* 0x0000001220207c10 */ /* 0x000fc4000ff7e0ff */
[C---:B------:R-:W-:Y:S02]  /*0330*/  IADD3.X R13, PT, PT, R8.reuse, UR13, RZ, P0, !PT ;  /* 0x0000000d080d7c10 */ /* 0x040fe400087fe4ff */
[----:B------:R-:W-:Y:S02]  /*0340*/  IADD3.X R15, PT, PT, R8, UR19, RZ, P1, !PT ;  /* 0x00000013080f7c10 */ /* 0x000fe40008ffe4ff */
[C---:B------:R-:W-:Y:S02]  /*0350*/  IADD3.X R19, PT, PT, R6.reuse, UR13, RZ, P2, !PT ;  /* 0x0000000d06137c10 */ /* 0x040fe400097fe4ff */
[----:B------:R-:W-:Y:S01]  /*0360*/  IADD3.X R33, PT, PT, R6, UR19, RZ, P3, !PT ;  /* 0x0000001306217c10 */ /* 0x000fe20009ffe4ff */
[----:B------:R-:W2:Y:S01]  /*0370*/  LDG.E.64 R12, desc[UR8][R12.64] ;  /* 0x000000080c0c7981 */ /* 0x000ea2000c1e1b00 */
[----:B------:R-:W-:-:S03]  /*0380*/  VIADD R27, R21, 0x3 ;  /* 0x00000003151b7836 */ /* 0x000fc60000000000 */
[----:B------:R-:W2:Y:S04]  /*0390*/  LDG.E.64 R14, desc[UR8][R14.64] ;  /* 0x000000080e0e7981 */ /* 0x000ea8000c1e1b00 */
[----:B------:R-:W3:Y:S04]  /*03a0*/  LDG.E.64 R18, desc[UR8][R18.64] ;  /* 0x0000000812127981 */ /* 0x000ee8000c1e1b00 */
[----:B------:R-:W3:Y:S01]  /*03b0*/  LDG.E.64 R32, desc[UR8][R32.64] ;  /* 0x0000000820207981 */ /* 0x000ee2000c1e1b00 */
[----:B------:R-:W-:-:S05]  /*03c0*/  IADD3 R7, P0, PT, R27, UR14, RZ ;  /* 0x0000000e1b077c10 */ /* 0x000fca000ff1e0ff */
[----:B------:R-:W-:Y:S02]  /*03d0*/  IMAD.SHL.U32 R36, R7, 0x8, RZ ;  /* 0x0000000807247824 */ /* 0x000fe400078e00ff */
[----:B------:R-:W-:Y:S02]  /*03e0*/  IMAD.X R6, RZ, RZ, UR15, P0 ;  /* 0x0000000fff067e24 */ /* 0x000fe400080e06ff */
[----:B------:R-:W-:Y:S01]  /*03f0*/  VIADD R29, R21, 0x4 ;  /* 0x00000004151d7836 */ /* 0x000fe20000000000 */
[C---:B------:R-:W-:Y:S02]  /*0400*/  IADD3 R34, P0, PT, R36.reuse, UR12, RZ ;  /* 0x0000000c24227c10 */ /* 0x040fe4000ff1e0ff */
[----:B------:R-:W-:Y:S02]  /*0410*/  SHF.L.U64.HI R7, R7, 0x3, R6 ;  /* 0x0000000307077819 */ /* 0x000fe40000010206 */
[----:B------:R-:W-:Y:S02]  /*0420*/  IADD3 R36, P1, PT, R36, UR18, RZ ;  /* 0x0000001224247c10 */ /* 0x000fe4000ff3e0ff */
[----:B------:R-:W-:-:S02]  /*0430*/  IADD3.X R35, PT, PT, R7, UR13, RZ, P0, !PT ;  /* 0x0000000d07237c10 */ /* 0x000fc400087fe4ff */
[----:B------:R-:W-:Y:S02]  /*0440*/  IADD3.X R37, PT, PT, R7, UR19, RZ, P1, !PT ;  /* 0x0000001307257c10 */ /* 0x000fe40008ffe4ff */
[----:B------:R-:W-:Y:S02]  /*0450*/  IADD3 R6, P2, PT, R29, UR14, RZ ;  /* 0x0000000e1d067c10 */ /* 0x000fe4000ff5e0ff */
[----:B------:R-:W4:Y:S03]  /*0460*/  LDG.E.64 R34, desc[UR8][R34.64] ;  /* 0x0000000822227981 */ /* 0x000f26000c1e1b00 */
[----:B------:R-:W-:Y:S01]  /*0470*/  IMAD.SHL.U32 R16, R6, 0x8, RZ ;  /* 0x0000000806107824 */ /* 0x000fe200078e00ff */
[----:B------:R-:W4:Y:S01]  /*0480*/  LDG.E.64 R36, desc[UR8][R36.64] ;  /* 0x0000000824247981 */ /* 0x000f22000c1e1b00 */
[----:B------:R-:W-:-:S03]  /*0490*/  IMAD.X R7, RZ, RZ, UR15, P2 ;  /* 0x0000000fff077e24 */ /* 0x000fc600090e06ff */
[----:B------:R-:W-:Y:S02]  /*04a0*/  IADD3 R10, P0, PT, R16, UR12, RZ ;  /* 0x0000000c100a7c10 */ /* 0x000fe4000ff1e0ff */
[----:B------:R-:W-:Y:S02]  /*04b0*/  SHF.L.U64.HI R6, R6, 0x3, R7 ;  /* 0x0000000306067819 */ /* 0x000fe40000010207 */
[----:B------:R-:W-:Y:S02]  /*04c0*/  IADD3 R16, P1, PT, R16, UR18, RZ ;  /* 0x0000001210107c10 */ /* 0x000fe4000ff3e0ff */
[C---:B------:R-:W-:Y:S02]  /*04d0*/  IADD3.X R11, PT, PT, R6.reuse, UR13, RZ, P0, !PT ;  /* 0x0000000d060b7c10 */ /* 0x040fe400087fe4ff */
[----:B------:R-:W-:Y:S01]  /*04e0*/  IADD3.X R17, PT, PT, R6, UR19, RZ, P1, !PT ;  /* 0x0000001306117c10 */ /* 0x000fe20008ffe4ff */
[----:B------:R-:W-:-:S03]  /*04f0*/  VIADD R31, R21, 0x5 ;  /* 0x00000005151f7836 */ /* 0x000fc60000000000 */
[----:B------:R-:W4:Y:S02]  /*0500*/  LDG.E.64 R10, desc[UR8][R10.64] ;  /* 0x000000080a0a7981 */ /* 0x000f24000c1e1b00 */
[----:B------:R-:W-:Y:S02]  /*0510*/  IADD3 R9, P0, PT, R31, UR14, RZ ;  /* 0x0000000e1f097c10 */ /* 0x000fe4000ff1e0ff */
[----:B------:R-:W4:Y:S03]  /*0520*/  LDG.E.64 R16, desc[UR8][R16.64] ;  /* 0x0000000810107981 */ /* 0x000f26000c1e1b00 */
[----:B------:R-:W-:Y:S02]  /*0530*/  IMAD.X R6, RZ, RZ, UR15, P0 ;  /* 0x0000000fff067e24 */ /* 0x000fe400080e06ff */
[----:B------:R-:W-:-:S03]  /*0540*/  IMAD.SHL.U32 R8, R9, 0x8, RZ ;  /* 0x0000000809087824 */ /* 0x000fc600078e00ff */
[----:B------:R-:W-:Y:S02]  /*0550*/  SHF.L.U64.HI R9, R9, 0x3, R6 ;  /* 0x0000000309097819 */ /* 0x000fe40000010206 */
[C---:B------:R-:W-:Y:S02]  /*0560*/  IADD3 R6, P0, PT, R8.reuse, UR12, RZ ;  /* 0x0000000c08067c10 */ /* 0x040fe4000ff1e0ff */
[----:B------:R-:W-:Y:S02]  /*0570*/  IADD3 R8, P1, PT, R8, UR18, RZ ;  /* 0x0000001208087c10 */ /* 0x000fe4000ff3e0ff */
[C---:B------:R-:W-:Y:S02]  /*0580*/  IADD3.X R7, PT, PT, R9.reuse, UR13, RZ, P0, !PT ;  /* 0x0000000d09077c10 */ /* 0x040fe400087fe4ff */
[----:B------:R-:W-:-:S04]  /*0590*/  IADD3.X R9, PT, PT, R9, UR19, RZ, P1, !PT ;  /* 0x0000001309097c10 */ /* 0x000fc80008ffe4ff */
[----:B------:R-:W4:Y:S04]  /*05a0*/  LDG.E.64 R6, desc[UR8][R6.64] ;  /* 0x0000000806067981 */ /* 0x000f28000c1e1b00 */
[----:B------:R-:W4:Y:S01]  /*05b0*/  LDG.E.64 R8, desc[UR8][R8.64] ;  /* 0x0000000808087981 */ /* 0x000f22000c1e1b00 */
[----:B-----5:R-:W-:-:S05]  /*05c0*/  IADD3 R2, P0, PT, R2, -R4, RZ ;  /* 0x8000000402027210 */ /* 0x020fca0007f1e0ff */
[----:B------:R-:W-:Y:S01]  /*05d0*/  IMAD.X R3, R3, 0x1, ~R5, P0 ;  /* 0x0000000103037824 */ /* 0x000fe200000e0e05 */
[----:B------:R-:W-:-:S04]  /*05e0*/  ISETP.GT.U32.AND P0, PT, R2, UR16, PT ;  /* 0x0000001002007c0c */ /* 0x000fc8000bf04070 */
[----:B------:R-:W-:Y:S02]  /*05f0*/  ISETP.GT.AND.EX P3, PT, R3, UR17, PT, P0 ;  /* 0x0000001103007c0c */ /* 0x000fe4000bf64300 */
[----:B--2---:R-:W-:Y:S02]  /*0600*/  IADD3 R3, P0, PT, R12, -R14, RZ ;  /* 0x8000000e0c037210 */ /* 0x004fe40007f1e0ff */
[----:B---3--:R-:W-:-:S03]  /*0610*/  IADD3 R2, P1, PT, R18, -R32, RZ ;  /* 0x8000002012027210 */ /* 0x008fc60007f3e0ff */
[----:B------:R-:W-:Y:S01]  /*0620*/  IMAD.X R12, R13, 0x1, ~R15, P0 ;  /* 0x000000010d0c7824 */ /* 0x000fe200000e0e0f */
[----:B------:R-:W-:Y:S01]  /*0630*/  ISETP.GT.U32.AND P0, PT, R3, UR16, PT ;  /* 0x0000001003007c0c */ /* 0x000fe2000bf04070 */
[----:B------:R-:W2:Y:S01]  /*0640*/  LDC.64 R14, c[0x0][0x3e0] ;  /* 0x0000f800ff0e7b82 */ /* 0x000ea20000000a00 */
[----:B------:R-:W-:Y:S01]  /*0650*/  IMAD.X R18, R19, 0x1, ~R33, P1 ;  /* 0x0000000113127824 */ /* 0x000fe200008e0e21 */
[----:B------:R-:W-:Y:S02]  /*0660*/  ISETP.GT.U32.AND P1, PT, R2, UR16, PT ;  /* 0x0000001002007c0c */ /* 0x000fe4000bf24070 */
[----:B------:R-:W-:Y:S02]  /*0670*/  @!P3 IADD3 R2, P2, PT, R21, R38, RZ ;  /* 0x000000261502b210 */ /* 0x000fe40007f5e0ff */
[----:B------:R-:W-:Y:S02]  /*0680*/  ISETP.GT.AND.EX P6, PT, R12, UR17, PT, P0 ;  /* 0x000000110c007c0c */ /* 0x000fe4000bfc4300 */
[----:B------:R-:W3:Y:S01]  /*0690*/  LDC.64 R32, c[0x0][0x3d8] ;  /* 0x0000f600ff207b82 */ /* 0x000ee20000000a00 */
[----:B------:R-:W-:-:S02]  /*06a0*/  @!P3 IMAD.X R5, RZ, RZ, R39, P2 ;  /* 0x000000ffff05b224 */ /* 0x000fc400010e0627 */
[----:B------:R-:W-:Y:S01]  /*06b0*/  @!P3 IMAD.SHL.U32 R3, R2, 0x8, RZ ;  /* 0x000000080203b824 */ /* 0x000fe200078e00ff */
[----:B------:R-:W-:Y:S02]  /*06c0*/  ISETP.GT.AND.EX P5, PT, R18, UR17, PT, P1 ;  /* 0x0000001112007c0c */ /* 0x000fe4000bfa4310 */
[----:B------:R-:W-:Y:S02]  /*06d0*/  @!P3 SHF.L.U64.HI R12, R2, 0x3, R5 ;  /* 0x00000003020cb819 */ /* 0x000fe40000010205 */
[----:B------:R-:W5:Y:S01]  /*06e0*/  LDC.64 R38, c[0x0][0x3e0] ;  /* 0x0000f800ff267b82 */ /* 0x000f620000000a00 */
[C---:B------:R-:W-:Y:S02]  /*06f0*/  @!P3 IADD3 R4, P0, PT, R3.reuse, R40, RZ ;  /* 0x000000280304b210 */ /* 0x040fe40007f1e0ff */
[----:B-1----:R-:W-:-:S03]  /*0700*/  @!P3 IADD3 R2, P1, PT, R3, R42, RZ ;  /* 0x0000002a0302b210 */ /* 0x002fc60007f3e0ff */
[C---:B------:R-:W-:Y:S01]  /*0710*/  @!P3 IMAD.X R5, R12.reuse, 0x1, R41, P0 ;  /* 0x000000010c05b824 */ /* 0x040fe200000e0629 */
[----:B0-----:R-:W-:Y:S01]  /*0720*/  @!P6 IADD3 R13, P0, PT, R23, R46, RZ ;  /* 0x0000002e170de210 */ /* 0x001fe20007f1e0ff */
[----:B------:R-:W-:Y:S01]  /*0730*/  @!P3 IMAD.X R3, R12, 0x1, R43, P1 ;  /* 0x000000010c03b824 */ /* 0x000fe200008e062b */
[----:B----4-:R-:W-:Y:S01]  /*0740*/  IADD3 R12, P2, PT, R34, -R36, RZ ;  /* 0x80000024220c7210 */ /* 0x010fe20007f5e0ff */
[----:B------:R-:W0:Y:S01]  /*0750*/  LDC.64 R42, c[0x0][0x3e8] ;  /* 0x0000fa00ff2a7b82 */ /* 0x000e220000000a00 */
[----:B------:R-:W-:Y:S01]  /*0760*/  @!P5 IADD3 R45, P1, PT, R25, R48, RZ ;  /* 0x00000030192dd210 */ /* 0x000fe20007f3e0ff */
[----:B------:R-:W-:Y:S01]  /*0770*/  @!P6 IMAD.X R20, RZ, RZ, R47, P0 ;  /* 0x000000ffff14e224 */ /* 0x000fe200000e062f */
[----:B------:R-:W-:Y:S01]  /*0780*/  ISETP.GT.U32.AND P0, PT, R12, UR16, PT ;  /* 0x000000100c007c0c */ /* 0x000fe2000bf04070 */
[----:B------:R-:W-:Y:S01]  /*0790*/  IMAD.X R34, R35, 0x1, ~R37, P2 ;  /* 0x0000000123227824 */ /* 0x000fe200010e0e25 */
[----:B------:R-:W4:Y:S03]  /*07a0*/  @!P3 LDG.E.64 R4, desc[UR8][R4.64] ;  /* 0x000000080404b981 */ /* 0x000f26000c1e1b00 */
[----:B------:R-:W1:Y:S01]  /*07b0*/  LDC.64 R40, c[0x0][0x3d8] ;  /* 0x0000f600ff287b82 */ /* 0x000e620000000a00 */
[----:B------:R-:W-:Y:S01]  /*07c0*/  @!P6 SHF.L.U64.HI R20, R13, 0x3, R20 ;  /* 0x000000030d14e819 */ /* 0x000fe20000010214 */
[----:B------:R-:W-:-:S02]  /*07d0*/  @!P5 IMAD.X R18, RZ, RZ, R49, P1 ;  /* 0x000000ffff12d224 */ /* 0x000fc400008e0631 */
[----:B------:R-:W-:Y:S01]  /*07e0*/  @!P6 IMAD.SHL.U32 R13, R13, 0x8, RZ ;  /* 0x000000080d0de824 */ /* 0x000fe200078e00ff */
[----:B------:R-:W-:-:S03]  /*07f0*/  ISETP.GT.AND.EX P4, PT, R34, UR17, PT, P0 ;  /* 0x0000001122007c0c */ /* 0x000fc6000bf84300 */
[----:B------:R-:W1:Y:S01]  /*0800*/  LDC.64 R36, c[0x0][0x3e0] ;  /* 0x0000f800ff247b82 */ /* 0x000e620000000a00 */
[----:B--2---:R-:W-:Y:S02]  /*0810*/  @!P6 IADD3 R14, P1, PT, R13, R14, RZ ;  /* 0x0000000e0d0ee210 */ /* 0x004fe40007f3e0ff */
[C---:B------:R-:W-:Y:S01]  /*0820*/  @!P5 SHF.L.U64.HI R18, R45.reuse, 0x3, R18 ;  /* 0x000000032d12d819 */ /* 0x040fe20000010212 */
[----:B------:R-:W-:-:S04]  /*0830*/  @!P5 IMAD.SHL.U32 R45, R45, 0x8, RZ ;  /* 0x000000082d2dd824 */ /* 0x000fc800078e00ff */
[----:B------:R-:W2:Y:S01]  /*0840*/  LDC.64 R46, c[0x0][0x3d8] ;  /* 0x0000f600ff2e7b82 */ /* 0x000ea20000000a00 */
[----:B------:R-:W-:Y:S01]  /*0850*/  @!P6 IMAD.X R15, R20, 0x1, R15, P1 ;  /* 0x00000001140fe824 */ /* 0x000fe200008e060f */
[----:B------:R-:W-:Y:S02]  /*0860*/  IADD3 R19, P2, PT, R10, -R16, RZ ;  /* 0x800000100a137210 */ /* 0x000fe40007f5e0ff */
[----:B---3--:R-:W-:Y:S02]  /*0870*/  @!P6 IADD3 R12, P0, PT, R13, R32, RZ ;  /* 0x000000200d0ce210 */ /* 0x008fe40007f1e0ff */
[----:B-----5:R-:W-:Y:S02]  /*0880*/  @!P5 IADD3 R10, P1, PT, R45, R38, RZ ;  /* 0x000000262d0ad210 */ /* 0x020fe40007f3e0ff */
[----:B------:R-:W3:Y:S01]  /*0890*/  LDC.64 R34, c[0x0][0x3e8] ;  /* 0x0000fa00ff227b82 */ /* 0x000ee20000000a00 */
[----:B------:R-:W-:Y:S01]  /*08a0*/  IMAD.X R16, R11, 0x1, ~R17, P2 ;  /* 0x000000010b107824 */ /* 0x000fe200010e0e11 */
[----:B------:R-:W5:Y:S01]  /*08b0*/  @!P6 LDG.E.64 R14, desc[UR8][R14.64] ;  /* 0x000000080e0ee981 */ /* 0x000f62000c1e1b00 */
[----:B------:R-:W-:Y:S01]  /*08c0*/  @!P6 IMAD.X R13, R20, 0x1, R33, P0 ;  /* 0x00000001140de824 */ /* 0x000fe200000e0621 */
[----:B------:R-:W-:Y:S01]  /*08d0*/  ISETP.GT.U32.AND P0, PT, R19, UR16, PT ;  /* 0x0000001013007c0c */ /* 0x000fe2000bf04070 */
[----:B------:R-:W-:Y:S01]  /*08e0*/  @!P5 IMAD.X R11, R18, 0x1, R39, P1 ;  /* 0x00000001120bd824 */ /* 0x000fe200008e0627 */
[----:B0-----:R-:W-:-:S02]  /*08f0*/  @!P4 IADD3 R20, P1, PT, R27, R42, RZ ;  /* 0x0000002a1b14c210 */ /* 0x001fc40007f3e0ff */
[----:B-1----:R-:W-:Y:S01]  /*0900*/  @!P5 IADD3 R44, P2, PT, R45, R40, RZ ;  /* 0x000000282d2cd210 */ /* 0x002fe20007f5e0ff */
[----:B------:R-:W0:Y:S01]  /*0910*/  LDC.64 R32, c[0x0][0x3e0] ;  /* 0x0000f800ff207b82 */ /* 0x000e220000000a00 */
[----:B------:R-:W-:Y:S01]  /*0920*/  ISETP.GT.AND.EX P0, PT, R16, UR17, PT, P0 ;  /* 0x0000001110007c0c */ /* 0x000fe2000bf04300 */
[----:B------:R-:W-:Y:S01]  /*0930*/  @!P4 IMAD.X R17, RZ, RZ, R43, P1 ;  /* 0x000000ffff11c224 */ /* 0x000fe200008e062b */
[----:B------:R-:W5:Y:S01]  /*0940*/  @!P6 LDG.E.64 R12, desc[UR8][R12.64] ;  /* 0x000000080c0ce981 */ /* 0x000f62000c1e1b00 */
[----:B------:R-:W-:Y:S02]  /*0950*/  @!P4 IMAD.SHL.U32 R19, R20, 0x8, RZ ;  /* 0x000000081413c824 */ /* 0x000fe400078e00ff */
[----:B------:R-:W-:Y:S01]  /*0960*/  @!P5 IMAD.X R45, R18, 0x1, R41, P2 ;  /* 0x00000001122dd824 */ /* 0x000fe200010e0629 */
[----:B------:R-:W-:Y:S01]  /*0970*/  @!P4 SHF.L.U64.HI R20, R20, 0x3, R17 ;  /* 0x000000031414c819 */ /* 0x000fe20000010211 */
[----:B------:R-:W1:Y:S01]  /*0980*/  LDC.64 R38, c[0x0][0x3d8] ;  /* 0x0000f600ff267b82 */ /* 0x000e620000000a00 */
[C---:B------:R-:W-:Y:S01]  /*0990*/  @!P4 IADD3 R16, P1, PT, R19.reuse, R36, RZ ;  /* 0x000000241310c210 */ /* 0x040fe20007f3e0ff */
[----:B------:R-:W5:Y:S01]  /*09a0*/  @!P5 LDG.E.64 R10, desc[UR8][R10.64] ;  /* 0x000000080a0ad981 */ /* 0x000f62000c1e1b00 */
[----:B--2---:R-:W-:-:S03]  /*09b0*/  @!P4 IADD3 R18, P2, PT, R19, R46, RZ ;  /* 0x0000002e1312c210 */ /* 0x004fc60007f5e0ff */
[C---:B------:R-:W-:Y:S02]  /*09c0*/  @!P4 IMAD.X R17, R20.reuse, 0x1, R37, P1 ;  /* 0x000000011411c824 */ /* 0x040fe400008e0625 */
[----:B------:R-:W-:Y:S01]  /*09d0*/  @!P4 IMAD.X R19, R20, 0x1, R47, P2 ;  /* 0x000000011413c824 */ /* 0x000fe200010e062f */
[----:B------:R-:W2:Y:S01]  /*09e0*/  LDC.64 R40, c[0x0][0x3e8] ;  /* 0x0000fa00ff287b82 */ /* 0x000ea20000000a00 */
[----:B------:R-:W-:Y:S02]  /*09f0*/  IADD3 R20, P2, PT, R6, -R8, RZ ;  /* 0x8000000806147210 */ /* 0x000fe40007f5e0ff */
[----:B---3--:R-:W-:Y:S01]  /*0a00*/  @!P0 IADD3 R8, P1, PT, R29, R34, RZ ;  /* 0x000000221d088210 */ /* 0x008fe20007f3e0ff */
[----:B------:R-:W3:Y:S02]  /*0a10*/  @!P4 LDG.E.64 R16, desc[UR8][R16.64] ;  /* 0x000000081010c981 */ /* 0x000ee4000c1e1b00 */
[----:B------:R-:W-:Y:S02]  /*0a20*/  IMAD.X R6, R7, 0x1, ~R9, P2 ;  /* 0x0000000107067824 */ /* 0x000fe400010e0e09 */
[----:B------:R-:W-:Y:S01]  /*0a30*/  @!P0 IMAD.X R7, RZ, RZ, R35, P1 ;  /* 0x000000ffff078224 */ /* 0x000fe200008e0623 */
[----:B------:R-:W-:Y:S01]  /*0a40*/  ISETP.GT.U32.AND P1, PT, R20, UR16, PT ;  /* 0x0000001014007c0c */ /* 0x000fe2000bf24070 */
[----:B------:R-:W-:Y:S01]  /*0a50*/  @!P0 IMAD.SHL.U32 R37, R8, 0x8, RZ ;  /* 0x0000000808258824 */ /* 0x000fe200078e00ff */
[----:B------:R-:W2:Y:S01]  /*0a60*/  LDC.64 R42, c[0x0][0x3e0] ;  /* 0x0000f800ff2a7b82 */ /* 0x000ea20000000a00 */
[----:B------:R-:W3:Y:S01]  /*0a70*/  @!P4 LDG.E.64 R18, desc[UR8][R18.64] ;  /* 0x000000081212c981 */ /* 0x000ee2000c1e1b00 */
[----:B------:R-:W-:-:S02]  /*0a80*/  ISETP.GT.AND.EX P1, PT, R6, UR17, PT, P1 ;  /* 0x0000001106007c0c */ /* 0x000fc4000bf24310 */
[----:B------:R-:W-:Y:S02]  /*0a90*/  @!P0 SHF.L.U64.HI R6, R8, 0x3, R7 ;  /* 0x0000000308068819 */ /* 0x000fe40000010207 */
[C---:B0-----:R-:W-:Y:S02]  /*0aa0*/  @!P0 IADD3 R34, P2, PT, R37.reuse, R32, RZ ;  /* 0x0000002025228210 */ /* 0x041fe40007f5e0ff */
[----:B------:R-:W0:Y:S03]  /*0ab0*/  LDC.64 R8, c[0x0][0x3d8] ;  /* 0x0000f600ff087b82 */ /* 0x000e260000000a00 */
[----:B------:R-:W-:Y:S01]  /*0ac0*/  @!P0 IMAD.X R35, R6, 0x1, R33, P2 ;  /* 0x0000000106238824 */ /* 0x000fe200010e0621 */
[----:B-1----:R-:W-:-:S05]  /*0ad0*/  @!P0 IADD3 R36, P2, PT, R37, R38, RZ ;  /* 0x0000002625248210 */ /* 0x002fca0007f5e0ff */
[----:B------:R-:W-:Y:S01]  /*0ae0*/  @!P0 IMAD.X R37, R6, 0x1, R39, P2 ;  /* 0x0000000106258824 */ /* 0x000fe200010e0627 */
[----:B--2---:R-:W-:Y:S01]  /*0af0*/  @!P1 IADD3 R6, P2, PT, R31, R40, RZ ;  /* 0x000000281f069210 */ /* 0x004fe20007f5e0ff */
[----:B------:R-:W-:Y:S01]  /*0b00*/  VIADD R33, R21, 0x6 ;  /* 0x0000000615217836 */ /* 0x000fe20000000000 */
[----:B------:R-:W2:Y:S03]  /*0b10*/  @!P0 LDG.E.64 R34, desc[UR8][R34.64] ;  /* 0x0000000822228981 */ /* 0x000ea6000c1e1b00 */
[----:B------:R-:W-:Y:S01]  /*0b20*/  @!P1 IMAD.X R7, RZ, RZ, R41, P2 ;  /* 0x000000ffff079224 */ /* 0x000fe200010e0629 */
[----:B------:R-:W2:Y:S01]  /*0b30*/  @!P0 LDG.E.64 R36, desc[UR8][R36.64] ;  /* 0x0000000824248981 */ /* 0x000ea2000c1e1b00 */
[----:B------:R-:W-:-:S03]  /*0b40*/  @!P1 IMAD.SHL.U32 R41, R6, 0x8, RZ ;  /* 0x0000000806299824 */ /* 0x000fc600078e00ff */
[----:B------:R-:W-:Y:S02]  /*0b50*/  @!P1 SHF.L.U64.HI R6, R6, 0x3, R7 ;  /* 0x0000000306069819 */ /* 0x000fe40000010207 */
[----:B------:R-:W-:-:S05]  /*0b60*/  @!P1 IADD3 R38, P2, PT, R41, R42, RZ ;  /* 0x0000002a29269210 */ /* 0x000fca0007f5e0ff */
[----:B------:R-:W-:Y:S01]  /*0b70*/  @!P1 IMAD.X R39, R6, 0x1, R43, P2 ;  /* 0x0000000106279824 */ /* 0x000fe200010e062b */
[----:B0-----:R-:W-:-:S05]  /*0b80*/  @!P1 IADD3 R40, P2, PT, R41, R8, RZ ;  /* 0x0000000829289210 */ /* 0x001fca0007f5e0ff */
[----:B------:R-:W-:Y:S01]  /*0b90*/  @!P1 IMAD.X R41, R6, 0x1, R9, P2 ;  /* 0x0000000106299824 */ /* 0x000fe200010e0609 */
[----:B------:R-:W-:Y:S01]  /*0ba0*/  IADD3 R46, P2, PT, R33, UR14, RZ ;  /* 0x0000000e212e7c10 */ /* 0x000fe2000ff5e0ff */
[----:B------:R-:W3:Y:S04]  /*0bb0*/  @!P5 LDG.E.64 R8, desc[UR8][R44.64] ;  /* 0x000000082c08d981 */ /* 0x000ee8000c1e1b00 */
[----:B------:R-:W-:Y:S01]  /*0bc0*/  IMAD.X R7, RZ, RZ, UR15, P2 ;  /* 0x0000000fff077e24 */ /* 0x000fe200090e06ff */
[----:B------:R-:W2:Y:S04]  /*0bd0*/  @!P1 LDG.E.64 R38, desc[UR8][R38.64] ;  /* 0x0000000826269981 */ /* 0x000ea8000c1e1b00 */
[C---:B------:R-:W-:Y:S01]  /*0be0*/  SHF.L.U64.HI R20, R46.reuse, 0x3, R7 ;  /* 0x000000032e147819 */ /* 0x040fe20000010207 */
[----:B------:R-:W2:Y:S04]  /*0bf0*/  @!P1 LDG.E.64 R40, desc[UR8][R40.64] ;  /* 0x0000000828289981 */ /* 0x000ea8000c1e1b00 */
[----:B------:R-:W4:Y:S01]  /*0c00*/  @!P3 LDG.E.64 R6, desc[UR8][R2.64] ;  /* 0x000000080206b981 */ /* 0x000f22000c1e1b00 */
[----:B------:R-:W-:-:S05]  /*0c10*/  IMAD.SHL.U32 R46, R46, 0x8, RZ ;  /* 0x000000082e2e7824 */ /* 0x000fca00078e00ff */
[----:B------:R-:W-:-:S04]  /*0c20*/  IADD3 R42, P2, PT, R46, UR12, RZ ;  /* 0x0000000c2e2a7c10 */ /* 0x000fc8000ff5e0ff */
[----:B------:R-:W-:Y:S02]  /*0c30*/  IADD3.X R43, PT, PT, R20, UR13, RZ, P2, !PT ;  /* 0x0000000d142b7c10 */ /* 0x000fe400097fe4ff */
[----:B------:R-:W-:-:S04]  /*0c40*/  IADD3 R46, P2, PT, R46, UR18, RZ ;  /* 0x000000122e2e7c10 */ /* 0x000fc8000ff5e0ff */
[----:B------:R-:W-:Y:S01]  /*0c50*/  IADD3.X R47, PT, PT, R20, UR19, RZ, P2, !PT ;  /* 0x00000013142f7c10 */ /* 0x000fe200097fe4ff */
[----:B------:R-:W2:Y:S04]  /*0c60*/  LDG.E.64 R42, desc[UR8][R42.64] ;  /* 0x000000082a2a7981 */ /* 0x000ea8000c1e1b00 */
[----:B------:R0:W2:Y:S02]  /*0c70*/  LDG.E.64 R44, desc[UR8][R46.64] ;  /* 0x000000082e2c7981 */ /* 0x0000a4000c1e1b00 */
[----:B0-----:R-:W0:Y:S01]  /*0c80*/  LDC.64 R46, c[0x0][0x3e8] ;  /* 0x0000fa00ff2e7b82 */ /* 0x001e220000000a00 */
[----:B------:R-:W-:-:S04]  /*0c90*/  LOP3.LUT R24, R24, 0xfffffff7, RZ, 0xc0, !PT ;  /* 0xfffffff718187812 */ /* 0x000fc800078ec0ff */
[----:B------:R-:W-:Y:S02]  /*0ca0*/  @P3 LOP3.LUT R24, R24, 0x8, RZ, 0xfc, !PT ;  /* 0x0000000818183812 */ /* 0x000fe400078efcff */
[----:B----4-:R-:W-:-:S05]  /*0cb0*/  @!P3 IADD3 R3, P2, PT, R4, -R6, RZ ;  /* 0x800000060403b210 */ /* 0x010fca0007f5e0ff */
[----:B------:R-:W-:Y:S01]  /*0cc0*/  @!P3 IMAD.X R2, R5, 0x1, ~R7, P2 ;  /* 0x000000010502b824 */ /* 0x000fe200010e0e07 */
[----:B-----5:R-:W-:-:S05]  /*0cd0*/  @!P6 IADD3 R5, P2, PT, R14, -R12, RZ ;  /* 0x8000000c0e05e210 */ /* 0x020fca0007f5e0ff */
[----:B------:R-:W-:Y:S01]  /*0ce0*/  @!P6 IMAD.X R4, R15, 0x1, ~R13, P2 ;  /* 0x000000010f04e824 */ /* 0x000fe200010e0e0d */
[----:B---3--:R-:W-:-:S05]  /*0cf0*/  @!P5 IADD3 R7, P2, PT, R10, -R8, RZ ;  /* 0x800000080a07d210 */ /* 0x008fca0007f5e0ff */
[----:B------:R-:W-:Y:S01]  /*0d00*/  @!P5 IMAD.X R6, R11, 0x1, ~R9, P2 ;  /* 0x000000010b06d824 */ /* 0x000fe200010e0e09 */
[----:B------:R-:W-:-:S05]  /*0d10*/  @!P4 IADD3 R9, P2, PT, R16, -R18, RZ ;  /* 0x800000121009c210 */ /* 0x000fca0007f5e0ff */
[----:B------:R-:W-:Y:S01]  /*0d20*/  @!P4 IMAD.X R8, R17, 0x1, ~R19, P2 ;  /* 0x000000011108c824 */ /* 0x000fe200010e0e13 */
[----:B--2---:R-:W-:-:S05]  /*0d30*/  @!P0 IADD3 R11, P2, PT, R34, -R36, RZ ;  /* 0x80000024220b8210 */ /* 0x004fca0007f5e0ff */
[----:B------:R-:W-:Y:S01]  /*0d40*/  @!P0 IMAD.X R10, R35, 0x1, ~R37, P2 ;  /* 0x00000001230a8824 */ /* 0x000fe200010e0e25 */
[----:B------:R-:W-:Y:S01]  /*0d50*/  @!P1 IADD3 R13, P2, PT, R38, -R40, RZ ;  /* 0x80000028260d9210 */ /* 0x000fe20007f5e0ff */
[----:B------:R-:W-:-:S04]  /*0d60*/  VIADD R35, R21, 0x7 ;  /* 0x0000000715237836 */ /* 0x000fc80000000000 */
[----:B------:R-:W-:Y:S01]  /*0d70*/  @!P1 IMAD.X R12, R39, 0x1, ~R41, P2 ;  /* 0x00000001270c9824 */ /* 0x000fe200010e0e29 */
[----:B------:R-:W-:Y:S01]  /*0d80*/  IADD3 R40, P2, PT, R42, -R44, RZ ;  /* 0x8000002c2a287210 */ /* 0x000fe20007f5e0ff */
[----:B------:R-:W-:-:S04]  /*0d90*/  VIADD R37, R21, 0x8 ;  /* 0x0000000815257836 */ /* 0x000fc80000000000 */
[----:B------:R-:W-:Y:S01]  /*0da0*/  IMAD.X R38, R43, 0x1, ~R45, P2 ;  /* 0x000000012b267824 */ /* 0x000fe200010e0e2d */
[----:B------:R-:W-:-:S05]  /*0db0*/  IADD3 R16, P2, PT, R35, UR14, RZ ;  /* 0x0000000e23107c10 */ /* 0x000fca000ff5e0ff */
[----:B------:R-:W-:Y:S01]  /*0dc0*/  IMAD.X R15, RZ, RZ, UR15, P2 ;  /* 0x0000000fff0f7e24 */ /* 0x000fe200090e06ff */
[----:B------:R-:W-:Y:S01]  /*0dd0*/  IADD3 R36, P2, PT, R37, UR14, RZ ;  /* 0x0000000e25247c10 */ /* 0x000fe2000ff5e0ff */
[----:B------:R-:W-:-:S03]  /*0de0*/  IMAD.SHL.U32 R52, R16, 0x8, RZ ;  /* 0x0000000810347824 */ /* 0x000fc600078e00ff */
[----:B------:R-:W-:Y:S01]  /*0df0*/  SHF.L.U64.HI R16, R16, 0x3, R15 ;  /* 0x0000000310107819 */ /* 0x000fe2000001020f */
[----:B------:R-:W-:Y:S01]  /*0e00*/  IMAD.X R15, RZ, RZ, UR15, P2 ;  /* 0x0000000fff0f7e24 */ /* 0x000fe200090e06ff */
[----:B------:R-:W-:Y:S01]  /*0e10*/  IADD3 R42, P2, PT, R52, UR12, RZ ;  /* 0x0000000c342a7c10 */ /* 0x000fe2000ff5e0ff */
[----:B------:R-:W-:Y:S02]  /*0e20*/  IMAD.SHL.U32 R32, R36, 0x8, RZ ;  /* 0x0000000824207824 */ /* 0x000fe400078e00ff */
[C---:B------:R-:W-:Y:S01]  /*0e30*/  VIADD R39, R21.reuse, 0x9 ;  /* 0x0000000915277836 */ /* 0x040fe20000000000 */
[----:B------:R-:W-:Y:S02]  /*0e40*/  IADD3.X R43, PT, PT, R16, UR13, RZ, P2, !PT ;  /* 0x0000000d102b7c10 */ /* 0x000fe400097fe4ff */
[----:B------:R-:W-:Y:S02]  /*0e50*/  SHF.L.U64.HI R36, R36, 0x3, R15 ;  /* 0x0000000324247819 */ /* 0x000fe4000001020f */
[----:B------:R-:W-:Y:S01]  /*0e60*/  IADD3 R44, P2, PT, R32, UR12, RZ ;  /* 0x0000000c202c7c10 */ /* 0x000fe2000ff5e0ff */
[----:B------:R-:W-:Y:S01]  /*0e70*/  VIADD R41, R21, 0xa ;  /* 0x0000000a15297836 */ /* 0x000fe20000000000 */
[----:B------:R-:W2:Y:S02]  /*0e80*/  LDG.E.64 R42, desc[UR8][R42.64] ;  /* 0x000000082a2a7981 */ /* 0x000ea4000c1e1b00 */
[----:B------:R-:W-:-:S02]  /*0e90*/  IADD3.X R45, PT, PT, R36, UR13, RZ, P2, !PT ;  /* 0x0000000d242d7c10 */ /* 0x000fc400097fe4ff */
[----:B------:R-:W-:Y:S02]  /*0ea0*/  IADD3 R34, P2, PT, R39, UR14, RZ ;  /* 0x0000000e27227c10 */ /* 0x000fe4000ff5e0ff */
[----:B------:R-:W-:Y:S02]  /*0eb0*/  LOP3.LUT R24, R24, 0xfffffffb, RZ, 0xc0, !PT ;  /* 0xfffffffb18187812 */ /* 0x000fe400078ec0ff */
[----:B------:R-:W3:Y:S01]  /*0ec0*/  LDG.E.64 R44, desc[UR8][R44.64] ;  /* 0x000000082c2c7981 */ /* 0x000ee2000c1e1b00 */
[----:B------:R-:W-:Y:S01]  /*0ed0*/  IMAD.X R17, RZ, RZ, UR15, P2 ;  /* 0x0000000fff117e24 */ /* 0x000fe200090e06ff */
[----:B------:R-:W-:Y:S01]  /*0ee0*/  IADD3 R20, P2, PT, R41, UR14, RZ ;  /* 0x0000000e29147c10 */ /* 0x000fe2000ff5e0ff */
[----:B------:R-:W-:-:S03]  /*0ef0*/  IMAD.SHL.U32 R26, R34, 0x8, RZ ;  /* 0x00000008221a7824 */ /* 0x000fc600078e00ff */
[----:B------:R-:W-:Y:S01]  /*0f00*/  SHF.L.U64.HI R34, R34, 0x3, R17 ;  /* 0x0000000322227819 */ /* 0x000fe20000010211 */
[----:B------:R-:W-:Y:S01]  /*0f10*/  IMAD.X R15, RZ, RZ, UR15, P2 ;  /* 0x0000000fff0f7e24 */ /* 0x000fe200090e06ff */
[----:B------:R-:W-:Y:S01]  /*0f20*/  IADD3 R18, P2, PT, R26, UR12, RZ ;  /* 0x0000000c1a127c10 */ /* 0x000fe2000ff5e0ff */
[----:B------:R-:W-:-:S03]  /*0f30*/  IMAD.SHL.U32 R22, R20, 0x8, RZ ;  /* 0x0000000814167824 */ /* 0x000fc600078e00ff */
[----:B------:R-:W-:Y:S02]  /*0f40*/  IADD3.X R19, PT, PT, R34, UR13, RZ, P2, !PT ;  /* 0x0000000d22137c10 */ /* 0x000fe400097fe4ff */
[----:B------:R-:W-:Y:S02]  /*0f50*/  SHF.L.U64.HI R20, R20, 0x3, R15 ;  /* 0x0000000314147819 */ /* 0x000fe4000001020f */
[----:B------:R-:W-:Y:S02]  /*0f60*/  IADD3 R14, P2, PT, R22, UR12, RZ ;  /* 0x0000000c160e7c10 */ /* 0x000fe4000ff5e0ff */
[----:B------:R-:W-:Y:S01]  /*0f70*/  @P6 LOP3.LUT R24, R24, 0x4, RZ, 0xfc, !PT ;  /* 0x0000000418186812 */ /* 0x000fe200078efcff */
[----:B------:R-:W4:Y:S01]  /*0f80*/  LDG.E.64 R18, desc[UR8][R18.64] ;  /* 0x0000000812127981 */ /* 0x000f22000c1e1b00 */
[----:B------:R-:W-:Y:S02]  /*0f90*/  IADD3.X R15, PT, PT, R20, UR13, RZ, P2, !PT ;  /* 0x0000000d140f7c10 */ /* 0x000fe400097fe4ff */
[----:B------:R-:W-:-:S04]  /*0fa0*/  ISETP.GT.U32.AND P2, PT, R40, UR16, PT ;  /* 0x0000001028007c0c */ /* 0x000fc8000bf44070 */
[----:B------:R-:W-:Y:S01]  /*0fb0*/  ISETP.GT.AND.EX P2, PT, R38, UR17, PT, P2 ;  /* 0x0000001126007c0c */ /* 0x000fe2000bf44320 */
[----:B------:R-:W5:-:S12]  /*0fc0*/  LDG.E.64 R14, desc[UR8][R14.64] ;  /* 0x000000080e0e7981 */ /* 0x000f58000c1e1b00 */
[----:B0-----:R-:W-:-:S05]  /*0fd0*/  @!P2 IADD3 R38, P3, PT, R33, R46, RZ ;  /* 0x0000002e2126a210 */ /* 0x001fca0007f7e0ff */
[----:B------:R-:W-:Y:S02]  /*0fe0*/  @!P2 IMAD.X R17, RZ, RZ, R47, P3 ;  /* 0x000000ffff11a224 */ /* 0x000fe400018e062f */
[----:B------:R-:W0:Y:S01]  /*0ff0*/  LDC.64 R46, c[0x0][0x3d8] ;  /* 0x0000f600ff2e7b82 */ /* 0x000e220000000a00 */
[C---:B------:R-:W-:Y:S02]  /*1000*/  @!P2 IMAD.SHL.U32 R49, R38.reuse, 0x8, RZ ;  /* 0x000000082631a824 */ /* 0x040fe400078e00ff */
[----:B------:R-:W-:-:S03]  /*1010*/  @!P2 SHF.L.U64.HI R38, R38, 0x3, R17 ;  /* 0x000000032626a819 */ /* 0x000fc60000010211 */
[----:B------:R-:W-:-:S05]  /*1020*/  @!P2 IADD3 R50, P3, PT, R49, R50, RZ ;  /* 0x000000323132a210 */ /* 0x000fca0007f7e0ff */
[----:B------:R-:W-:Y:S01]  /*1030*/  @!P2 IMAD.X R51, R38, 0x1, R51, P3 ;  /* 0x000000012633a824 */ /* 0x000fe200018e0633 */
[----:B0-----:R-:W-:-:S05]  /*1040*/  @!P2 IADD3 R48, P3, PT, R49, R46, RZ ;  /* 0x0000002e3130a210 */ /* 0x001fca0007f7e0ff */
[----:B------:R-:W-:Y:S02]  /*1050*/  @!P2 IMAD.X R49, R38, 0x1, R47, P3 ;  /* 0x000000012631a824 */ /* 0x000fe400018e062f */
[----:B------:R0:W2:Y:S04]  /*1060*/  @!P2 LDG.E.64 R46, desc[UR8][R50.64] ;  /* 0x00000008322ea981 */ /* 0x0000a8000c1e1b00 */
[----:B------:R-:W2:Y:S01]  /*1070*/  @!P2 LDG.E.64 R48, desc[UR8][R48.64] ;  /* 0x000000083030a981 */ /* 0x000ea2000c1e1b00 */
[----:B------:R-:W-:-:S04]  /*1080*/  IADD3 R52, P3, PT, R52, UR18, RZ ;  /* 0x0000001234347c10 */ /* 0x000fc8000ff7e0ff */
[----:B------:R-:W-:Y:S01]  /*1090*/  IADD3.X R53, PT, PT, R16, UR19, RZ, P3, !PT ;  /* 0x0000001310357c10 */ /* 0x000fe20009ffe4ff */
[----:B0-----:R-:W0:Y:S01]  /*10a0*/  LDC.64 R50, c[0x0][0x3e0] ;  /* 0x0000f800ff327b82 */ /* 0x001e220000000a00 */
[----:B--2---:R-:W-:-:S05]  /*10b0*/  @!P2 IADD3 R17, P3, PT, R46, -R48, RZ ;  /* 0x800000302e11a210 */ /* 0x004fca0007f7e0ff */
[----:B------:R-:W-:Y:S02]  /*10c0*/  @!P2 IMAD.X R16, R47, 0x1, ~R49, P3 ;  /* 0x000000012f10a824 */ /* 0x000fe400018e0e31 */
[----:B------:R-:W2:Y:S01]  /*10d0*/  LDG.E.64 R46, desc[UR8][R52.64] ;  /* 0x00000008342e7981 */ /* 0x000ea2000c1e1b00 */
[----:B------:R-:W-:-:S04]  /*10e0*/  LOP3.LUT R24, R24, 0xfffffffd, RZ, 0xc0, !PT ;  /* 0xfffffffd18187812 */ /* 0x000fc800078ec0ff */
[----:B------:R-:W-:-:S04]  /*10f0*/  @P5 LOP3.LUT R24, R24, 0x2, RZ, 0xfc, !PT ;  /* 0x0000000218185812 */ /* 0x000fc800078efcff */
[----:B------:R-:W-:-:S04]  /*1100*/  LOP3.LUT R24, R24, 0xfffffffe, RZ, 0xc0, !PT ;  /* 0xfffffffe18187812 */ /* 0x000fc800078ec0ff */
[----:B------:R-:W-:Y:S02]  /*1110*/  @P4 LOP3.LUT R24, R24, 0x1, RZ, 0xfc, !PT ;  /* 0x0000000118184812 */ /* 0x000fe400078efcff */
[----:B--2---:R-:W-:-:S05]  /*1120*/  IADD3 R46, P3, PT, R42, -R46, RZ ;  /* 0x8000002e2a2e7210 */ /* 0x004fca0007f7e0ff */
[----:B------:R-:W-:Y:S01]  /*1130*/  IMAD.X R47, R43, 0x1, ~R47, P3 ;  /* 0x000000012b2f7824 */ /* 0x000fe200018e0e2f */
[----:B------:R-:W-:-:S04]  /*1140*/  ISETP.GT.U32.AND P3, PT, R46, UR16, PT ;  /* 0x000000102e007c0c */ /* 0x000fc8000bf64070 */
[----:B------:R-:W-:-:S13]  /*1150*/  ISETP.GT.AND.EX P3, PT, R47, UR17, PT, P3 ;  /* 0x000000112f007c0c */ /* 0x000fda000bf64330 */
[----:B------:R-:W-:-:S05]  /*1160*/  @!P3 IADD3 R46, P4, PT, R35, R54, RZ ;  /* 0x00000036232eb210 */ /* 0x000fca0007f9e0ff */
[----:B------:R-:W-:Y:S02]  /*1170*/  @!P3 IMAD.X R47, RZ, RZ, R55, P4 ;  /* 0x000000ffff2fb224 */ /* 0x000fe400020e0637 */
[C---:B------:R-:W-:Y:S01]  /*1180*/  @!P3 IMAD.SHL.U32 R49, R46.reuse, 0x8, RZ ;  /* 0x000000082e31b824 */ /* 0x040fe200078e00ff */
[----:B------:R-:W1:Y:S02]  /*1190*/  LDC.64 R54, c[0x0][0x3e8] ;  /* 0x0000fa00ff367b82 */ /* 0x000e640000000a00 */
[----:B------:R-:W-:-:S06]  /*11a0*/  @!P3 SHF.L.U64.HI R42, R46, 0x3, R47 ;  /* 0x000000032e2ab819 */ /* 0x000fcc000001022f */
[----:B------:R-:W2:Y:S01]  /*11b0*/  LDC.64 R46, c[0x0][0x3d8] ;  /* 0x0000f600ff2e7b82 */ /* 0x000ea20000000a00 */
[----:B0-----:R-:W-:-:S05]  /*11c0*/  @!P3 IADD3 R50, P4, PT, R49, R50, RZ ;  /* 0x000000323132b210 */ /* 0x001fca0007f9e0ff */
[----:B------:R-:W-:Y:S01]  /*11d0*/  @!P3 IMAD.X R51, R42, 0x1, R51, P4 ;  /* 0x000000012a33b824 */ /* 0x000fe200020e0633 */
[----:B--2---:R-:W-:-:S05]  /*11e0*/  @!P3 IADD3 R48, P4, PT, R49, R46, RZ ;  /* 0x0000002e3130b210 */ /* 0x004fca0007f9e0ff */
        /* <DEDUP_REMOVED lines=8> */
[----:B------:R-:W3:Y:S02]  /*1270*/  LDG.E.64 R46, desc[UR8][R52.64] ;  /* 0x00000008342e7981 */ /* 0x000ee4000c1e1b00 */
[----:B---3--:R-:W-:-:S05]  /*1280*/  IADD3 R36, P4, PT, R44, -R46, RZ ;  /* 0x8000002e2c247210 */ /* 0x008fca0007f9e0ff */
[----:B------:R-:W-:Y:S01]  /*1290*/  IMAD.X R46, R45, 0x1, ~R47, P4 ;  /* 0x000000012d2e7824 */ /* 0x000fe200020e0e2f */
[----:B------:R-:W-:Y:S01]  /*12a0*/  ISETP.GT.U32.AND P4, PT, R36, UR16, PT ;  /* 0x0000001024007c0c */ /* 0x000fe2000bf84070 */
[----:B------:R-:W2:Y:S03]  /*12b0*/  LDC.64 R44, c[0x0][0x3d8] ;  /* 0x0000f600ff2c7b82 */ /* 0x000ea60000000a00 */
[----:B------:R-:W-:-:S13]  /*12c0*/  ISETP.GT.AND.EX P4, PT, R46, UR17, PT, P4 ;  /* 0x000000112e007c0c */ /* 0x000fda000bf84340 */
[----:B-1----:R-:W-:-:S05]  /*12d0*/  @!P4 IADD3 R36, P5, PT, R37, R54, RZ ;  /* 0x000000362524c210 */ /* 0x002fca0007fbe0ff */
[----:B------:R-:W-:Y:S02]  /*12e0*/  @!P4 IMAD.X R47, RZ, RZ, R55, P5 ;  /* 0x000000ffff2fc224 */ /* 0x000fe400028e0637 */
[C---:B------:R-:W-:Y:S01]  /*12f0*/  @!P4 IMAD.SHL.U32 R49, R36.reuse, 0x8, RZ ;  /* 0x000000082431c824 */ /* 0x040fe200078e00ff */
[----:B------:R-:W1:Y:S02]  /*1300*/  LDC.64 R54, c[0x0][0x3e8] ;  /* 0x0000fa00ff367b82 */ /* 0x000e640000000a00 */
[----:B------:R-:W-:Y:S02]  /*1310*/  @!P4 SHF.L.U64.HI R36, R36, 0x3, R47 ;  /* 0x000000032424c819 */ /* 0x000fe4000001022f */
[----:B0-----:R-:W-:-:S05]  /*1320*/  @!P4 IADD3 R50, P5, PT, R49, R50, RZ ;  /* 0x000000323132c210 */ /* 0x001fca0007fbe0ff */
[----:B------:R-:W-:Y:S01]  /*1330*/  @!P4 IMAD.X R51, R36, 0x1, R51, P5 ;  /* 0x000000012433c824 */ /* 0x000fe200028e0633 */
[----:B--2---:R-:W-:-:S04]  /*1340*/  @!P4 IADD3 R48, P5, PT, R49, R44, RZ ;  /* 0x0000002c3130c210 */ /* 0x004fc80007fbe0ff */
[----:B------:R0:W2:Y:S01]  /*1350*/  @!P4 LDG.E.64 R46, desc[UR8][R50.64] ;  /* 0x00000008322ec981 */ /* 0x0000a2000c1e1b00 */
[----:B------:R-:W-:-:S06]  /*1360*/  @!P4 IMAD.X R49, R36, 0x1, R45, P5 ;  /* 0x000000012431c824 */ /* 0x000fcc00028e062d */
[----:B------:R-:W2:Y:S01]  /*1370*/  @!P4 LDG.E.64 R48, desc[UR8][R48.64] ;  /* 0x000000083030c981 */ /* 0x000ea2000c1e1b00 */
[----:B------:R-:W-:Y:S01]  /*1380*/  IADD3 R52, P5, PT, R26, UR18, RZ ;  /* 0x000000121a347c10 */ /* 0x000fe2000ffbe0ff */
[----:B0-----:R-:W0:Y:S03]  /*1390*/  LDC.64 R50, c[0x0][0x3e0] ;  /* 0x0000f800ff327b82 */ /* 0x001e260000000a00 */
[----:B------:R-:W-:Y:S02]  /*13a0*/  IADD3.X R53, PT, PT, R34, UR19, RZ, P5, !PT ;  /* 0x0000001322357c10 */ /* 0x000fe4000affe4ff */
[----:B--2---:R-:W-:-:S05]  /*13b0*/  @!P4 IADD3 R45, P5, PT, R46, -R48, RZ ;  /* 0x800000302e2dc210 */ /* 0x004fca0007fbe0ff */
[----:B------:R-:W-:Y:S02]  /*13c0*/  @!P4 IMAD.X R34, R47, 0x1, ~R49, P5 ;  /* 0x000000012f22c824 */ /* 0x000fe400028e0e31 */
[----:B------:R-:W4:Y:S02]  /*13d0*/  LDG.E.64 R46, desc[UR8][R52.64] ;  /* 0x00000008342e7981 */ /* 0x000f24000c1e1b00 */
[----:B----4-:R-:W-:-:S05]  /*13e0*/  IADD3 R26, P5, PT, R18, -R46, RZ ;  /* 0x8000002e121a7210 */ /* 0x010fca0007fbe0ff */
[----:B------:R-:W-:Y:S01]  /*13f0*/  IMAD.X R46, R19, 0x1, ~R47, P5 ;  /* 0x00000001132e7824 */ /* 0x000fe200028e0e2f */
[----:B------:R-:W-:-:S04]  /*1400*/  ISETP.GT.U32.AND P5, PT, R26, UR16, PT ;  /* 0x000000101a007c0c */ /* 0x000fc8000bfa4070 */
        /* <DEDUP_REMOVED lines=8> */
[----:B------:R-:W-:Y:S01]  /*1490*/  IADD3 R18, P6, PT, R22, UR18, RZ ;  /* 0x0000001216127c10 */ /* 0x000fe2000ffde0ff */
[----:B------:R-:W0:Y:S03]  /*14a0*/  LDC.64 R50, c[0x0][0x3d8] ;  /* 0x0000f600ff327b82 */ /* 0x000e260000000a00 */
[----:B------:R-:W-:-:S06]  /*14b0*/  IADD3.X R19, PT, PT, R20, UR19, RZ, P6, !PT ;  /* 0x0000001314137c10 */ /* 0x000fcc000b7fe4ff */
[----:B------:R-:W5:Y:S01]  /*14c0*/  LDG.E.64 R18, desc[UR8][R18.64] ;  /* 0x0000000812127981 */ /* 0x000f62000c1e1b00 */
[----:B0-----:R-:W-:-:S05]  /*14d0*/  @!P5 IADD3 R48, P6, PT, R49, R50, RZ ;  /* 0x000000323130d210 */ /* 0x001fca0007fde0ff */
[----:B------:R-:W-:Y:S02]  /*14e0*/  @!P5 IMAD.X R49, R26, 0x1, R51, P6 ;  /* 0x000000011a31d824 */ /* 0x000fe400030e0633 */
[----:B------:R-:W0:Y:S01]  /*14f0*/  LDC.64 R50, c[0x0][0x3e8] ;  /* 0x0000fa00ff327b82 */ /* 0x000e220000000a00 */
[----:B------:R-:W-:Y:S02]  /*1500*/  P2R R28, PR, RZ, 0x1 ;  /* 0x00000001ff1c7803 */ /* 0x000fe40000000000 */
[----:B------:R-:W-:Y:S02]  /*1510*/  P2R R30, PR, RZ, 0x2 ;  /* 0x00000002ff1e7803 */ /* 0x000fe40000000000 */
[----:B-----5:R-:W-:-:S05]  /*1520*/  IADD3 R20, P6, PT, R14, -R18, RZ ;  /* 0x800000120e147210 */ /* 0x020fca0007fde0ff */
[----:B------:R-:W-:Y:S01]  /*1530*/  IMAD.X R22, R15, 0x1, ~R19, P6 ;  /* 0x000000010f167824 */ /* 0x000fe200030e0e13 */
[----:B------:R-:W-:Y:S01]  /*1540*/  ISETP.GT.U32.AND P6, PT, R20, UR16, PT ;  /* 0x0000001014007c0c */ /* 0x000fe2000bfc4070 */
[----:B------:R-:W2:Y:S03]  /*1550*/  LDC.64 R18, c[0x0][0x3d8] ;  /* 0x0000f600ff127b82 */ /* 0x000ea60000000a00 */
[----:B------:R-:W-:-:S13]  /*1560*/  ISETP.GT.AND.EX P6, PT, R22, UR17, PT, P6 ;  /* 0x0000001116007c0c */ /* 0x000fda000bfc4360 */
[----:B0-----:R-:W-:-:S05]  /*1570*/  @!P6 IADD3 R20, P0, PT, R41, R50, RZ ;  /* 0x000000322914e210 */ /* 0x001fca0007f1e0ff */
[----:B------:R-:W-:Y:S02]  /*1580*/  @!P6 IMAD.X R51, RZ, RZ, R51, P0 ;  /* 0x000000ffff33e224 */ /* 0x000fe400000e0633 */
[----:B------:R-:W-:-:S03]  /*1590*/  @!P6 IMAD.SHL.U32 R53, R20, 0x8, RZ ;  /* 0x000000081435e824 */ /* 0x000fc600078e00ff */
[----:B------:R-:W-:Y:S02]  /*15a0*/  @!P6 SHF.L.U64.HI R14, R20, 0x3, R51 ;  /* 0x00000003140ee819 */ /* 0x000fe40000010233 */
[----:B-1----:R-:W-:-:S05]  /*15b0*/  @!P6 IADD3 R50, P1, PT, R53, R54, RZ ;  /* 0x000000363532e210 */ /* 0x002fca0007f3e0ff */
[----:B------:R-:W-:Y:S01]  /*15c0*/  @!P6 IMAD.X R51, R14, 0x1, R55, P1 ;  /* 0x000000010e33e824 */ /* 0x000fe200008e0637 */
[----:B--2---:R-:W-:-:S05]  /*15d0*/  @!P6 IADD3 R52, P1, PT, R53, R18, RZ ;  /* 0x000000123534e210 */ /* 0x004fca0007f3e0ff */
[----:B------:R-:W-:Y:S02]  /*15e0*/  @!P6 IMAD.X R53, R14, 0x1, R19, P1 ;  /* 0x000000010e35e824 */ /* 0x000fe400008e0613 */
[----:B------:R-:W2:Y:S04]  /*15f0*/  @!P5 LDG.E.64 R14, desc[UR8][R46.64] ;  /* 0x000000082e0ed981 */ /* 0x000ea8000c1e1b00 */
[----:B------:R-:W2:Y:S01]  /*1600*/  @!P5 LDG.E.64 R18, desc[UR8][R48.64] ;  /* 0x000000083012d981 */ /* 0x000ea2000c1e1b00 */
[----:B------:R-:W-:Y:S02]  /*1610*/  P2R R38, PR, RZ, 0x4 ;  /* 0x00000004ff267803 */ /* 0x000fe40000000000 */
[----:B------:R-:W-:-:S04]  /*1620*/  LOP3.LUT P2, RZ, R24, 0x4, RZ, 0xc0, !PT ;  /* 0x0000000418ff7812 */ /* 0x000fc8000784c0ff */
[----:B------:R-:W-:Y:S02]  /*1630*/  P2R R40, PR, RZ, 0x4 ;  /* 0x00000004ff287803 */ /* 0x000fe40000000000 */
[----:B--2---:R-:W-:-:S05]  /*1640*/  @!P5 IADD3 R65, P2, PT, R14, -R18, RZ ;  /* 0x800000120e41d210 */ /* 0x004fca0007f5e0ff */
[----:B------:R-:W-:Y:S02]  /*1650*/  @!P5 IMAD.X R36, R15, 0x1, ~R19, P2 ;  /* 0x000000010f24d824 */ /* 0x000fe400010e0e13 */
[----:B------:R0:W2:Y:S04]  /*1660*/  @!P6 LDG.E.64 R14, desc[UR8][R50.64] ;  /* 0x00000008320ee981 */ /* 0x0000a8000c1e1b00 */
[----:B------:R1:W2:Y:S01]  /*1670*/  @!P6 LDG.E.64 R18, desc[UR8][R52.64] ;  /* 0x000000083412e981 */ /* 0x0002a2000c1e1b00 */
[----:B------:R-:W-:Y:S02]  /*1680*/  P2R R42, PR, RZ, 0x8 ;  /* 0x00000008ff2a7803 */ /* 0x000fe40000000000 */
[----:B------:R-:W-:Y:S02]  /*1690*/  LOP3.LUT P3, RZ, R24, 0x8, RZ, 0xc0, !PT ;  /* 0x0000000818ff7812 */ /* 0x000fe4000786c0ff */
[----:B------:R-:W-:Y:S01]  /*16a0*/  CS2R R58, SRZ ;  /* 0x00000000003a7805 */ /* 0x000fe2000001ff00 */
[----:B------:R-:W-:-:S10]  /*16b0*/  IMAD.MOV.U32 R56, RZ, RZ, 0x1 ;  /* 0x00000001ff387424 */ /* 0x000fd400078e00ff */
[----:B------:R-:W-:Y:S01]  /*16c0*/  @!P3 IMAD.MOV.U32 R56, RZ, RZ, RZ ;  /* 0x000000ffff38b224 */ /* 0x000fe200078e00ff */
[C---:B------:R-:W-:Y:S01]  /*16d0*/  LOP3.LUT P0, RZ, R24.reuse, 0x2, RZ, 0xc0, !PT ;  /* 0x0000000218ff7812 */ /* 0x040fe2000780c0ff */
[----:B------:R-:W-:Y:S01]  /*16e0*/  IMAD.MOV.U32 R61, RZ, RZ, 0x1 ;  /* 0x00000001ff3d7424 */ /* 0x000fe200078e00ff */
[----:B------:R-:W-:Y:S01]  /*16f0*/  LOP3.LUT P1, RZ, R24, 0x1, RZ, 0xc0, !PT ;  /* 0x0000000118ff7812 */ /* 0x000fe2000782c0ff */
[----:B------:R-:W-:Y:S02]  /*1700*/  IMAD.MOV.U32 R26, RZ, RZ, RZ ;  /* 0x000000ffff1a7224 */ /* 0x000fe400078e00ff */
[----:B------:R-:W-:-:S08]  /*1710*/  IMAD.MOV.U32 R24, RZ, RZ, 0x1 ;  /* 0x00000001ff187424 */ /* 0x000fd000078e00ff */
[----:B------:R-:W-:Y:S02]  /*1720*/  @!P0 IMAD.MOV.U32 R24, RZ, RZ, RZ ;  /* 0x000000ffff188224 */ /* 0x000fe400078e00ff */
[----:B------:R-:W-:Y:S02]  /*1730*/  IMAD.MOV.U32 R22, RZ, RZ, RZ ;  /* 0x000000ffff167224 */ /* 0x000fe400078e00ff */
[----:B------:R-:W-:Y:S02]  /*1740*/  IMAD.MOV.U32 R20, RZ, RZ, 0x1 ;  /* 0x00000001ff147424 */ /* 0x000fe400078e00ff */
[----:B------:R-:W-:Y:S01]  /*1750*/  @!P1 IMAD.MOV.U32 R20, RZ, RZ, RZ ;  /* 0x000000ffff149224 */ /* 0x000fe200078e00ff */
[----:B------:R-:W-:Y:S01]  /*1760*/  CS2R R48, SRZ ;  /* 0x0000000000307805 */ /* 0x000fe2000001ff00 */
[----:B0-----:R-:W-:Y:S01]  /*1770*/  IMAD.MOV.U32 R50, RZ, RZ, 0x1 ;  /* 0x00000001ff327424 */ /* 0x001fe200078e00ff */
[----:B-1----:R-:W-:Y:S01]  /*1780*/  CS2R R52, SRZ ;  /* 0x0000000000347805 */ /* 0x002fe2000001ff00 */
[----:B------:R-:W-:-:S02]  /*1790*/  IMAD.MOV.U32 R54, RZ, RZ, 0x1 ;  /* 0x00000001ff367424 */ /* 0x000fc400078e00ff */
[----:B------:R-:W-:Y:S02]  /*17a0*/  IMAD.MOV.U32 R57, RZ, RZ, RZ ;  /* 0x000000ffff397224 */ /* 0x000fe400078e00ff */
[----:B------:R-:W-:Y:S02]  /*17b0*/  IMAD.MOV.U32 R55, RZ, RZ, 0x1 ;  /* 0x00000001ff377424 */ /* 0x000fe400078e00ff */
[----:B------:R-:W-:Y:S01]  /*17c0*/  IMAD.MOV.U32 R51, RZ, RZ, 0x1 ;  /* 0x00000001ff337424 */ /* 0x000fe200078e00ff */
[----:B------:R-:W0:Y:S01]  /*17d0*/  S2R R62, SR_LANEID ;  /* 0x00000000003e7919 */ /* 0x000e220000000000 */
[----:B------:R-:W-:Y:S02]  /*17e0*/  @!P4 IMAD.MOV.U32 R51, RZ, RZ, RZ ;  /* 0x000000ffff33c224 */ /* 0x000fe400078e00ff */
[----:B------:R-:W-:Y:S02]  /*17f0*/  IMAD.MOV.U32 R44, RZ, RZ, RZ ;  /* 0x000000ffff2c7224 */ /* 0x000fe400078e00ff */
[----:B------:R-:W-:-:S02]  /*1800*/  IMAD.MOV.U32 R47, RZ, RZ, 0x1 ;  /* 0x00000001ff2f7424 */ /* 0x000fc400078e00ff */
[----:B------:R-:W-:Y:S01]  /*1810*/  @!P5 IMAD.MOV.U32 R47, RZ, RZ, RZ ;  /* 0x000000ffff2fd224 */ /* 0x000fe200078e00ff */
[----:B------:R-:W1:Y:S01]  /*1820*/  S2UR UR5, SR_CgaCtaId ;  /* 0x00000000000579c3 */ /* 0x000e620000008800 */
[----:B------:R-:W-:Y:S01]  /*1830*/  UMOV UR4, 0x400 ;  /* 0x0000040000047882 */ /* 0x000fe20000000000 */
[----:B------:R-:W-:-:S06]  /*1840*/  SHF.R.U32.HI R60, RZ, 0x5, R0 ;  /* 0x00000005ff3c7819 */ /* 0x000fcc0000011600 */
[----:B------:R-:W-:Y:S01]  /*1850*/  BAR.SYNC.DEFER_BLOCKING 0x0 ;  /* 0x0000000000007b1d */ /* 0x000fe20000010000 */
[----:B--2---:R-:W-:-:S05]  /*1860*/  @!P6 IADD3 R63, P2, PT, R14, -R18, RZ ;  /* 0x800000120e3fe210 */ /* 0x004fca0007f5e0ff */
[----:B------:R-:W-:Y:S02]  /*1870*/  @!P6 IMAD.X R14, R15, 0x1, ~R19, P2 ;  /* 0x000000010f0ee824 */ /* 0x000fe400010e0e13 */
[----:B------:R-:W2:Y:S02]  /*1880*/  LDC.64 R18, c[0x0][0x3d0] ;  /* 0x0000f400ff127b82 */ /* 0x000ea40000000a00 */
[----:B--2---:R-:W-:-:S04]  /*1890*/  @!P3 ISETP.GE.U32.AND P2, PT, R3, R18, PT ;  /* 0x000000120300b20c */ /* 0x004fc80003f46070 */
[----:B------:R-:W-:Y:S02]  /*18a0*/  @!P3 ISETP.GE.AND.EX P2, PT, R2, R19, PT, P2 ;  /* 0x000000130200b20c */ /* 0x000fe40003f46320 */
[----:B------:R-:W2:Y:S02]  /*18b0*/  LDC.64 R2, c[0x0][0x3d0] ;  /* 0x0000f400ff027b82 */ /* 0x000ea40000000a00 */
[----:B------:R-:W-:Y:S02]  /*18c0*/  @!P3 SEL R58, RZ, 0x1, P2 ;  /* 0x00000001ff3ab807 */ /* 0x000fe40001000000 */
[----:B------:R-:W-:-:S13]  /*18d0*/  ISETP.NE.AND P2, PT, R40, RZ, PT ;  /* 0x000000ff2800720c */ /* 0x000fda0003f45270 */
[----:B--2---:R-:W-:-:S04]  /*18e0*/  @!P2 ISETP.GE.U32.AND P3, PT, R5, R2, PT ;  /* 0x000000020500a20c */ /* 0x004fc80003f66070 */
[----:B------:R-:W-:Y:S02]  /*18f0*/  @!P2 ISETP.GE.AND.EX P3, PT, R4, R3, PT, P3 ;  /* 0x000000030400a20c */ /* 0x000fe40003f66330 */
[----:B------:R-:W2:Y:S01]  /*1900*/  LDC.64 R2, c[0x0][0x3d0] ;  /* 0x0000f400ff027b82 */ /* 0x000ea20000000a00 */
[----:B------:R-:W-:Y:S01]  /*1910*/  @!P2 IMAD.MOV.U32 R61, RZ, RZ, RZ ;  /* 0x000000ffff3da224 */ /* 0x000fe200078e00ff */
[----:B------:R-:W-:-:S06]  /*1920*/  @!P2 SEL R59, RZ, 0x1, P3 ;  /* 0x00000001ff3ba807 */ /* 0x000fcc0001800000 */
[----:B------:R-:W3:Y:S01]  /*1930*/  LDC.64 R4, c[0x0][0x3d0] ;  /* 0x0000f400ff047b82 */ /* 0x000ee20000000a00 */
[----:B--2---:R-:W-:-:S04]  /*1940*/  @!P0 ISETP.GE.U32.AND P2, PT, R7, R2, PT ;  /* 0x000000020700820c */ /* 0x004fc80003f46070 */
[----:B------:R-:W-:-:S03]  /*1950*/  @!P0 ISETP.GE.AND.EX P2, PT, R6, R3, PT, P2 ;  /* 0x000000030600820c */ /* 0x000fc60003f46320 */
[----:B------:R-:W2:Y:S01]  /*1960*/  LDC.64 R2, c[0x0][0x3d0] ;  /* 0x0000f400ff027b82 */ /* 0x000ea20000000a00 */
[----:B------:R-:W-:-:S07]  /*1970*/  @!P0 SEL R26, RZ, 0x1, P2 ;  /* 0x00000001ff1a8807 */ /* 0x000fce0001000000 */
[----:B------:R-:W4:Y:S01]  /*1980*/  LDC.64 R6, c[0x0][0x3d0] ;  /* 0x0000f400ff067b82 */ /* 0x000f220000000a00 */
[----:B--2---:R-:W-:-:S04]  /*1990*/  @!P1 ISETP.GE.U32.AND P0, PT, R9, R2, PT ;  /* 0x000000020900920c */ /* 0x004fc80003f06070 */
[----:B------:R-:W-:-:S03]  /*19a0*/  @!P1 ISETP.GE.AND.EX P0, PT, R8, R3, PT, P0 ;  /* 0x000000030800920c */ /* 0x000fc60003f06300 */
[----:B------:R-:W2:Y:S01]  /*19b0*/  LDC.64 R2, c[0x0][0x3d0] ;  /* 0x0000f400ff027b82 */ /* 0x000ea20000000a00 */
[----:B------:R-:W-:Y:S02]  /*19c0*/  @!P1 SEL R22, RZ, 0x1, P0 ;  /* 0x00000001ff169807 */ /* 0x000fe40000000000 */
[----:B------:R-:W-:Y:S01]  /*19d0*/  ISETP.NE.AND P0, PT, R28, RZ, PT ;  /* 0x000000ff1c00720c */ /* 0x000fe20003f05270 */
[----:B------:R-:W-:Y:S01]  /*19e0*/  IMAD.MOV.U32 R28, RZ, RZ, RZ ;  /* 0x000000ffff1c7224 */ /* 0x000fe200078e00ff */
[----:B------:R-:W-:Y:S02]  /*19f0*/  ISETP.NE.AND P2, PT, R38, RZ, PT ;  /* 0x000000ff2600720c */ /* 0x000fe40003f45270 */
[----:B------:R-:W-:Y:S01]  /*1a00*/  ISETP.NE.AND P3, PT, R42, RZ, PT ;  /* 0x000000ff2a00720c */ /* 0x000fe20003f65270 */
[----:B------:R-:W5:Y:S08]  /*1a10*/  LDC.64 R8, c[0x0][0x3d0] ;  /* 0x0000f400ff087b82 */ /* 0x000f700000000a00 */
[----:B--2---:R-:W-:-:S04]  /*1a20*/  @!P0 ISETP.GE.U32.AND P1, PT, R11, R2, PT ;  /* 0x000000020b00820c */ /* 0x004fc80003f26070 */
[----:B------:R-:W-:Y:S02]  /*1a30*/  @!P0 ISETP.GE.AND.EX P1, PT, R10, R3, PT, P1 ;  /* 0x000000030a00820c */ /* 0x000fe40003f26310 */
[----:B------:R-:W2:Y:S02]  /*1a40*/  LDC.64 R2, c[0x0][0x3d0] ;  /* 0x0000f400ff027b82 */ /* 0x000ea40000000a00 */
[----:B------:R-:W-:Y:S02]  /*1a50*/  @!P0 SEL R28, RZ, 0x1, P1 ;  /* 0x00000001ff1c8807 */ /* 0x000fe40000800000 */
[----:B------:R-:W-:Y:S01]  /*1a60*/  ISETP.NE.AND P1, PT, R30, RZ, PT ;  /* 0x000000ff1e00720c */ /* 0x000fe20003f25270 */
[----:B------:R-:W-:Y:S02]  /*1a70*/  IMAD.MOV.U32 R30, RZ, RZ, 0x1 ;  /* 0x00000001ff1e7424 */ /* 0x000fe400078e00ff */
[----:B------:R-:W-:Y:S01]  /*1a80*/  @!P0 IMAD.MOV.U32 R30, RZ, RZ, RZ ;  /* 0x000000ffff1e8224 */ /* 0x000fe200078e00ff */
[----:B------:R-:W0:Y:S09]  /*1a90*/  LDC.64 R10, c[0x0][0x3d0] ;  /* 0x0000f400ff0a7b82 */ /* 0x000e320000000a00 */
[----:B--2---:R-:W-:-:S04]  /*1aa0*/  @!P1 ISETP.GE.U32.AND P0, PT, R13, R2, PT ;  /* 0x000000020d00920c */ /* 0x004fc80003f06070 */
[----:B------:R-:W-:Y:S02]  /*1ab0*/  @!P1 ISETP.GE.AND.EX P0, PT, R12, R3, PT, P0 ;  /* 0x000000030c00920c */ /* 0x000fe40003f06300 */
[----:B------:R-:W2:Y:S02]  /*1ac0*/  LDC.64 R2, c[0x0][0x3d0] ;  /* 0x0000f400ff027b82 */ /* 0x000ea40000000a00 */
[----:B------:R-:W-:Y:S02]  /*1ad0*/  @!P1 SEL R48, RZ, 0x1, P0 ;  /* 0x00000001ff309807 */ /* 0x000fe40000000000 */
[----:B---3--:R-:W-:Y:S01]  /*1ae0*/  @!P2 ISETP.GE.U32.AND P0, PT, R17, R4, PT ;  /* 0x000000041100a20c */ /* 0x008fe20003f06070 */
[----:B------:R-:W-:Y:S01]  /*1af0*/  @!P1 IMAD.MOV.U32 R50, RZ, RZ, RZ ;  /* 0x000000ffff329224 */ /* 0x000fe200078e00ff */
[----:B----4-:R-:W-:Y:S02]  /*1b00*/  @!P3 ISETP.GE.U32.AND P1, PT, R43, R6, PT ;  /* 0x000000062b00b20c */ /* 0x010fe40003f26070 */
[----:B------:R-:W-:Y:S01]  /*1b10*/  @!P2 ISETP.GE.AND.EX P0, PT, R16, R5, PT, P0 ;  /* 0x000000051000a20c */ /* 0x000fe20003f06300 */
[----:B------:R-:W-:Y:S01]  /*1b20*/  @!P2 IMAD.MOV.U32 R54, RZ, RZ, RZ ;  /* 0x000000ffff36a224 */ /* 0x000fe200078e00ff */
[----:B------:R-:W-:-:S02]  /*1b30*/  @!P3 ISETP.GE.AND.EX P1, PT, R32, R7, PT, P1 ;  /* 0x000000072000b20c */ /* 0x000fc40003f26310 */
[----:B------:R-:W-:Y:S02]  /*1b40*/  @!P2 SEL R52, RZ, 0x1, P0 ;  /* 0x00000001ff34a807 */ /* 0x000fe40000000000 */
[----:B------:R-:W-:Y:S01]  /*1b50*/  IADD3 R81, P2, PT, R58, R59, RZ ;  /* 0x0000003b3a517210 */ /* 0x000fe20007f5e0ff */
[----:B------:R-:W-:Y:S01]  /*1b60*/  @!P3 IMAD.MOV.U32 R55, RZ, RZ, RZ ;  /* 0x000000ffff37b224 */ /* 0x000fe200078e00ff */
[----:B------:R-:W-:Y:S02]  /*1b70*/  @!P3 SEL R57, RZ, 0x1, P1 ;  /* 0x00000001ff39b807 */ /* 0x000fe40000800000 */
[----:B------:R-:W-:Y:S01]  /*1b80*/  IADD3 R79, P3, PT, R26, R81, RZ ;  /* 0x000000511a4f7210 */ /* 0x000fe20007f7e0ff */
[----:B------:R-:W-:-:S03]  /*1b90*/  IMAD.X R77, R56, 0x1, R61, P2 ;  /* 0x00000001384d7824 */ /* 0x000fc600010e063d */
[----:B------:R-:W-:Y:S01]  /*1ba0*/  IADD3 R67, P2, PT, R22, R79, RZ ;  /* 0x0000004f16437210 */ /* 0x000fe20007f5e0ff */
[----:B------:R-:W-:Y:S01]  /*1bb0*/  IMAD.X R75, R24, 0x1, R77, P3 ;  /* 0x00000001184b7824 */ /* 0x000fe200018e064d */
[----:B-----5:R-:W-:Y:S02]  /*1bc0*/  @!P4 ISETP.GE.U32.AND P0, PT, R45, R8, PT ;  /* 0x000000082d00c20c */ /* 0x020fe40003f06070 */
[----:B------:R-:W-:Y:S01]  /*1bd0*/  IADD3 R69, P3, PT, R28, R67, RZ ;  /* 0x000000431c457210 */ /* 0x000fe20007f7e0ff */
[----:B------:R-:W-:Y:S01]  /*1be0*/  IMAD.X R71, R20, 0x1, R75, P2 ;  /* 0x0000000114477824 */ /* 0x000fe200010e064b */
[----:B------:R-:W-:Y:S02]  /*1bf0*/  @!P4 ISETP.GE.AND.EX P0, PT, R34, R9, PT, P0 ;  /* 0x000000092200c20c */ /* 0x000fe40003f06300 */
[----:B--2---:R-:W-:Y:S01]  /*1c00*/  @!P5 ISETP.GE.U32.AND P1, PT, R65, R2, PT ;  /* 0x000000024100d20c */ /* 0x004fe20003f26070 */
[----:B------:R-:W-:Y:S01]  /*1c10*/  IMAD.X R65, R30, 0x1, R71, P3 ;  /* 0x000000011e417824 */ /* 0x000fe200018e0647 */
[----:B------:R-:W-:-:S02]  /*1c20*/  IADD3 R73, P2, PT, R48, R69, RZ ;  /* 0x0000004530497210 */ /* 0x000fc40007f5e0ff */
[----:B------:R-:W-:Y:S02]  /*1c30*/  @!P4 SEL R53, RZ, 0x1, P0 ;  /* 0x00000001ff35c807 */ /* 0x000fe40000000000 */
[----:B0-----:R-:W-:Y:S01]  /*1c40*/  @!P6 ISETP.GE.U32.AND P0, PT, R63, R10, PT ;  /* 0x0000000a3f00e20c */ /* 0x001fe20003f06070 */
[----:B------:R-:W-:Y:S01]  /*1c50*/  IMAD.X R63, R50, 0x1, R65, P2 ;  /* 0x00000001323f7824 */ /* 0x000fe200010e0641 */
[----:B------:R-:W-:Y:S02]  /*1c60*/  IADD3 R46, P3, PT, R52, R73, RZ ;  /* 0x00000049342e7210 */ /* 0x000fe40007f7e0ff */
[----:B------:R-:W-:Y:S02]  /*1c70*/  @!P5 ISETP.GE.AND.EX P1, PT, R36, R3, PT, P1 ;  /* 0x000000032400d20c */ /* 0x000fe40003f26310 */
[----:B------:R-:W-:Y:S01]  /*1c80*/  IADD3 R40, P2, PT, R57, R46, RZ ;  /* 0x0000002e39287210 */ /* 0x000fe20007f5e0ff */
[----:B------:R-:W-:Y:S01]  /*1c90*/  IMAD.X R38, R54, 0x1, R63, P3 ;  /* 0x0000000136267824 */ /* 0x000fe200018e063f */
[----:B------:R-:W-:-:S02]  /*1ca0*/  @!P6 ISETP.GE.AND.EX P0, PT, R14, R11, PT, P0 ;  /* 0x0000000b0e00e20c */ /* 0x000fc40003f06300 */
[----:B------:R-:W-:Y:S01]  /*1cb0*/  @!P5 SEL R49, RZ, 0x1, P1 ;  /* 0x00000001ff31d807 */ /* 0x000fe20000800000 */
[----:B------:R-:W-:Y:S01]  /*1cc0*/  IMAD.X R34, R55, 0x1, R38, P2 ;  /* 0x0000000137227824 */ /* 0x000fe200010e0626 */
[----:B------:R-:W-:Y:S02]  /*1cd0*/  IADD3 R36, P1, PT, R53, R40, RZ ;  /* 0x0000002835247210 */ /* 0x000fe40007f3e0ff */
[----:B------:R-:W-:Y:S02]  /*1ce0*/  @!P6 SEL R44, RZ, 0x1, P0 ;  /* 0x00000001ff2ce807 */ /* 0x000fe40000000000 */
[----:B------:R-:W-:Y:S01]  /*1cf0*/  IADD3 R45, P0, PT, R49, R36, RZ ;  /* 0x00000024312d7210 */ /* 0x000fe20007f1e0ff */
[----:B------:R-:W-:Y:S02]  /*1d00*/  IMAD.X R32, R51, 0x1, R34, P1 ;  /* 0x0000000133207824 */ /* 0x000fe400008e0622 */
[----:B------:R-:W-:Y:S01]  /*1d10*/  IMAD.MOV.U32 R42, RZ, RZ, 0x1 ;  /* 0x00000001ff2a7424 */ /* 0x000fe200078e00ff */
[----:B------:R-:W-:Y:S01]  /*1d20*/  IADD3 R5, P1, PT, R44, R45, RZ ;  /* 0x0000002d2c057210 */ /* 0x000fe20007f3e0ff */
[----:B------:R-:W-:-:S02]  /*1d30*/  @!P6 IMAD.MOV.U32 R42, RZ, RZ, RZ ;  /* 0x000000ffff2ae224 */ /* 0x000fc400078e00ff */
[----:B------:R-:W-:Y:S02]  /*1d40*/  IMAD.X R43, R47, 0x1, R32, P0 ;  /* 0x000000012f2b7824 */ /* 0x000fe400000e0620 */
[----:B------:R-:W0:Y:S02]  /*1d50*/  SHFL.UP PT, R2, R5, 0x1, RZ ;  /* 0x0420000005027989 */ /* 0x000e2400000e00ff */
[----:B------:R-:W-:-:S05]  /*1d60*/  IMAD.X R6, R42, 0x1, R43, P1 ;  /* 0x000000012a067824 */ /* 0x000fca00008e062b */
[----:B------:R-:W2:Y:S01]  /*1d70*/  SHFL.UP PT, R3, R6, 0x1, RZ ;  /* 0x0420000006037989 */ /* 0x000ea200000e00ff */
[----:B------:R-:W-:-:S04]  /*1d80*/  ISETP.GE.AND P0, PT, R62, 0x1, PT ;  /* 0x000000013e00780c */ /* 0x000fc80003f06270 */
[----:B0-----:R-:W-:-:S04]  /*1d90*/  SEL R2, R2, RZ, P0 ;  /* 0x000000ff02027207 */ /* 0x001fc80000000000 */
[----:B------:R-:W-:Y:S02]  /*1da0*/  IADD3 R7, P1, PT, R2, R5, RZ ;  /* 0x0000000502077210 */ /* 0x000fe40007f3e0ff */
[----:B--2---:R-:W-:-:S03]  /*1db0*/  SEL R3, R3, RZ, P0 ;  /* 0x000000ff03037207 */ /* 0x004fc60000000000 */
        /* <DEDUP_REMOVED lines=24> */
[C---:B------:R-:W-:Y:S02]  /*1f40*/  ISETP.NE.AND P1, PT, R62.reuse, 0x1f, PT ;  /* 0x0000001f3e00780c */ /* 0x040fe40003f25270 */
[----:B------:R-:W-:Y:S01]  /*1f50*/  ISETP.GE.AND P0, PT, R62, 0x10, PT ;  /* 0x000000103e00780c */ /* 0x000fe20003f06270 */
[----:B-1----:R-:W-:-:S03]  /*1f60*/  ULEA UR4, UR5, UR4, 0x18 ;  /* 0x0000000405047291 */ /* 0x002fc6000f8ec0ff */
[----:B0-----:R-:W-:-:S07]  /*1f70*/  SEL R2, R2, RZ, P0 ;  /* 0x000000ff02027207 */ /* 0x001fce0000000000 */
[----:B------:R-:W-:Y:S02]  /*1f80*/  @!P1 SHF.R.U32.HI R4, RZ, 0x2, R0 ;  /* 0x00000002ff049819 */ /* 0x000fe40000011600 */
[----:B------:R-:W-:Y:S02]  /*1f90*/  IADD3 R2, P2, PT, R2, R5, RZ ;  /* 0x0000000502027210 */ /* 0x000fe40007f5e0ff */
[----:B--2---:R-:W-:Y:S02]  /*1fa0*/  SEL R3, R3, RZ, P0 ;  /* 0x000000ff03037207 */ /* 0x004fe40000000000 */
[----:B------:R-:W-:-:S03]  /*1fb0*/  @!P1 LOP3.LUT R83, R4, 0xf8, RZ, 0xc0, !PT ;  /* 0x000000f804539812 */ /* 0x000fc600078ec0ff */
[----:B------:R-:W-:-:S05]  /*1fc0*/  IMAD.X R3, R3, 0x1, R6, P2 ;  /* 0x0000000103037824 */ /* 0x000fca00010e0606 */
[----:B------:R-:W-:Y:S01]  /*1fd0*/  @!P1 STS.64 [R83+UR4], R2 ;  /* 0x0000000253009988 */ /* 0x000fe20008000a04 */
[----:B------:R-:W-:Y:S06]  /*1fe0*/  BAR.SYNC.DEFER_BLOCKING 0x0 ;  /* 0x0000000000007b1d */ /* 0x000fec0000010000 */
[----:B------:R-:W0:Y:S04]  /*1ff0*/  LDS.128 R12, [UR4] ;  /* 0x00000004ff0c7984 */ /* 0x000e280008000c00 */
[----:B------:R-:W1:Y:S04]  /*2000*/  LDS.128 R16, [UR4+0x10] ;  /* 0x00001004ff107984 */ /* 0x000e680008000c00 */
[----:B------:R-:W2:Y:S04]  /*2010*/  LDS.128 R8, [UR4+0x20] ;  /* 0x00002004ff087984 */ /* 0x000ea80008000c00 */
[----:B------:R-:W3:Y:S01]  /*2020*/  LDS.128 R4, [UR4+0x30] ;  /* 0x00003004ff047984 */ /* 0x000ee20008000c00 */
[----:B0-----:R-:W-:-:S05]  /*2030*/  IADD3 R85, P0, PT, R12, R14, RZ ;  /* 0x0000000e0c557210 */ /* 0x001fca0007f1e0ff */
[----:B------:R-:W-:Y:S01]  /*2040*/  IMAD.X R87, R13, 0x1, R15, P0 ;  /* 0x000000010d577824 */ /* 0x000fe200000e060f */
[----:B------:R-:W-:Y:S02]  /*2050*/  ISETP.NE.AND P0, PT, R60, 0x2, PT ;  /* 0x000000023c00780c */ /* 0x000fe40003f05270 */
[----:B-1----:R-:W-:Y:S02]  /*2060*/  IADD3 R15, P1, PT, R16, R85, RZ ;  /* 0x00000055100f7210 */ /* 0x002fe40007f3e0ff */
[----:B------:R-:W-:Y:S02]  /*2070*/  SEL R16, R85, R12, !P0 ;  /* 0x0000000c55107207 */ /* 0x000fe40004000000 */
[----:B------:R-:W-:Y:S01]  /*2080*/  SEL R12, R87, R13, !P0 ;  /* 0x0000000d570c7207 */ /* 0x000fe20004000000 */
[----:B------:R-:W-:Y:S01]  /*2090*/  IMAD.X R17, R17, 0x1, R87, P1 ;  /* 0x0000000111117824 */ /* 0x000fe200008e0657 */
[----:B------:R-:W-:Y:S02]  /*20a0*/  ISETP.NE.AND P1, PT, R60, 0x3, PT ;  /* 0x000000033c00780c */ /* 0x000fe40003f25270 */
[----:B------:R-:W-:-:S02]  /*20b0*/  IADD3 R83, P2, PT, R18, R15, RZ ;  /* 0x0000000f12537210 */ /* 0x000fc40007f5e0ff */
[----:B------:R-:W-:Y:S02]  /*20c0*/  SEL R16, R15, R16, !P1 ;  /* 0x000000100f107207 */ /* 0x000fe40004800000 */
[----:B------:R-:W-:Y:S02]  /*20d0*/  SEL R18, R17, R12, !P1 ;  /* 0x0000000c11127207 */ /* 0x000fe40004800000 */
[----:B------:R-:W0:Y:S01]  /*20e0*/  LDS.128 R12, [UR4+0x40] ;  /* 0x00004004ff0c7984 */ /* 0x000e220008000c00 */
[----:B------:R-:W-:Y:S01]  /*20f0*/  IMAD.X R19, R19, 0x1, R17, P2 ;  /* 0x0000000113137824 */ /* 0x000fe200010e0611 */
[----:B------:R-:W-:Y:S02]  /*2100*/  ISETP.NE.AND P1, PT, R60, 0x4, PT ;  /* 0x000000043c00780c */ /* 0x000fe40003f25270 */
[----:B--2---:R-:W-:Y:S02]  /*2110*/  IADD3 R17, P2, PT, R8, R83, RZ ;  /* 0x0000005308117210 */ /* 0x004fe40007f5e0ff */
[----:B------:R-:W-:-:S02]  /*2120*/  SEL R16, R83, R16, !P1 ;  /* 0x0000001053107207 */ /* 0x000fc40004800000 */
[----:B------:R-:W-:Y:S01]  /*2130*/  SEL R18, R19, R18, !P1 ;  /* 0x0000001213127207 */ /* 0x000fe20004800000 */
[----:B------:R-:W-:Y:S01]  /*2140*/  IMAD.X R83, R9, 0x1, R19, P2 ;  /* 0x0000000109537824 */ /* 0x000fe200010e0613 */
[----:B------:R-:W-:Y:S02]  /*2150*/  ISETP.NE.AND P1, PT, R60, 0x5, PT ;  /* 0x000000053c00780c */ /* 0x000fe40003f25270 */
[----:B------:R-:W-:Y:S02]  /*2160*/  IADD3 R9, P2, PT, R10, R17, RZ ;  /* 0x000000110a097210 */ /* 0x000fe40007f5e0ff */
[----:B------:R-:W-:-:S03]  /*2170*/  SEL R16, R17, R16, !P1 ;  /* 0x0000001011107207 */ /* 0x000fc60004800000 */
[----:B------:R-:W-:Y:S01]  /*2180*/  IMAD.X R17, R11, 0x1, R83, P2 ;  /* 0x000000010b117824 */ /* 0x000fe200010e0653 */
[----:B------:R-:W-:Y:S02]  /*2190*/  ISETP.NE.AND P2, PT, R60, 0x6, PT ;  /* 0x000000063c00780c */ /* 0x000fe40003f45270 */
[----:B---3--:R-:W-:Y:S02]  /*21a0*/  IADD3 R19, P3, PT, R4, R9, RZ ;  /* 0x0000000904137210 */ /* 0x008fe40007f7e0ff */
[----:B------:R-:W-:Y:S02]  /*21b0*/  SEL R18, R83, R18, !P1 ;  /* 0x0000001253127207 */ /* 0x000fe40004800000 */
[----:B------:R-:W-:Y:S02]  /*21c0*/  SEL R16, R9, R16, !P2 ;  /* 0x0000001009107207 */ /* 0x000fe40005000000 */
[----:B------:R-:W-:Y:S01]  /*21d0*/  ISETP.NE.AND P1, PT, R60, 0x7, PT ;  /* 0x000000073c00780c */ /* 0x000fe20003f25270 */
[----:B------:R-:W1:Y:S01]  /*21e0*/  LDS.128 R8, [UR4+0x50] ;  /* 0x00005004ff087984 */ /* 0x000e620008000c00 */
[----:B------:R-:W-:-:S02]  /*21f0*/  IMAD.X R5, R5, 0x1, R17, P3 ;  /* 0x0000000105057824 */ /* 0x000fc400018e0611 */
[----:B------:R-:W-:Y:S02]  /*2200*/  SEL R16, R19, R16, !P1 ;  /* 0x0000001013107207 */ /* 0x000fe40004800000 */
[----:B------:R-:W-:Y:S02]  /*2210*/  IADD3 R19, P3, PT, R6, R19, RZ ;  /* 0x0000001306137210 */ /* 0x000fe40007f7e0ff */
[----:B------:R-:W-:Y:S02]  /*2220*/  SEL R18, R17, R18, !P2 ;  /* 0x0000001211127207 */ /* 0x000fe40005000000 */
[----:B------:R-:W-:Y:S01]  /*2230*/  ISETP.NE.AND P2, PT, R60, 0x8, PT ;  /* 0x000000083c00780c */ /* 0x000fe20003f45270 */
[----:B------:R-:W-:Y:S01]  /*2240*/  IMAD.X R17, R7, 0x1, R5, P3 ;  /* 0x0000000107117824 */ /* 0x000fe200018e0605 */
[----:B------:R-:W-:Y:S02]  /*2250*/  SEL R18, R5, R18, !P1 ;  /* 0x0000001205127207 */ /* 0x000fe40004800000 */
[----:B------:R-:W-:Y:S01]  /*2260*/  SEL R16, R19, R16, !P2 ;  /* 0x0000001013107207 */ /* 0x000fe20005000000 */
[----:B------:R-:W2:Y:S01]  /*2270*/  LDS.128 R4, [UR4+0x60] ;  /* 0x00006004ff047984 */ /* 0x000ea20008000c00 */
[----:B0-----:R-:W-:-:S02]  /*2280*/  IADD3 R19, P1, PT, R12, R19, RZ ;  /* 0x000000130c137210 */ /* 0x001fc40007f3e0ff */
[----:B------:R-:W-:-:S03]  /*2290*/  SEL R18, R17, R18, !P2 ;  /* 0x0000001211127207 */ /* 0x000fc60005000000 */
[----:B------:R-:W-:Y:S01]  /*22a0*/  IMAD.X R85, R13, 0x1, R17, P1 ;  /* 0x000000010d557824 */ /* 0x000fe200008e0611 */
[----:B------:R-:W-:-:S05]  /*22b0*/  IADD3 R17, P2, PT, R14, R19, RZ ;  /* 0x000000130e117210 */ /* 0x000fca0007f5e0ff */
[----:B------:R-:W-:Y:S02]  /*22c0*/  IMAD.X R83, R15, 0x1, R85, P2 ;  /* 0x000000010f537824 */ /* 0x000fe400010e0655 */
[----:B------:R-:W0:Y:S01]  /*22d0*/  LDS.128 R12, [UR4+0x70] ;  /* 0x00007004ff0c7984 */ /* 0x000e220008000c00 */
[----:B------:R-:W-:-:S04]  /*22e0*/  ISETP.NE.AND P1, PT, R60, 0x9, PT ;  /* 0x000000093c00780c */ /* 0x000fc80003f25270 */
[----:B------:R-:W-:Y:S02]  /*22f0*/  SEL R16, R19, R16, !P1 ;  /* 0x0000001013107207 */ /* 0x000fe40004800000 */
[----:B------:R-:W-:Y:S02]  /*2300*/  SEL R18, R85, R18, !P1 ;  /* 0x0000001255127207 */ /* 0x000fe40004800000 */
[----:B------:R-:W-:Y:S02]  /*2310*/  ISETP.NE.AND P1, PT, R60, 0xa, PT ;  /* 0x0000000a3c00780c */ /* 0x000fe40003f25270 */
[----:B-1----:R-:W-:Y:S02]  /*2320*/  IADD3 R19, P2, PT, R8, R17, RZ ;  /* 0x0000001108137210 */ /* 0x002fe40007f5e0ff */
[----:B------:R-:W-:Y:S02]  /*2330*/  SEL R8, R17, R16, !P1 ;  /* 0x0000001011087207 */ /* 0x000fe40004800000 */
[----:B------:R-:W-:Y:S01]  /*2340*/  SEL R16, R83, R18, !P1 ;  /* 0x0000001253107207 */ /* 0x000fe20004800000 */
[----:B------:R-:W-:Y:S01]  /*2350*/  IMAD.X R9, R9, 0x1, R83, P2 ;  /* 0x0000000109097824 */ /* 0x000fe200010e0653 */
[----:B------:R-:W-:-:S02]  /*2360*/  IADD3 R17, P1, PT, R10, R19, RZ ;  /* 0x000000130a117210 */ /* 0x000fc40007f3e0ff */
[C---:B------:R-:W-:Y:S02]  /*2370*/  ISETP.NE.AND P2, PT, R60.reuse, 0xb, PT ;  /* 0x0000000b3c00780c */ /* 0x040fe40003f45270 */
[----:B------:R-:W-:Y:S01]  /*2380*/  ISETP.NE.AND P3, PT, R60, 0xc, PT ;  /* 0x0000000c3c00780c */ /* 0x000fe20003f65270 */
[----:B------:R-:W-:Y:S01]  /*2390*/  IMAD.X R11, R11, 0x1, R9, P1 ;  /* 0x000000010b0b7824 */ /* 0x000fe200008e0609 */
[----:B------:R-:W-:Y:S02]  /*23a0*/  SEL R8, R19, R8, !P2 ;  /* 0x0000000813087207 */ /* 0x000fe40005000000 */
[----:B------:R-:W-:Y:S02]  /*23b0*/  SEL R10, R9, R16, !P2 ;  /* 0x00000010090a7207 */ /* 0x000fe40005000000 */
[----:B--2---:R-:W-:Y:S02]  /*23c0*/  IADD3 R9, P2, PT, R4, R17, RZ ;  /* 0x0000001104097210 */ /* 0x004fe40007f5e0ff */
[----:B------:R-:W-:-:S02]  /*23d0*/  SEL R4, R17, R8, !P3 ;  /* 0x0000000811047207 */ /* 0x000fc40005800000 */
[----:B------:R-:W-:Y:S01]  /*23e0*/  ISETP.NE.AND P4, PT, R60, 0xd, PT ;  /* 0x0000000d3c00780c */ /* 0x000fe20003f85270 */
[----:B------:R-:W-:Y:S01]  /*23f0*/  IMAD.X R17, R5, 0x1, R11, P2 ;  /* 0x0000000105117824 */ /* 0x000fe200010e060b */
[----:B------:R-:W-:Y:S02]  /*2400*/  IADD3 R5, P5, PT, R6, R9, RZ ;  /* 0x0000000906057210 */ /* 0x000fe40007fbe0ff */
[----:B------:R-:W-:Y:S02]  /*2410*/  SEL R10, R11, R10, !P3 ;  /* 0x0000000a0b0a7207 */ /* 0x000fe40005800000 */
[----:B------:R-:W-:Y:S02]  /*2420*/  ISETP.NE.AND P2, PT, R60, 0xe, PT ;  /* 0x0000000e3c00780c */ /* 0x000fe40003f45270 */
[----:B------:R-:W-:Y:S01]  /*2430*/  SEL R4, R9, R4, !P4 ;  /* 0x0000000409047207 */ /* 0x000fe20006000000 */
[----:B------:R-:W-:Y:S01]  /*2440*/  IMAD.X R11, R7, 0x1, R17, P5 ;  /* 0x00000001070b7824 */ /* 0x000fe200028e0611 */
[----:B------:R-:W-:-:S02]  /*2450*/  ISETP.NE.AND P1, PT, R0, RZ, PT ;  /* 0x000000ff0000720c */ /* 0x000fc40003f25270 */
[----:B------:R-:W-:Y:S02]  /*2460*/  SEL R6, R17, R10, !P4 ;  /* 0x0000000a11067207 */ /* 0x000fe40006000000 */
[----:B------:R-:W-:Y:S02]  /*2470*/  ISETP.NE.AND P3, PT, R60, 0xf, PT ;  /* 0x0000000f3c00780c */ /* 0x000fe40003f65270 */
[----:B------:R-:W-:Y:S02]  /*2480*/  SEL R4, R5, R4, !P2 ;  /* 0x0000000405047207 */ /* 0x000fe40005000000 */
[----:B0-----:R-:W-:Y:S02]  /*2490*/  IADD3 R7, P5, PT, R12, R5, RZ ;  /* 0x000000050c077210 */ /* 0x001fe40007fbe0ff */
[----:B------:R-:W-:Y:S02]  /*24a0*/  SEL R6, R11, R6, !P2 ;  /* 0x000000060b067207 */ /* 0x000fe40005000000 */
[----:B------:R-:W-:Y:S01]  /*24b0*/  ISETP.NE.AND P0, PT, R62, RZ, PT ;  /* 0x000000ff3e00720c */ /* 0x000fe20003f05270 */
[----:B------:R-:W-:Y:S01]  /*24c0*/  IMAD.X R13, R13, 0x1, R11, P5 ;  /* 0x000000010d0d7824 */ /* 0x000fe200028e060b */
[----:B------:R-:W-:-:S02]  /*24d0*/  ISETP.GE.U32.AND P4, PT, R0, 0x20, PT ;  /* 0x000000200000780c */ /* 0x000fc40003f86070 */
[----:B------:R-:W-:Y:S02]  /*24e0*/  IADD3 R2, P2, P6, R2, -R44, -R45 ;  /* 0x8000002c02027210 */ /* 0x000fe40007e5e82d */
[----:B------:R-:W-:Y:S02]  /*24f0*/  SEL R5, R7, R4, !P3 ;  /* 0x0000000407057207 */ /* 0x000fe40005800000 */
[----:B------:R-:W-:Y:S02]  /*2500*/  SEL R2, R2, RZ, P0 ;  /* 0x000000ff02027207 */ /* 0x000fe40000000000 */
[----:B------:R-:W-:Y:S01]  /*2510*/  SEL R5, R5, RZ, P4 ;  /* 0x000000ff05057207 */ /* 0x000fe20002000000 */
[----:B------:R-:W0:Y:S01]  /*2520*/  @!P1 LDC.64 R8, c[0x0][0x3a8] ;  /* 0x0000ea00ff089b82 */ /* 0x000e220000000a00 */
[----:B------:R-:W-:Y:S02]  /*2530*/  IADD3.X R3, PT, PT, R3, ~R42, ~R43, P2, P6 ;  /* 0x8000002a03037210 */ /* 0x000fe400017ecc2b */
[----:B------:R-:W-:-:S02]  /*2540*/  SEL R4, R13, R6, !P3 ;  /* 0x000000060d047207 */ /* 0x000fc40005800000 */
[----:B------:R-:W-:Y:S02]  /*2550*/  IADD3 R10, P3, PT, R2, R5, RZ ;  /* 0x00000005020a7210 */ /* 0x000fe40007f7e0ff */
[----:B------:R-:W-:Y:S02]  /*2560*/  SEL R2, R3, RZ, P0 ;  /* 0x000000ff03027207 */ /* 0x000fe40000000000 */
[----:B------:R-:W-:-:S05]  /*2570*/  SEL R3, R4, RZ, P4 ;  /* 0x000000ff04037207 */ /* 0x000fca0002000000 */
[----:B------:R-:W-:Y:S01]  /*2580*/  IMAD.X R11, R2, 0x1, R3, P3 ;  /* 0x00000001020b7824 */ /* 0x000fe200018e0603 */
[----:B------:R-:W-:Y:S02]  /*2590*/  ISETP.GT.U32.AND P3, PT, R58, -0x1, PT ;  /* 0xffffffff3a00780c */ /* 0x000fe40003f64070 */
[----:B------:R-:W-:Y:S02]  /*25a0*/  IADD3 R6, P2, PT, R14, R7, RZ ;  /* 0x000000070e067210 */ /* 0x000fe40007f5e0ff */
[----:B------:R-:W-:Y:S01]  /*25b0*/  ISETP.GT.U32.AND.EX P3, PT, R56, RZ, PT, P3 ;  /* 0x000000ff3800720c */ /* 0x000fe20003f64130 */
[----:B------:R-:W-:Y:S02]  /*25c0*/  @!P1 IMAD.MOV.U32 R4, RZ, RZ, 0x65 ;  /* 0x00000065ff049424 */ /* 0x000fe400078e00ff */
[----:B------:R-:W-:Y:S02]  /*25d0*/  IMAD.X R7, R15, 0x1, R13, P2 ;  /* 0x000000010f077824 */ /* 0x000fe400010e060d */
[----:B------:R-:W-:Y:S01]  /*25e0*/  @!P1 IMAD.MOV.U32 R5, RZ, RZ, 0x0 ;  /* 0x00000000ff059424 */ /* 0x000fe200078e00ff */
[----:B------:R-:W-:Y:S01]  /*25f0*/  ISETP.GT.U32.AND P0, PT, R59, -0x1, PT ;  /* 0xffffffff3b00780c */ /* 0x000fe20003f04070 */
[----:B------:R-:W-:Y:S01]  /*2600*/  BSSY.RECONVERGENT B0, `(.L_x_449) ;  /* 0x0000013000007945 */ /* 0x000fe20003800200 */
[----:B------:R-:W-:-:S02]  /*2610*/  ISETP.GT.U32.AND P2, PT, R22, -0x1, PT ;  /* 0xffffffff1600780c */ /* 0x000fc40003f44070 */
[----:B0-----:R0:W-:Y:S01]  /*2620*/  @!P1 ST.E.128.STRONG.GPU desc[UR8][R8.64+0x200], R4 ;  /* 0x0002000408009985 */ /* 0x0011e2000c10fd08 */
[----:B------:R-:W-:Y:S01]  /*2630*/  ISETP.GT.U32.AND P1, PT, R26, -0x1, PT ;  /* 0xffffffff1a00780c */ /* 0x000fe20003f24070 */
[----:B------:R-:W-:Y:S01]  /*2640*/  IMAD.IADD R3, R6, 0x1, R7 ;  /* 0x0000000106037824 */ /* 0x000fe200078e0207 */
[----:B------:R-:W-:Y:S01]  /*2650*/  BAR.SYNC.DEFER_BLOCKING 0x0 ;  /* 0x0000000000007b1d */ /* 0x000fe20000010000 */
[----:B------:R-:W-:Y:S01]  /*2660*/  ISETP.GT.U32.AND.EX P0, PT, R61, RZ, PT, P0 ;  /* 0x000000ff3d00720c */ /* 0x000fe20003f04100 */
[----:B------:R-:W-:Y:S01]  /*2670*/  IMAD.MOV.U32 R2, RZ, RZ, R11 ;  /* 0x000000ffff027224 */ /* 0x000fe200078e000b */
[----:B------:R-:W-:Y:S02]  /*2680*/  ISETP.GT.U32.AND.EX P1, PT, R24, RZ, PT, P1 ;  /* 0x000000ff1800720c */ /* 0x000fe40003f24110 */
[----:B------:R-:W-:Y:S02]  /*2690*/  ISETP.GT.U32.AND.EX P2, PT, R20, RZ, PT, P2 ;  /* 0x000000ff1400720c */ /* 0x000fe40003f44120 */
[----:B------:R-:W-:-:S02]  /*26a0*/  IADD3 R14, P4, PT, R10, R81, RZ ;  /* 0x000000510a0e7210 */ /* 0x000fc40007f9e0ff */
[----:B------:R-:W-:Y:S02]  /*26b0*/  IADD3 R16, P5, PT, R10, R79, RZ ;  /* 0x0000004f0a107210 */ /* 0x000fe40007fbe0ff */
[----:B------:R-:W-:Y:S01]  /*26c0*/  IADD3 R12, P6, PT, R58, R10, RZ ;  /* 0x0000000a3a0c7210 */ /* 0x000fe20007fde0ff */
[----:B------:R-:W-:-:S12]  /*26d0*/  @P3 BRA `(.L_x_450) ;  /* 0x0000000000143947 */ /* 0x000fd80003800000 */
[----:B------:R-:W-:-:S04]  /*26e0*/  ISETP.NE.U32.AND P3, PT, R58, RZ, PT ;  /* 0x000000ff3a00720c */ /* 0x000fc80003f65070 */
[----:B------:R-:W-:-:S13]  /*26f0*/  ISETP.NE.AND.EX P3, PT, R56, RZ, PT, P3 ;  /* 0x000000ff3800720c */ /* 0x000fda0003f65330 */
[----:B0-----:R-:W-:Y:S02]  /*2700*/  @!P3 IMAD R4, R0, 0xb, R3 ;  /* 0x0000000b0004b824 */ /* 0x001fe400078e0203 */
[----:B------:R-:W-:-:S03]  /*2710*/  @P3 IMAD.IADD R2, R10, 0x1, R7 ;  /* 0x000000010a023824 */ /* 0x000fc600078e0207 */
[----:B------:R-:W-:-:S07]  /*2720*/  @!P3 IADD3 R2, PT, PT, R4, -R10, -R11 ;  /* 0x8000000a0402b210 */ /* 0x000fce0007ffe80b */
.L_x_450:
[----:B------:R-:W-:Y:S05]  /*2730*/  BSYNC.RECONVERGENT B0 ;  /* 0x0000000000007941 */ /* 0x000fea0003800200 */
.L_x_449:
[----:B------:R-:W-:Y:S01]  /*2740*/  BSSY.RECONVERGENT B0, `(.L_x_451) ;  /* 0x0000009000007945 */ /* 0x000fe20003800200 */
[----:B------:R-:W-:-:S03]  /*2750*/  IMAD.X R56, R56, 0x1, R11, P6 ;  /* 0x0000000138387824 */ /* 0x000fc600030e060b */
[----:B------:R-:W-:Y:S05]  /*2760*/  @P0 BRA `(.L_x_452) ;  /* 0x0000000000180947 */ /* 0x000fea0003800000 */
[----:B------:R-:W-:-:S04]  /*2770*/  ISETP.NE.U32.AND P0, PT, R59, RZ, PT ;  /* 0x000000ff3b00720c */ /* 0x000fc80003f05070 */
[----:B------:R-:W-:-:S13]  /*2780*/  ISETP.NE.AND.EX P0, PT, R61, RZ, PT, P0 ;  /* 0x000000ff3d00720c */ /* 0x000fda0003f05300 */
[----:B0-----:R-:W-:Y:S02]  /*2790*/  @!P0 IMAD R5, R0, 0xb, R3 ;  /* 0x0000000b00058824 */ /* 0x001fe400078e0203 */
[----:B------:R-:W-:-:S05]  /*27a0*/  @P0 IMAD.IADD R56, R12, 0x1, R7 ;  /* 0x000000010c380824 */ /* 0x000fca00078e0207 */
[----:B------:R-:W-:-:S05]  /*27b0*/  @!P0 IADD3 R4, PT, PT, R5, -R12, -R56 ;  /* 0x8000000c05048210 */ /* 0x000fca0007ffe838 */
[----:B------:R-:W-:-:S07]  /*27c0*/  @!P0 VIADD R56, R4, 0x1 ;  /* 0x0000000104388836 */ /* 0x000fce0000000000 */
.L_x_452:
[----:B------:R-:W-:Y:S05]  /*27d0*/  BSYNC.RECONVERGENT B0 ;  /* 0x0000000000007941 */ /* 0x000fea0003800200 */
.L_x_451:
[----:B------:R-:W-:Y:S01]  /*27e0*/  BSSY.RECONVERGENT B0, `(.L_x_453) ;  /* 0x000000b000007945 */ /* 0x000fe20003800200 */
[----:B------:R-:W-:Y:S01]  /*27f0*/  IMAD R13, R0, 0xb, R3 ;  /* 0x0000000b000d7824 */ /* 0x000fe200078e0203 */
[----:B------:R-:W-:Y:S01]  /*2800*/  LEA R2, R2, UR4, 0x2 ;  /* 0x0000000402027c11 */ /* 0x000fe2000f8e10ff */
[C---:B------:R-:W-:Y:S02]  /*2810*/  IMAD.X R77, R11.reuse, 0x1, R77, P4 ;  /* 0x000000010b4d7824 */ /* 0x040fe400020e064d */
[----:B------:R-:W-:Y:S01]  /*2820*/  IMAD.X R75, R11, 0x1, R75, P5 ;  /* 0x000000010b4b7824 */ /* 0x000fe200028e064b */
[----:B------:R-:W-:Y:S06]  /*2830*/  @P1 BRA `(.L_x_454) ;  /* 0x0000000000141947 */ /* 0x000fec0003800000 */
[----:B------:R-:W-:-:S04]  /*2840*/  ISETP.NE.U32.AND P0, PT, R26, RZ, PT ;  /* 0x000000ff1a00720c */ /* 0x000fc80003f05070 */
[----:B------:R-:W-:-:S13]  /*2850*/  ISETP.NE.AND.EX P0, PT, R24, RZ, PT, P0 ;  /* 0x000000ff1800720c */ /* 0x000fda0003f05300 */
[----:B------:R-:W-:-:S05]  /*2860*/  @P0 IMAD.IADD R77, R14, 0x1, R7 ;  /* 0x000000010e4d0824 */ /* 0x000fca00078e0207 */
[----:B0-----:R-:W-:-:S05]  /*2870*/  @!P0 IADD3 R4, PT, PT, R13, -R14, -R77 ;  /* 0x8000000e0d048210 */ /* 0x001fca0007ffe84d */
[----:B------:R-:W-:-:S07]  /*2880*/  @!P0 VIADD R77, R4, 0x2 ;  /* 0x00000002044d8836 */ /* 0x000fce0000000000 */
.L_x_454:
[----:B------:R-:W-:Y:S05]  /*2890*/  BSYNC.RECONVERGENT B0 ;  /* 0x0000000000007941 */ /* 0x000fea0003800200 */
.L_x_453:
[----:B------:R-:W-:Y:S01]  /*28a0*/  BSSY.RECONVERGENT B0, `(.L_x_455) ;  /* 0x0000009000007945 */ /* 0x000fe20003800200 */
[----:B0-----:R-:W-:Y:S02]  /*28b0*/  LEA R4, R77, UR4, 0x2 ;  /* 0x000000044d047c11 */ /* 0x001fe4000f8e10ff */
[----:B------:R-:W-:Y:S01]  /*28c0*/  LEA R56, R56, UR4, 0x2 ;  /* 0x0000000438387c11 */ /* 0x000fe2000f8e10ff */
[----:B------:R-:W-:Y:S06]  /*28d0*/  @P2 BRA `(.L_x_456) ;  /* 0x0000000000142947 */ /* 0x000fec0003800000 */
[----:B------:R-:W-:-:S04]  /*28e0*/  ISETP.NE.U32.AND P0, PT, R22, RZ, PT ;  /* 0x000000ff1600720c */ /* 0x000fc80003f05070 */
[----:B------:R-:W-:-:S13]  /*28f0*/  ISETP.NE.AND.EX P0, PT, R20, RZ, PT, P0 ;  /* 0x000000ff1400720c */ /* 0x000fda0003f05300 */
[----:B------:R-:W-:-:S05]  /*2900*/  @P0 IMAD.IADD R75, R16, 0x1, R7 ;  /* 0x00000001104b0824 */ /* 0x000fca00078e0207 */
[----:B------:R-:W-:-:S05]  /*2910*/  @!P0 IADD3 R5, PT, PT, R13, -R16, -R75 ;  /* 0x800000100d058210 */ /* 0x000fca0007ffe84b */
[----:B------:R-:W-:-:S07]  /*2920*/  @!P0 VIADD R75, R5, 0x3 ;  /* 0x00000003054b8836 */ /* 0x000fce0000000000 */
.L_x_456:
[----:B------:R-:W-:Y:S05]  /*2930*/  BSYNC.RECONVERGENT B0 ;  /* 0x0000000000007941 */ /* 0x000fea0003800200 */
.L_x_455:
[----:B------:R-:W-:Y:S01]  /*2940*/  LEA R6, R75, UR4, 0x2 ;  /* 0x000000044b067c11 */ /* 0x000fe2000f8e10ff */
[----:B------:R0:W-:Y:S01]  /*2950*/  STS [R2], R21 ;  /* 0x0000001502007388 */ /* 0x0001e20000000800 */
[----:B------:R-:W-:Y:S01]  /*2960*/  ISETP.GT.U32.AND P2, PT, R28, -0x1, PT ;  /* 0xffffffff1c00780c */ /* 0x000fe20003f44070 */
[----:B------:R-:W-:Y:S01]  /*2970*/  BSSY.RECONVERGENT B0, `(.L_x_457) ;  /* 0x0000014000007945 */ /* 0x000fe20003800200 */
[----:B------:R-:W-:Y:S01]  /*2980*/  ISETP.GT.U32.AND P1, PT, R48, -0x1, PT ;  /* 0xffffffff3000780c */ /* 0x000fe20003f24070 */
[----:B------:R1:W-:Y:S01]  /*2990*/  STS [R56], R23 ;  /* 0x0000001738007388 */ /* 0x0003e20000000800 */
[----:B------:R-:W-:Y:S02]  /*29a0*/  ISETP.GT.U32.AND.EX P2, PT, R30, RZ, PT, P2 ;  /* 0x000000ff1e00720c */ /* 0x000fe40003f44120 */
[----:B------:R-:W-:Y:S01]  /*29b0*/  ISETP.GT.U32.AND P0, PT, R52, -0x1, PT ;  /* 0xffffffff3400780c */ /* 0x000fe20003f04070 */
[----:B------:R1:W-:Y:S01]  /*29c0*/  STS [R4], R25 ;  /* 0x0000001904007388 */ /* 0x0003e20000000800 */
[----:B------:R-:W-:-:S02]  /*29d0*/  ISETP.NE.AND P4, PT, RZ, UR6, PT ;  /* 0x00000006ff007c0c */ /* 0x000fc4000bf85270 */
[----:B0-----:R-:W-:Y:S01]  /*29e0*/  IADD3 R2, P6, PT, R10, R67, RZ ;  /* 0x000000430a027210 */ /* 0x001fe20007fde0ff */
[----:B------:R1:W-:Y:S01]  /*29f0*/  STS [R6], R27 ;  /* 0x0000001b06007388 */ /* 0x0003e20000000800 */
[----:B------:R-:W-:Y:S02]  /*2a00*/  ISETP.GT.U32.AND.EX P1, PT, R50, RZ, PT, P1 ;  /* 0x000000ff3200720c */ /* 0x000fe40003f24110 */
[----:B------:R-:W-:Y:S01]  /*2a10*/  ISETP.GT.U32.AND.EX P0, PT, R54, RZ, PT, P0 ;  /* 0x000000ff3600720c */ /* 0x000fe20003f04100 */
[----:B------:R-:W-:Y:S01]  /*2a20*/  IMAD.X R71, R11, 0x1, R71, P6 ;  /* 0x000000010b477824 */ /* 0x000fe200030e0647 */
[C---:B------:R-:W-:Y:S02]  /*2a30*/  IADD3 R8, P5, PT, R10.reuse, R69, RZ ;  /* 0x000000450a087210 */ /* 0x040fe40007fbe0ff */
[----:B------:R-:W-:Y:S01]  /*2a40*/  IADD3 R12, P3, PT, R10, R73, RZ ;  /* 0x000000490a0c7210 */ /* 0x000fe20007f7e0ff */
[----:B------:R-:W-:-:S12]  /*2a50*/  @P2 BRA `(.L_x_458) ;  /* 0x0000000000142947 */ /* 0x000fd80003800000 */
[----:B------:R-:W-:-:S04]  /*2a60*/  ISETP.NE.U32.AND P2, PT, R28, RZ, PT ;  /* 0x000000ff1c00720c */ /* 0x000fc80003f45070 */
[----:B------:R-:W-:-:S13]  /*2a70*/  ISETP.NE.AND.EX P2, PT, R30, RZ, PT, P2 ;  /* 0x000000ff1e00720c */ /* 0x000fda0003f45320 */
[----:B------:R-:W-:-:S05]  /*2a80*/  @P2 IMAD.IADD R71, R2, 0x1, R7 ;  /* 0x0000000102472824 */ /* 0x000fca00078e0207 */
[----:B------:R-:W-:-:S05]  /*2a90*/  @!P2 IADD3 R2, PT, PT, R13, -R2, -R71 ;  /* 0x800000020d02a210 */ /* 0x000fca0007ffe847 */
[----:B------:R-:W-:-:S07]  /*2aa0*/  @!P2 VIADD R71, R2, 0x4 ;  /* 0x000000040247a836 */ /* 0x000fce0000000000 */
.L_x_458:
[----:B------:R-:W-:Y:S05]  /*2ab0*/  BSYNC.RECONVERGENT B0 ;  /* 0x0000000000007941 */ /* 0x000fea0003800200 */
.L_x_457:
[----:B------:R-:W-:Y:S01]  /*2ac0*/  BSSY.RECONVERGENT B0, `(.L_x_459) ;  /* 0x0000008000007945 */ /* 0x000fe20003800200 */
[----:B------:R-:W-:-:S03]  /*2ad0*/  IMAD.X R65, R11, 0x1, R65, P5 ;  /* 0x000000010b417824 */ /* 0x000fc600028e0641 */
[----:B------:R-:W-:Y:S05]  /*2ae0*/  @P1 BRA `(.L_x_460) ;  /* 0x0000000000141947 */ /* 0x000fea0003800000 */
[----:B------:R-:W-:-:S04]  /*2af0*/  ISETP.NE.U32.AND P1, PT, R48, RZ, PT ;  /* 0x000000ff3000720c */ /* 0x000fc80003f25070 */
[----:B------:R-:W-:-:S13]  /*2b00*/  ISETP.NE.AND.EX P1, PT, R50, RZ, PT, P1 ;  /* 0x000000ff3200720c */ /* 0x000fda0003f25310 */
[----:B------:R-:W-:-:S05]  /*2b10*/  @P1 IMAD.IADD R65, R8, 0x1, R7 ;  /* 0x0000000108411824 */ /* 0x000fca00078e0207 */
[----:B------:R-:W-:-:S05]  /*2b20*/  @!P1 IADD3 R2, PT, PT, R13, -R8, -R65 ;  /* 0x800000080d029210 */ /* 0x000fca0007ffe841 */
[----:B------:R-:W-:-:S07]  /*2b30*/  @!P1 VIADD R65, R2, 0x5 ;  /* 0x0000000502419836 */ /* 0x000fce0000000000 */
.L_x_460:
[----:B------:R-:W-:Y:S05]  /*2b40*/  BSYNC.RECONVERGENT B0 ;  /* 0x0000000000007941 */ /* 0x000fea0003800200 */
.L_x_459:
[----:B------:R-:W-:Y:S01]  /*2b50*/  BSSY.RECONVERGENT B0, `(.L_x_461) ;  /* 0x000000a000007945 */ /* 0x000fe20003800200 */
[----:B------:R-:W-:Y:S01]  /*2b60*/  IMAD.X R63, R11, 0x1, R63, P3 ;  /* 0x000000010b3f7824 */ /* 0x000fe200018e063f */
[----:B-1----:R-:W-:Y:S02]  /*2b70*/  LEA R4, R65, UR4, 0x2 ;  /* 0x0000000441047c11 */ /* 0x002fe4000f8e10ff */
[----:B------:R-:W-:Y:S01]  /*2b80*/  LEA R2, R71, UR4, 0x2 ;  /* 0x0000000447027c11 */ /* 0x000fe2000f8e10ff */
[----:B------:R-:W-:Y:S06]  /*2b90*/  @P0 BRA `(.L_x_462) ;  /* 0x0000000000140947 */ /* 0x000fec0003800000 */
[----:B------:R-:W-:-:S04]  /*2ba0*/  ISETP.NE.U32.AND P0, PT, R52, RZ, PT ;  /* 0x000000ff3400720c */ /* 0x000fc80003f05070 */
[----:B------:R-:W-:-:S13]  /*2bb0*/  ISETP.NE.AND.EX P0, PT, R54, RZ, PT, P0 ;  /* 0x000000ff3600720c */ /* 0x000fda0003f05300 */
[----:B------:R-:W-:-:S05]  /*2bc0*/  @P0 IMAD.IADD R63, R12, 0x1, R7 ;  /* 0x000000010c3f0824 */ /* 0x000fca00078e0207 */
[----:B------:R-:W-:-:S05]  /*2bd0*/  @!P0 IADD3 R5, PT, PT, R13, -R12, -R63 ;  /* 0x8000000c0d058210 */ /* 0x000fca0007ffe83f */
[----:B------:R-:W-:-:S07]  /*2be0*/  @!P0 VIADD R63, R5, 0x6 ;  /* 0x00000006053f8836 */ /* 0x000fce0000000000 */
.L_x_462:
[----:B------:R-:W-:Y:S05]  /*2bf0*/  BSYNC.RECONVERGENT B0 ;  /* 0x0000000000007941 */ /* 0x000fea0003800200 */
.L_x_461:
[----:B------:R-:W-:Y:S01]  /*2c00*/  LEA R6, R63, UR4, 0x2 ;  /* 0x000000043f067c11 */ /* 0x000fe2000f8e10ff */
[----:B------:R-:W-:Y:S01]  /*2c10*/  STS [R2], R29 ;  /* 0x0000001d02007388 */ /* 0x000fe20000000800 */
[----:B------:R-:W0:Y:S01]  /*2c20*/  @!P4 LDC.64 R8, c[0x0][0x408] ;  /* 0x00010200ff08cb82 */ /* 0x000e220000000a00 */
[----:B------:R-:W-:Y:S01]  /*2c30*/  ISETP.GT.U32.AND P2, PT, R57, -0x1, PT ;  /* 0xffffffff3900780c */ /* 0x000fe20003f44070 */
[----:B------:R-:W-:Y:S01]  /*2c40*/  BSSY.RECONVERGENT B0, `(.L_x_463) ;  /* 0x000001a000007945 */ /* 0x000fe20003800200 */
[----:B------:R1:W-:Y:S01]  /*2c50*/  STS [R4], R31 ;  /* 0x0000001f04007388 */ /* 0x0003e20000000800 */
[C---:B------:R-:W-:Y:S02]  /*2c60*/  IADD3 R40, P5, PT, R10.reuse, R40, RZ ;  /* 0x000000280a287210 */ /* 0x040fe40007fbe0ff */
[----:B------:R-:W-:Y:S01]  /*2c70*/  ISETP.GT.U32.AND.EX P2, PT, R55, RZ, PT, P2 ;  /* 0x000000ff3700720c */ /* 0x000fe20003f44120 */
[----:B------:R2:W-:Y:S01]  /*2c80*/  STS [R6], R33 ;  /* 0x0000002106007388 */ /* 0x0005e20000000800 */
[----:B------:R-:W3:Y:S01]  /*2c90*/  @!P4 LDC.64 R14, c[0x0][0x408] ;  /* 0x00010200ff0ecb82 */ /* 0x000ee20000000a00 */
[----:B------:R-:W-:Y:S01]  /*2ca0*/  IADD3 R36, P6, PT, R10, R36, RZ ;  /* 0x000000240a247210 */ /* 0x000fe20007fde0ff */
[----:B------:R-:W-:Y:S01]  /*2cb0*/  IMAD.X R34, R11, 0x1, R34, P5 ;  /* 0x000000010b227824 */ /* 0x000fe200028e0622 */
[----:B------:R-:W-:-:S02]  /*2cc0*/  ISETP.GT.U32.AND P1, PT, R53, -0x1, PT ;  /* 0xffffffff3500780c */ /* 0x000fc40003f24070 */
[C---:B-1----:R-:W-:Y:S01]  /*2cd0*/  IADD3 R4, P5, PT, R10.reuse, R45, RZ ;  /* 0x0000002d0a047210 */ /* 0x042fe20007fbe0ff */
[----:B------:R-:W-:Y:S01]  /*2ce0*/  IMAD.X R32, R11, 0x1, R32, P6 ;  /* 0x000000010b207824 */ /* 0x000fe200030e0620 */
[----:B------:R-:W-:Y:S01]  /*2cf0*/  IADD3 R2, P6, PT, R10, R46, RZ ;  /* 0x0000002e0a027210 */ /* 0x000fe20007fde0ff */
[----:B------:R-:W1:Y:S01]  /*2d00*/  @!P4 LDC.64 R16, c[0x0][0x408] ;  /* 0x00010200ff10cb82 */ /* 0x000e620000000a00 */
[----:B------:R-:W-:Y:S01]  /*2d10*/  ISETP.GT.U32.AND P0, PT, R49, -0x1, PT ;  /* 0xffffffff3100780c */ /* 0x000fe20003f04070 */
[C---:B------:R-:W-:Y:S01]  /*2d20*/  IMAD.X R43, R11.reuse, 0x1, R43, P5 ;  /* 0x000000010b2b7824 */ /* 0x040fe200028e062b */
[----:B------:R-:W-:Y:S01]  /*2d30*/  ISETP.GT.U32.AND P3, PT, R44, -0x1, PT ;  /* 0xffffffff2c00780c */ /* 0x000fe20003f64070 */
[----:B------:R-:W-:Y:S01]  /*2d40*/  IMAD.X R38, R11, 0x1, R38, P6 ;  /* 0x000000010b267824 */ /* 0x000fe200030e0626 */
[----:B------:R-:W-:Y:S02]  /*2d50*/  ISETP.GT.U32.AND.EX P1, PT, R51, RZ, PT, P1 ;  /* 0x000000ff3300720c */ /* 0x000fe40003f24110 */
[----:B------:R-:W-:-:S02]  /*2d60*/  ISETP.GT.U32.AND.EX P0, PT, R47, RZ, PT, P0 ;  /* 0x000000ff2f00720c */ /* 0x000fc40003f04100 */
[----:B------:R-:W-:Y:S01]  /*2d70*/  ISETP.GT.U32.AND.EX P3, PT, R42, RZ, PT, P3 ;  /* 0x000000ff2a00720c */ /* 0x000fe20003f64130 */
[----:B--2---:R-:W-:-:S12]  /*2d80*/  @P2 BRA `(.L_x_464) ;  /* 0x0000000000142947 */ /* 0x004fd80003800000 */
[----:B------:R-:W-:-:S04]  /*2d90*/  ISETP.NE.U32.AND P2, PT, R57, RZ, PT ;  /* 0x000000ff3900720c */ /* 0x000fc80003f45070 */
[----:B------:R-:W-:-:S13]  /*2da0*/  ISETP.NE.AND.EX P2, PT, R55, RZ, PT, P2 ;  /* 0x000000ff3700720c */ /* 0x000fda0003f45320 */
[----:B------:R-:W-:-:S05]  /*2db0*/  @P2 IMAD.IADD R38, R2, 0x1, R7 ;  /* 0x0000000102262824 */ /* 0x000fca00078e0207 */
[----:B------:R-:W-:-:S05]  /*2dc0*/  @!P2 IADD3 R2, PT, PT, R13, -R2, -R38 ;  /* 0x800000020d02a210 */ /* 0x000fca0007ffe826 */
[----:B------:R-:W-:-:S07]  /*2dd0*/  @!P2 VIADD R38, R2, 0x7 ;  /* 0x000000070226a836 */ /* 0x000fce0000000000 */
.L_x_464:
[----:B------:R-:W-:Y:S05]  /*2de0*/  BSYNC.RECONVERGENT B0 ;  /* 0x0000000000007941 */ /* 0x000fea0003800200 */
.L_x_463:
[----:B------:R-:W-:Y:S04]  /*2df0*/  BSSY.RECONVERGENT B0, `(.L_x_465) ;  /* 0x0000007000007945 */ /* 0x000fe80003800200 */
[----:B------:R-:W-:Y:S05]  /*2e00*/  @P1 BRA `(.L_x_466) ;  /* 0x0000000000141947 */ /* 0x000fea0003800000 */
[----:B------:R-:W-:-:S04]  /*2e10*/  ISETP.NE.U32.AND P1, PT, R53, RZ, PT ;  /* 0x000000ff3500720c */ /* 0x000fc80003f25070 */
[----:B------:R-:W-:-:S13]  /*2e20*/  ISETP.NE.AND.EX P1, PT, R51, RZ, PT, P1 ;  /* 0x000000ff3300720c */ /* 0x000fda0003f25310 */
[----:B------:R-:W-:-:S05]  /*2e30*/  @P1 IMAD.IADD R34, R40, 0x1, R7 ;  /* 0x0000000128221824 */ /* 0x000fca00078e0207 */
[----:B------:R-:W-:-:S05]  /*2e40*/  @!P1 IADD3 R2, PT, PT, R13, -R40, -R34 ;  /* 0x800000280d029210 */ /* 0x000fca0007ffe822 */
[----:B------:R-:W-:-:S07]  /*2e50*/  @!P1 VIADD R34, R2, 0x8 ;  /* 0x0000000802229836 */ /* 0x000fce0000000000 */
.L_x_466:
[----:B------:R-:W-:Y:S05]  /*2e60*/  BSYNC.RECONVERGENT B0 ;  /* 0x0000000000007941 */ /* 0x000fea0003800200 */
.L_x_465:
[----:B------:R-:W-:Y:S01]  /*2e70*/  BSSY.RECONVERGENT B0, `(.L_x_467) ;  /* 0x0000008000007945 */ /* 0x000fe20003800200 */
[----:B------:R-:W-:-:S03]  /*2e80*/  LEA R38, R38, UR4, 0x2 ;  /* 0x0000000426267c11 */ /* 0x000fc6000f8e10ff */
[----:B------:R-:W-:Y:S05]  /*2e90*/  @P0 BRA `(.L_x_468) ;  /* 0x0000000000140947 */ /* 0x000fea0003800000 */
[----:B------:R-:W-:-:S04]  /*2ea0*/  ISETP.NE.U32.AND P0, PT, R49, RZ, PT ;  /* 0x000000ff3100720c */ /* 0x000fc80003f05070 */
[----:B------:R-:W-:-:S13]  /*2eb0*/  ISETP.NE.AND.EX P0, PT, R47, RZ, PT, P0 ;  /* 0x000000ff2f00720c */ /* 0x000fda0003f05300 */
[----:B------:R-:W-:-:S05]  /*2ec0*/  @P0 IMAD.IADD R32, R36, 0x1, R7 ;  /* 0x0000000124200824 */ /* 0x000fca00078e0207 */
[----:B------:R-:W-:-:S05]  /*2ed0*/  @!P0 IADD3 R2, PT, PT, R13, -R36, -R32 ;  /* 0x800000240d028210 */ /* 0x000fca0007ffe820 */
[----:B------:R-:W-:-:S07]  /*2ee0*/  @!P0 VIADD R32, R2, 0x9 ;  /* 0x0000000902208836 */ /* 0x000fce0000000000 */
.L_x_468:
[----:B------:R-:W-:Y:S05]  /*2ef0*/  BSYNC.RECONVERGENT B0 ;  /* 0x0000000000007941 */ /* 0x000fea0003800200 */
.L_x_467:
        /* <DEDUP_REMOVED lines=8> */
.L_x_470:
[----:B------:R-:W-:Y:S05]  /*2f80*/  BSYNC.RECONVERGENT B0 ;  /* 0x0000000000007941 */ /* 0x000fea0003800200 */
.L_x_469:
[----:B------:R-:W-:Y:S01]  /*2f90*/  LEA R32, R32, UR4, 0x2 ;  /* 0x0000000420207c11 */ /* 0x000fe2000f8e10ff */
[----:B------:R-:W-:Y:S01]  /*2fa0*/  STS [R38], R35 ;  /* 0x0000002326007388 */ /* 0x000fe20000000800 */
[----:B------:R-:W-:Y:S02]  /*2fb0*/  LEA R2, R43, UR4, 0x2 ;  /* 0x000000042b027c11 */ /* 0x000fe4000f8e10ff */
[----:B------:R-:W-:Y:S02]  /*2fc0*/  CS2R R4, SRZ ;  /* 0x0000000000047805 */ /* 0x000fe4000001ff00 */
[----:B------:R-:W-:Y:S01]  /*2fd0*/  CS2R R12, SRZ ;  /* 0x00000000000c7805 */ /* 0x000fe2000001ff00 */
[----:B------:R-:W-:Y:S01]  /*2fe0*/  STS [R34], R37 ;  /* 0x0000002522007388 */ /* 0x000fe20000000800 */
[----:B------:R-:W-:Y:S02]  /*2ff0*/  CS2R R10, SRZ ;  /* 0x00000000000a7805 */ /* 0x000fe4000001ff00 */
[C---:B------:R-:W-:Y:S01]  /*3000*/  LEA R6, R0.reuse, UR4, 0x2 ;  /* 0x0000000400067c11 */ /* 0x040fe2000f8e10ff */
[----:B------:R-:W2:Y:S01]  /*3010*/  LDCU.64 UR4, c[0x0][0x388] ;  /* 0x00007100ff0477ac */ /* 0x000ea20008000a00 */
[----:B------:R-:W-:Y:S01]  /*3020*/  STS [R32], R39 ;  /* 0x0000002720007388 */ /* 0x000fe20000000800 */
[----:B------:R-:W4:Y:S03]  /*3030*/  LDCU.128 UR12, c[0x0][0x390] ;  /* 0x00007200ff0c77ac */ /* 0x000f260008000c00 */
[----:B------:R5:W-:Y:S01]  /*3040*/  STS [R2], R41 ;  /* 0x0000002902007388 */ /* 0x000be20000000800 */
[----:B------:R-:W-:Y:S06]  /*3050*/  BAR.SYNC.DEFER_BLOCKING 0x0 ;  /* 0x0000000000007b1d */ /* 0x000fec0000010000 */
[----:B0-----:R0:W5:Y:S04]  /*3060*/  @!P4 LDG.E.64 R4, desc[UR8][R8.64] ;  /* 0x000000080804c981 */ /* 0x001168000c1e1b00 */
[----:B-1----:R-:W4:Y:S04]  /*3070*/  @!P4 LDG.E.64 R12, desc[UR8][R16.64+0x10] ;  /* 0x00001008100cc981 */ /* 0x002f28000c1e1b00 */
[----:B---3--:R-:W3:Y:S01]  /*3080*/  @!P4 LDG.E.64 R10, desc[UR8][R14.64+0x8] ;  /* 0x000008080e0ac981 */ /* 0x008ee2000c1e1b00 */
[C---:B------:R-:W-:Y:S01]  /*3090*/  IMAD.IADD R21, R0.reuse, 0x1, -R3 ;  /* 0x0000000100157824 */ /* 0x040fe200078e0a03 */
[----:B------:R-:W-:Y:S01]  /*30a0*/  BSSY.RECONVERGENT B0, `(.L_x_471) ;  /* 0x0000019000007945 */ /* 0x000fe20003800200 */
[C---:B0-----:R-:W-:Y:S01]  /*30b0*/  IMAD.IADD R9, R0.reuse, 0x1, -R7 ;  /* 0x0000000100097824 */ /* 0x041fe200078e0a07 */
[----:B------:R-:W0:Y:S04]  /*30c0*/  LDS R19, [R6] ;  /* 0x0000000006137984 */ /* 0x000e280000000800 */
[----:B------:R1:W0:Y:S01]  /*30d0*/  LDS R23, [R6+0x800] ;  /* 0x0008000006177984 */ /* 0x0002220000000800 */
[----:B-----5:R-:W-:-:S04]  /*30e0*/  IADD3 R2, P0, PT, R0, R4, RZ ;  /* 0x0000000400027210 */ /* 0x020fc80007f1e0ff */
[----:B--2---:R-:W-:Y:S01]  /*30f0*/  LEA R4, P1, R2, UR4, 0x2 ;  /* 0x0000000402047c11 */ /* 0x004fe2000f8210ff */
[----:B------:R-:W-:Y:S01]  /*3100*/  IMAD.X R5, RZ, RZ, R5, P0 ;  /* 0x000000ffff057224 */ /* 0x000fe200000e0605 */
[----:B------:R-:W-:Y:S02]  /*3110*/  ISETP.GE.AND P0, PT, R0, R7, PT ;  /* 0x000000070000720c */ /* 0x000fe40003f06270 */
[----:B----4-:R-:W-:Y:S02]  /*3120*/  IADD3 R12, P3, PT, R21, R12, RZ ;  /* 0x0000000c150c7210 */ /* 0x010fe40007f7e0ff */
[----:B------:R-:W-:Y:S01]  /*3130*/  LEA.HI.X R5, R2, UR5, R5, 0x2, P1 ;  /* 0x0000000502057c11 */ /* 0x000fe200088f1405 */
[----:B------:R-:W-:Y:S01]  /*3140*/  VIADD R2, R0, 0x200 ;  /* 0x0000020000027836 */ /* 0x000fe20000000000 */
[----:B---3--:R-:W-:Y:S02]  /*3150*/  IADD3 R14, P2, PT, R9, R10, RZ ;  /* 0x0000000a090e7210 */ /* 0x008fe40007f5e0ff */
[----:B------:R-:W-:-:S02]  /*3160*/  LEA.HI.X.SX32 R13, R21, R13, 0x1, P3 ;  /* 0x0000000d150d7211 */ /* 0x000fc400018f0eff */
[----:B------:R-:W-:Y:S02]  /*3170*/  LEA.HI.X.SX32 R9, R9, R11, 0x1, P2 ;  /* 0x0000000b09097211 */ /* 0x000fe400010f0eff */
[----:B------:R-:W-:Y:S01]  /*3180*/  LEA R8, P2, R14, UR12, 0x2 ;  /* 0x0000000c0e087c11 */ /* 0x000fe2000f8410ff */
[----:B0-----:R1:W-:Y:S01]  /*3190*/  @!P0 STG.E desc[UR8][R4.64], R19 ;  /* 0x0000001304008986 */ /* 0x0013e2000c101908 */
[C---:B------:R-:W-:Y:S02]  /*31a0*/  SHF.L.U64.HI R11, R12.reuse, 0x2, R13 ;  /* 0x000000020c0b7819 */ /* 0x040fe4000001020d */
[----:B------:R-:W-:Y:S02]  /*31b0*/  LEA R10, P3, -R12, UR14, 0x2 ;  /* 0x0000000e0c0a7c11 */ /* 0x000fe4000f8611ff */
[----:B------:R-:W-:Y:S02]  /*31c0*/  LEA.HI.X R9, R14, UR13, R9, 0x2, P2 ;  /* 0x0000000d0e097c11 */ /* 0x000fe400090f1409 */
[----:B------:R-:W-:-:S02]  /*31d0*/  IADD3.X R11, PT, PT, ~R11, UR15, RZ, P3, !PT ;  /* 0x0000000f0b0b7c10 */ /* 0x000fc40009ffe5ff */
[----:B------:R-:W-:Y:S01]  /*31e0*/  ISETP.GE.AND P1, PT, R2, R7, PT ;  /* 0x000000070200720c */ /* 0x000fe20003f26270 */
[----:B------:R-:W-:-:S12]  /*31f0*/  @!P0 BRA `(.L_x_472) ;  /* 0x00000000000c8947 */ /* 0x000fd80003800000 */
[----:B------:R-:W-:-:S13]  /*3200*/  ISETP.GE.AND P0, PT, R0, R3, PT ;  /* 0x000000030000720c */ /* 0x000fda0003f06270 */
[----:B------:R0:W-:Y:S04]  /*3210*/  @!P0 STG.E desc[UR8][R8.64], R19 ;  /* 0x0000001308008986 */ /* 0x0001e8000c101908 */
[----:B------:R0:W-:Y:S02]  /*3220*/  @P0 STG.E desc[UR8][R10.64+-0x4], R19 ;  /* 0xfffffc130a000986 */ /* 0x0001e4000c101908 */
.L_x_472:
[----:B------:R-:W-:Y:S05]  /*3230*/  BSYNC.RECONVERGENT B0 ;  /* 0x0000000000007941 */ /* 0x000fea0003800200 */
.L_x_471:
[----:B------:R-:W-:Y:S04]  /*3240*/  BSSY.RECONVERGENT B0, `(.L_x_473) ;  /* 0x0000007000007945 */ /* 0x000fe80003800200 */
[----:B------:R-:W-:Y:S05]  /*3250*/  @!P1 BRA `(.L_x_474) ;  /* 0x0000000000109947 */ /* 0x000fea0003800000 */
[----:B------:R-:W-:-:S13]  /*3260*/  ISETP.GE.AND P0, PT, R2, R3, PT ;  /* 0x000000030200720c */ /* 0x000fda0003f06270 */
[----:B------:R3:W-:Y:S04]  /*3270*/  @P0 STG.E desc[UR8][R10.64+-0x804], R23 ;  /* 0xfff7fc170a000986 */ /* 0x0007e8000c101908 */
[----:B------:R3:W-:Y:S01]  /*3280*/  @!P0 STG.E desc[UR8][R8.64+0x800], R23 ;  /* 0x0008001708008986 */ /* 0x0007e2000c101908 */
[----:B------:R-:W-:Y:S05]  /*3290*/  BRA `(.L_x_475) ;  /* 0x0000000000047947 */ /* 0x000fea0003800000 */
.L_x_474:
[----:B------:R2:W-:Y:S02]  /*32a0*/  STG.E desc[UR8][R4.64+0x800], R23 ;  /* 0x0008001704007986 */ /* 0x0005e4000c101908 */
.L_x_475:
[----:B------:R-:W-:Y:S05]  /*32b0*/  BSYNC.RECONVERGENT B0 ;  /* 0x0000000000007941 */ /* 0x000fea0003800200 */
.L_x_473:
[----:B------:R4:W0:Y:S01]  /*32c0*/  LDS R13, [R6+0x1000] ;  /* 0x00100000060d7984 */ /* 0x0008220000000800 */
[----:B------:R-:W-:Y:S01]  /*32d0*/  LOP3.LUT R2, R0, 0x400, RZ, 0xfc, !PT ;  /* 0x0000040000027812 */ /* 0x000fe200078efcff */
[----:B------:R-:W-:Y:S03]  /*32e0*/  BSSY.RECONVERGENT B0, `(.L_x_476) ;  /* 0x0000008000007945 */ /* 0x000fe60003800200 */
[----:B------:R-:W-:-:S13]  /*32f0*/  ISETP.GE.AND P0, PT, R2, R7, PT ;  /* 0x000000070200720c */ /* 0x000fda0003f06270 */
[----:B----4-:R-:W-:Y:S05]  /*3300*/  @!P0 BRA `(.L_x_477) ;  /* 0x0000000000108947 */ /* 0x010fea0003800000 */
[----:B------:R-:W-:-:S13]  /*3310*/  ISETP.GE.AND P0, PT, R2, R3, PT ;  /* 0x000000030200720c */ /* 0x000fda0003f06270 */
[----:B0-----:R0:W-:Y:S04]  /*3320*/  @P0 STG.E desc[UR8][R10.64+-0x1004], R13 ;  /* 0xffeffc0d0a000986 */ /* 0x0011e8000c101908 */
[----:B------:R0:W-:Y:S01]  /*3330*/  @!P0 STG.E desc[UR8][R8.64+0x1000], R13 ;  /* 0x0010000d08008986 */ /* 0x0001e2000c101908 */
[----:B------:R-:W-:Y:S05]  /*3340*/  BRA `(.L_x_478) ;  /* 0x0000000000047947 */ /* 0x000fea0003800000 */
.L_x_477:
[----:B0-----:R4:W-:Y:S02]  /*3350*/  STG.E desc[UR8][R4.64+0x1000], R13 ;  /* 0x0010000d04007986 */ /* 0x0019e4000c101908 */
.L_x_478:
[----:B------:R-:W-:Y:S05]  /*3360*/  BSYNC.RECONVERGENT B0 ;  /* 0x0000000000007941 */ /* 0x000fea0003800200 */
.L_x_476:
[----:B0---4-:R0:W4:Y:S01]  /*3370*/  LDS R13, [R6+0x1800] ;  /* 0x00180000060d7984 */ /* 0x0111220000000800 */
[----:B------:R-:W-:Y:S01]  /*3380*/  VIADD R2, R0, 0x600 ;  /* 0x0000060000027836 */ /* 0x000fe20000000000 */
[----:B------:R-:W-:Y:S04]  /*3390*/  BSSY.RECONVERGENT B0, `(.L_x_479) ;  /* 0x0000008000007945 */ /* 0x000fe80003800200 */
[----:B------:R-:W-:-:S13]  /*33a0*/  ISETP.GE.AND P0, PT, R2, R7, PT ;  /* 0x000000070200720c */ /* 0x000fda0003f06270 */
[----:B0-----:R-:W-:Y:S05]  /*33b0*/  @!P0 BRA `(.L_x_480) ;  /* 0x0000000000108947 */ /* 0x001fea0003800000 */
[----:B------:R-:W-:-:S13]  /*33c0*/  ISETP.GE.AND P0, PT, R2, R3, PT ;  /* 0x000000030200720c */ /* 0x000fda0003f06270 */
[----:B----4-:R4:W-:Y:S04]  /*33d0*/  @P0 STG.E desc[UR8][R10.64+-0x1804], R13 ;  /* 0xffe7fc0d0a000986 */ /* 0x0109e8000c101908 */
[----:B------:R4:W-:Y:S01]  /*33e0*/  @!P0 STG.E desc[UR8][R8.64+0x1800], R13 ;  /* 0x0018000d08008986 */ /* 0x0009e2000c101908 */
[----:B------:R-:W-:Y:S05]  /*33f0*/  BRA `(.L_x_481) ;  /* 0x0000000000047947 */ /* 0x000fea0003800000 */
.L_x_480:
[----:B----4-:R0:W-:Y:S02]  /*3400*/  STG.E desc[UR8][R4.64+0x1800], R13 ;  /* 0x0018000d04007986 */ /* 0x0101e4000c101908 */
.L_x_481:
[----:B------:R-:W-:Y:S05]  /*3410*/  BSYNC.RECONVERGENT B0 ;  /* 0x0000000000007941 */ /* 0x000fea0003800200 */
.L_x_479:
[----:B0---4-:R0:W4:Y:S01]  /*3420*/  LDS R13, [R6+0x2000] ;  /* 0x00200000060d7984 */ /* 0x0111220000000800 */
[----:B------:R-:W-:Y:S01]  /*3430*/  LOP3.LUT R2, R0, 0x800, RZ, 0xfc, !PT ;  /* 0x0000080000027812 */ /* 0x000fe200078efcff */
[----:B------:R-:W-:Y:S03]  /*3440*/  BSSY.RECONVERGENT B0, `(.L_x_482) ;  /* 0x0000008000007945 */ /* 0x000fe60003800200 */
[----:B------:R-:W-:-:S13]  /*3450*/  ISETP.GE.AND P0, PT, R2, R7, PT ;  /* 0x000000070200720c */ /* 0x000fda0003f06270 */
[----:B0-----:R-:W-:Y:S05]  /*3460*/  @!P0 BRA `(.L_x_483) ;  /* 0x0000000000108947 */ /* 0x001fea0003800000 */
[----:B------:R-:W-:-:S13]  /*3470*/  ISETP.GE.AND P0, PT, R2, R3, PT ;  /* 0x000000030200720c */ /* 0x000fda0003f06270 */
[----:B----4-:R0:W-:Y:S04]  /*3480*/  @P0 STG.E desc[UR8][R10.64+-0x2004], R13 ;  /* 0xffdffc0d0a000986 */ /* 0x0101e8000c101908 */
[----:B------:R0:W-:Y:S01]  /*3490*/  @!P0 STG.E desc[UR8][R8.64+0x2000], R13 ;  /* 0x0020000d08008986 */ /* 0x0001e2000c101908 */
[----:B------:R-:W-:Y:S05]  /*34a0*/  BRA `(.L_x_484) ;  /* 0x0000000000047947 */ /* 0x000fea0003800000 */
.L_x_483:
[----:B----4-:R4:W-:Y:S02]  /*34b0*/  STG.E desc[UR8][R4.64+0x2000], R13 ;  /* 0x0020000d04007986 */ /* 0x0109e4000c101908 */
.L_x_484:
[----:B------:R-:W-:Y:S05]  /*34c0*/  BSYNC.RECONVERGENT B0 ;  /* 0x0000000000007941 */ /* 0x000fea0003800200 */
.L_x_482:
        /* <DEDUP_REMOVED lines=9> */
.L_x_486:
[----:B----4-:R0:W-:Y:S02]  /*3560*/  STG.E desc[UR8][R4.64+0x2800], R13 ;  /* 0x0028000d04007986 */ /* 0x0101e4000c101908 */
.L_x_487:
[----:B------:R-:W-:Y:S05]  /*3570*/  BSYNC.RECONVERGENT B0 ;  /* 0x0000000000007941 */ /* 0x000fea0003800200 */
.L_x_485:
        /* <DEDUP_REMOVED lines=9> */
.L_x_489:
[----:B----4-:R4:W-:Y:S02]  /*3610*/  STG.E desc[UR8][R4.64+0x3000], R13 ;  /* 0x0030000d04007986 */ /* 0x0109e4000c101908 */
.L_x_490:
[----:B------:R-:W-:Y:S05]  /*3620*/  BSYNC.RECONVERGENT B0 ;  /* 0x0000000000007941 */ /* 0x000fea0003800200 */
.L_x_488:
        /* <DEDUP_REMOVED lines=9> */
.L_x_492:
[----:B----4-:R0:W-:Y:S02]  /*36c0*/  STG.E desc[UR8][R4.64+0x3800], R13 ;  /* 0x0038000d04007986 */ /* 0x0101e4000c101908 */
.L_x_493:
[----:B------:R-:W-:Y:S05]  /*36d0*/  BSYNC.RECONVERGENT B0 ;  /* 0x0000000000007941 */ /* 0x000fea0003800200 */
.L_x_491:
        /* <DEDUP_REMOVED lines=9> */
.L_x_495:
[----:B----4-:R4:W-:Y:S02]  /*3770*/  STG.E desc[UR8][R4.64+0x4000], R13 ;  /* 0x0040000d04007986 */ /* 0x0109e4000c101908 */
.L_x_496:
[----:B------:R-:W-:Y:S05]  /*3780*/  BSYNC.RECONVERGENT B0 ;  /* 0x0000000000007941 */ /* 0x000fea0003800200 */
.L_x_494:
        /* <DEDUP_REMOVED lines=9> */
.L_x_498:
[----:B----4-:R0:W-:Y:S02]  /*3820*/  STG.E desc[UR8][R4.64+0x4800], R13 ;  /* 0x0048000d04007986 */ /* 0x0101e4000c101908 */
.L_x_499:
[----:B------:R-:W-:Y:S05]  /*3830*/  BSYNC.RECONVERGENT B0 ;  /* 0x0000000000007941 */ /* 0x000fea0003800200 */
.L_x_497:
[----:B0---4-:R0:W4:Y:S01]  /*3840*/  LDS R13, [R6+0x5000] ;  /* 0x00500000060d7984 */ /* 0x0111220000000800 */
[----:B------:R-:W-:-:S04]  /*3850*/  LOP3.LUT R0, R0, 0x1400, RZ, 0xfc, !PT ;  /* 0x0000140000007812 */ /* 0x000fc800078efcff */
[----:B------:R-:W-:-:S13]  /*3860*/  ISETP.GE.AND P0, PT, R0, R7, PT ;  /* 0x000000070000720c */ /* 0x000fda0003f06270 */
[----:B0-----:R-:W-:Y:S05]  /*3870*/  @!P0 BRA `(.L_x_500) ;  /* 0x0000000000148947 */ /* 0x001fea0003800000 */
[----:B------:R-:W-:-:S13]  /*3880*/  ISETP.GE.AND P0, PT, R0, R3, PT ;  /* 0x000000030000720c */ /* 0x000fda0003f06270 */
[----:B----4-:R0:W-:Y:S01]  /*3890*/  @P0 STG.E desc[UR8][R10.64+-0x5004], R13 ;  /* 0xffaffc0d0a000986 */ /* 0x0101e2000c101908 */
[----:B------:R-:W-:Y:S05]  /*38a0*/  @P0 EXIT ;  /* 0x000000000000094d */ /* 0x000fea0003800000 */
[----:B------:R-:W-:Y:S01]  /*38b0*/  STG.E desc[UR8][R8.64+0x5000], R13 ;  /* 0x0050000d08007986 */ /* 0x000fe2000c101908 */
[----:B------:R-:W-:Y:S05]  /*38c0*/  EXIT ;  /* 0x000000000000794d */ /* 0x000fea0003800000 */
.L_x_500:
[----:B----4-:R-:W-:Y:S01]  /*38d0*/  STG.E desc[UR8][R4.64+0x5000], R13 ;  /* 0x0050000d04007986 */ /* 0x010fe2000c101908 */
[----:B------:R-:W-:Y:S05]  /*38e0*/  EXIT ;  /* 0x000000000000794d */ /* 0x000fea0003800000 */
.L_x_448:
        /* <DEDUP_REMOVED lines=18> */
[----:B------:R-:W-:Y:S02]  /*3a10*/  IMAD.X R3, RZ, RZ, UR15, P0 ;  /* 0x0000000fff037e24 */ /* 0x000fe400080e06ff */
[----:B------:R-:W-:-:S03]  /*3a20*/  IMAD.SHL.U32 R8, R2, 0x8, RZ ;  /* 0x0000000802087824 */ /* 0x000fc600078e00ff */
[----:B------:R-:W-:Y:S01]  /*3a30*/  SHF.L.U64.HI R3, R2, 0x3, R3 ;  /* 0x0000000302037819 */ /* 0x000fe20000010203 */
[----:B------:R-:W3:Y:S01]  /*3a40*/  LDC.64 R50, c[0x0][0x3e0] ;  /* 0x0000f800ff327b82 */ /* 0x000ee20000000a00 */
[C---:B------:R-:W-:Y:S02]  /*3a50*/  IADD3 R6, P0, PT, R8.reuse, UR12, RZ ;  /* 0x0000000c08067c10 */ /* 0x040fe4000ff1e0ff */
[----:B------:R-:W-:Y:S02]  /*3a60*/  IADD3 R2, P2, PT, R31, UR14, RZ ;  /* 0x0000000e1f027c10 */ /* 0x000fe4000ff5e0ff */
[----:B------:R-:W-:Y:S02]  /*3a70*/  IADD3 R8, P1, PT, R8, UR18, RZ ;  /* 0x0000001208087c10 */ /* 0x000fe4000ff3e0ff */
[C---:B------:R-:W-:Y:S01]  /*3a80*/  IADD3.X R7, PT, PT, R3.reuse, UR13, RZ, P0, !PT ;  /* 0x0000000d03077c10 */ /* 0x040fe200087fe4ff */
[----:B------:R-:W-:Y:S01]  /*3a90*/  IMAD.X R5, RZ, RZ, UR15, P2 ;  /* 0x0000000fff057e24 */ /* 0x000fe200090e06ff */
[----:B------:R-:W-:Y:S01]  /*3aa0*/  IADD3.X R9, PT, PT, R3, UR19, RZ, P1, !PT ;  /* 0x0000001303097c10 */ /* 0x000fe20008ffe4ff */
[----:B------:R-:W4:Y:S01]  /*3ab0*/  LDC.64 R54, c[0x0][0x3e8] ;  /* 0x0000fa00ff367b82 */ /* 0x000f220000000a00 */
[----:B------:R-:W-:-:S02]  /*3ac0*/  IADD3 R4, P2, PT, R33, UR14, RZ ;  /* 0x0000000e21047c10 */ /* 0x000fc4000ff5e0ff */
[C---:B------:R-:W-:Y:S01]  /*3ad0*/  SHF.L.U64.HI R5, R2.reuse, 0x3, R5 ;  /* 0x0000000302057819 */ /* 0x040fe20000010205 */
[----:B------:R-:W5:Y:S01]  /*3ae0*/  LDG.E.64 R6, desc[UR8][R6.64] ;  /* 0x0000000806067981 */ /* 0x000f62000c1e1b00 */
[----:B------:R-:W-:Y:S02]  /*3af0*/  IMAD.SHL.U32 R2, R2, 0x8, RZ ;  /* 0x0000000802027824 */ /* 0x000fe400078e00ff */
[----:B------:R-:W-:Y:S01]  /*3b00*/  IMAD.SHL.U32 R20, R4, 0x8, RZ ;  /* 0x0000000804147824 */ /* 0x000fe200078e00ff */
[----:B------:R-:W5:Y:S01]  /*3b10*/  LDG.E.64 R8, desc[UR8][R8.64] ;  /* 0x0000000808087981 */ /* 0x000f62000c1e1b00 */
[----:B------:R-:W-:Y:S01]  /*3b20*/  IMAD.X R3, RZ, RZ, UR15, P2 ;  /* 0x0000000fff037e24 */ /* 0x000fe200090e06ff */
[C---:B------:R-:W-:Y:S02]  /*3b30*/  IADD3 R14, P0, PT, R2.reuse, UR12, RZ ;  /* 0x0000000c020e7c10 */ /* 0x040fe4000ff1e0ff */
[----:B------:R-:W-:Y:S02]  /*3b40*/  IADD3 R16, P1, PT, R2, UR18, RZ ;  /* 0x0000001202107c10 */ /* 0x000fe4000ff3e0ff */
[----:B------:R-:W-:-:S02]  /*3b50*/  IADD3.X R15, PT, PT, R5, UR13, RZ, P0, !PT ;  /* 0x0000000d050f7c10 */ /* 0x000fc400087fe4ff */
[----:B------:R-:W-:Y:S02]  /*3b60*/  IADD3.X R17, PT, PT, R5, UR19, RZ, P1, !PT ;  /* 0x0000001305117c10 */ /* 0x000fe40008ffe4ff */
[----:B------:R-:W-:Y:S02]  /*3b70*/  IADD3 R18, P2, PT, R20, UR12, RZ ;  /* 0x0000000c14127c10 */ /* 0x000fe4000ff5e0ff */
[----:B------:R-:W-:Y:S01]  /*3b80*/  SHF.L.U64.HI R3, R4, 0x3, R3 ;  /* 0x0000000304037819 */ /* 0x000fe20000010203 */
[----:B------:R-:W-:Y:S01]  /*3b90*/  VIADD R35, R29, 0x3 ;  /* 0x000000031d237836 */ /* 0x000fe20000000000 */
[----:B------:R-:W-:Y:S01]  /*3ba0*/  IADD3 R20, P3, PT, R20, UR18, RZ ;  /* 0x0000001214147c10 */ /* 0x000fe2000ff7e0ff */
[----:B------:R-:W2:Y:S01]  /*3bb0*/  LDG.E.64 R14, desc[UR8][R14.64] ;  /* 0x000000080e0e7981 */ /* 0x000ea2000c1e1b00 */
[C---:B------:R-:W-:Y:S02]  /*3bc0*/  IADD3.X R19, PT, PT, R3.reuse, UR13, RZ, P2, !PT ;  /* 0x0000000d03137c10 */ /* 0x040fe400097fe4ff */
[----:B------:R-:W-:Y:S01]  /*3bd0*/  IADD3.X R21, PT, PT, R3, UR19, RZ, P3, !PT ;  /* 0x0000001303157c10 */ /* 0x000fe20009ffe4ff */
[----:B------:R-:W2:Y:S01]  /*3be0*/  LDG.E.64 R16, desc[UR8][R16.64] ;  /* 0x0000000810107981 */ /* 0x000ea2000c1e1b00 */
[----:B------:R-:W-:-:S03]  /*3bf0*/  IADD3 R2, P0, PT, R35, UR14, RZ ;  /* 0x0000000e23027c10 */ /* 0x000fc6000ff1e0ff */
[----:B------:R-:W3:Y:S04]  /*3c00*/  LDG.E.64 R18, desc[UR8][R18.64] ;  /* 0x0000000812127981 */ /* 0x000ee8000c1e1b00 */
[----:B------:R-:W3:Y:S01]  /*3c10*/  LDG.E.64 R20, desc[UR8][R20.64] ;  /* 0x0000000814147981 */ /* 0x000ee2000c1e1b00 */
[----:B------:R-:W-:Y:S02]  /*3c20*/  IMAD.SHL.U32 R26, R2, 0x8, RZ ;  /* 0x00000008021a7824 */ /* 0x000fe400078e00ff */
[----:B------:R-:W-:Y:S02]  /*3c30*/  IMAD.X R3, RZ, RZ, UR15, P0 ;  /* 0x0000000fff037e24 */ /* 0x000fe400080e06ff */
[----:B------:R-:W-:Y:S01]  /*3c40*/  VIADD R37, R29, 0x4 ;  /* 0x000000041d257836 */ /* 0x000fe20000000000 */
[----:B------:R-:W-:-:S02]  /*3c50*/  IADD3 R22, P0, PT, R26, UR12, RZ ;  /* 0x0000000c1a167c10 */ /* 0x000fc4000ff1e0ff */
[----:B------:R-:W-:Y:S02]  /*3c60*/  SHF.L.U64.HI R3, R2, 0x3, R3 ;  /* 0x0000000302037819 */ /* 0x000fe40000010203 */
[----:B------:R-:W-:Y:S02]  /*3c70*/  IADD3 R26, P1, PT, R26, UR18, RZ ;  /* 0x000000121a1a7c10 */ /* 0x000fe4000ff3e0ff */
[C---:B------:R-:W-:Y:S02]  /*3c80*/  IADD3.X R23, PT, PT, R3.reuse, UR13, RZ, P0, !PT ;  /* 0x0000000d03177c10 */ /* 0x040fe400087fe4ff */
        /* <DEDUP_REMOVED lines=26> */
[----:B------:R-:W-:Y:S01]  /*3e30*/  ISETP.GT.U32.AND P0, PT, R6, UR16, PT ;  /* 0x0000001006007c0c */ /* 0x000fe2000bf04070 */
[----:B------:R-:W5:Y:S03]  /*3e40*/  LDC.64 R8, c[0x0][0x3e0] ;  /* 0x0000f800ff087b82 */ /* 0x000f660000000a00 */
[----:B------:R-:W-:Y:S02]  /*3e50*/  ISETP.GT.AND.EX P3, PT, R7, UR17, PT, P0 ;  /* 0x0000001107007c0c */ /* 0x000fe4000bf64300 */
[----:B--2---:R-:W-:-:S05]  /*3e60*/  IADD3 R7, P0, PT, R14, -R16, RZ ;  /* 0x800000100e077210 */ /* 0x004fca0007f1e0ff */
[----:B------:R-:W-:Y:S01]  /*3e70*/  IMAD.X R14, R15, 0x1, ~R17, P0 ;  /* 0x000000010f0e7824 */ /* 0x000fe200000e0e11 */
[----:B------:R-:W-:Y:S01]  /*3e80*/  ISETP.GT.U32.AND P0, PT, R7, UR16, PT ;  /* 0x0000001007007c0c */ /* 0x000fe2000bf04070 */
[----:B------:R-:W2:Y:S01]  /*3e90*/  LDC.64 R16, c[0x0][0x3e0] ;  /* 0x0000f800ff107b82 */ /* 0x000ea20000000a00 */
[----:B---3--:R-:W-:-:S03]  /*3ea0*/  IADD3 R6, P1, PT, R18, -R20, RZ ;  /* 0x8000001412067210 */ /* 0x008fc60007f3e0ff */
[----:B------:R-:W-:Y:S02]  /*3eb0*/  @!P3 IADD3 R40, P2, PT, R29, R40, RZ ;  /* 0x000000281d28b210 */ /* 0x000fe40007f5e0ff */
[----:B------:R-:W-:Y:S01]  /*3ec0*/  ISETP.GT.AND.EX P6, PT, R14, UR17, PT, P0 ;  /* 0x000000110e007c0c */ /* 0x000fe2000bfc4300 */
[----:B------:R-:W-:Y:S01]  /*3ed0*/  IMAD.X R18, R19, 0x1, ~R21, P1 ;  /* 0x0000000113127824 */ /* 0x000fe200008e0e15 */
[----:B------:R-:W-:Y:S01]  /*3ee0*/  ISETP.GT.U32.AND P1, PT, R6, UR16, PT ;  /* 0x0000001006007c0c */ /* 0x000fe2000bf24070 */
[----:B------:R-:W-:Y:S01]  /*3ef0*/  @!P3 IMAD.X R41, RZ, RZ, R41, P2 ;  /* 0x000000ffff29b224 */ /* 0x000fe200010e0629 */
[----:B------:R-:W3:Y:S01]  /*3f00*/  LDC.64 R20, c[0x0][0x3d8] ;  /* 0x0000f600ff147b82 */ /* 0x000ee20000000a00 */
[----:B------:R-:W-:Y:S01]  /*3f10*/  @!P3 IMAD.SHL.U32 R7, R40, 0x8, RZ ;  /* 0x000000082807b824 */ /* 0x000fe200078e00ff */
[----:B------:R-:W-:Y:S02]  /*3f20*/  ISETP.GT.AND.EX P5, PT, R18, UR17, PT, P1 ;  /* 0x0000001112007c0c */ /* 0x000fe4000bfa4310 */
[----:B------:R-:W-:-:S02]  /*3f30*/  @!P3 SHF.L.U64.HI R40, R40, 0x3, R41 ;  /* 0x000000032828b819 */ /* 0x000fc40000010229 */
[C---:B------:R-:W-:Y:S02]  /*3f40*/  @!P3 IADD3 R6, P1, PT, R7.reuse, R42, RZ ;  /* 0x0000002a0706b210 */ /* 0x040fe40007f3e0ff */
[----:B-----5:R-:W-:-:S03]  /*3f50*/  @!P3 IADD3 R8, P0, PT, R7, R8, RZ ;  /* 0x000000080708b210 */ /* 0x020fc60007f1e0ff */
[C---:B------:R-:W-:Y:S01]  /*3f60*/  @!P3 IMAD.X R7, R40.reuse, 0x1, R43, P1 ;  /* 0x000000012807b824 */ /* 0x040fe200008e062b */
[----:B-1----:R-:W-:Y:S01]  /*3f70*/  @!P6 IADD3 R44, P1, PT, R31, R44, RZ ;  /* 0x0000002c1f2ce210 */ /* 0x002fe20007f3e0ff */
[----:B------:R-:W-:Y:S01]  /*3f80*/  @!P3 IMAD.X R9, R40, 0x1, R9, P0 ;  /* 0x000000012809b824 */ /* 0x000fe200000e0609 */
[----:B------:R-:W1:Y:S01]  /*3f90*/  LDC.64 R42, c[0x0][0x3e8] ;  /* 0x0000fa00ff2a7b82 */ /* 0x000e620000000a00 */
[----:B----4-:R-:W-:Y:S02]  /*3fa0*/  IADD3 R14, P0, PT, R22, -R26, RZ ;  /* 0x8000001a160e7210 */ /* 0x010fe40007f1e0ff */
[----:B------:R-:W-:Y:S01]  /*3fb0*/  @!P6 IMAD.X R45, RZ, RZ, R45, P1 ;  /* 0x000000ffff2de224 */ /* 0x000fe200008e062d */
[----:B0-----:R-:W-:Y:S01]  /*3fc0*/  @!P5 IADD3 R46, P2, PT, R33, R46, RZ ;  /* 0x0000002e212ed210 */ /* 0x001fe20007f5e0ff */
[----:B------:R-:W-:Y:S01]  /*3fd0*/  @!P6 IMAD.SHL.U32 R15, R44, 0x8, RZ ;  /* 0x000000082c0fe824 */ /* 0x000fe200078e00ff */
[----:B------:R-:W4:Y:S02]  /*3fe0*/  @!P3 LDG.E.64 R8, desc[UR8][R8.64] ;  /* 0x000000080808b981 */ /* 0x000f24000c1e1b00 */
[----:B------:R-:W0:Y:S01]  /*3ff0*/  LDC.64 R40, c[0x0][0x3d8] ;  /* 0x0000f600ff287b82 */ /* 0x000e220000000a00 */
[----:B------:R-:W-:Y:S01]  /*4000*/  IMAD.X R22, R23, 0x1, ~R27, P0 ;  /* 0x0000000117167824 */ /* 0x000fe200000e0e1b */
[----:B------:R-:W-:Y:S01]  /*4010*/  ISETP.GT.U32.AND P0, PT, R14, UR16, PT ;  /* 0x000000100e007c0c */ /* 0x000fe2000bf04070 */
[----:B------:R-:W4:Y:S01]  /*4020*/  @!P3 LDG.E.64 R6, desc[UR8][R6.64] ;  /* 0x000000080606b981 */ /* 0x000f22000c1e1b00 */
[----:B------:R-:W-:-:S02]  /*4030*/  @!P6 SHF.L.U64.HI R18, R44, 0x3, R45 ;  /* 0x000000032c12e819 */ /* 0x000fc4000001022d */
[----:B------:R-:W-:Y:S02]  /*4040*/  ISETP.GT.AND.EX P4, PT, R22, UR17, PT, P0 ;  /* 0x0000001116007c0c */ /* 0x000fe4000bf84300 */
[----:B------:R-:W5:Y:S01]  /*4050*/  LDC.64 R26, c[0x0][0x3e0] ;  /* 0x0000f800ff1a7b82 */ /* 0x000f620000000a00 */
[----:B--2---:R-:W-:Y:S01]  /*4060*/  @!P6 IADD3 R16, P1, PT, R15, R16, RZ ;  /* 0x000000100f10e210 */ /* 0x004fe20007f3e0ff */
[----:B------:R-:W-:Y:S02]  /*4070*/  @!P5 IMAD.X R47, RZ, RZ, R47, P2 ;  /* 0x000000ffff2fd224 */ /* 0x000fe400010e062f */
[----:B------:R-:W-:-:S04]  /*4080*/  @!P5 IMAD.SHL.U32 R19, R46, 0x8, RZ ;  /* 0x000000082e13d824 */ /* 0x000fc800078e00ff */
[----:B------:R-:W2:Y:S01]  /*4090*/  LDC.64 R44, c[0x0][0x3d8] ;  /* 0x0000f600ff2c7b82 */ /* 0x000ea20000000a00 */
[----:B---3--:R-:W-:Y:S01]  /*40a0*/  @!P6 IADD3 R14, P0, PT, R15, R20, RZ ;  /* 0x000000140f0ee210 */ /* 0x008fe20007f1e0ff */
[----:B------:R-:W-:Y:S01]  /*40b0*/  @!P6 IMAD.X R17, R18, 0x1, R17, P1 ;  /* 0x000000011211e824 */ /* 0x000fe200008e0611 */
[----:B------:R-:W-:Y:S02]  /*40c0*/  IADD3 R12, P2, PT, R10, -R12, RZ ;  /* 0x8000000c0a0c7210 */ /* 0x000fe40007f5e0ff */
[----:B------:R-:W-:Y:S02]  /*40d0*/  @!P5 SHF.L.U64.HI R20, R46, 0x3, R47 ;  /* 0x000000032e14d819 */ /* 0x000fe4000001022f */
[----:B------:R-:W-:Y:S01]  /*40e0*/  @!P5 IADD3 R10, P1, PT, R19, R48, RZ ;  /* 0x00000030130ad210 */ /* 0x000fe20007f3e0ff */
[----:B------:R-:W3:Y:S01]  /*40f0*/  LDC.64 R22, c[0x0][0x3e8] ;  /* 0x0000fa00ff167b82 */ /* 0x000ee20000000a00 */
[----:B------:R-:W-:Y:S01]  /*4100*/  IMAD.X R13, R11, 0x1, ~R13, P2 ;  /* 0x000000010b0d7824 */ /* 0x000fe200010e0e0d */
[----:B------:R-:W4:Y:S01]  /*4110*/  @!P6 LDG.E.64 R16, desc[UR8][R16.64] ;  /* 0x000000081010e981 */ /* 0x000f22000c1e1b00 */
[----:B------:R-:W-:Y:S01]  /*4120*/  @!P6 IMAD.X R15, R18, 0x1, R21, P0 ;  /* 0x00000001120fe824 */ /* 0x000fe200000e0615 */
[----:B------:R-:W-:Y:S01]  /*4130*/  ISETP.GT.U32.AND P0, PT, R12, UR16, PT ;  /* 0x000000100c007c0c */ /* 0x000fe2000bf04070 */
[----:B------:R-:W-:Y:S01]  /*4140*/  @!P5 IMAD.X R11, R20, 0x1, R49, P1 ;  /* 0x00000001140bd824 */ /* 0x000fe200008e0631 */
[----:B-1----:R-:W-:-:S02]  /*4150*/  @!P4 IADD3 R42, P1, PT, R35, R42, RZ ;  /* 0x0000002a232ac210 */ /* 0x002fc40007f3e0ff */
[----:B0-----:R-:W-:Y:S01]  /*4160*/  @!P5 IADD3 R12, P2, PT, R19, R40, RZ ;  /* 0x00000028130cd210 */ /* 0x001fe20007f5e0ff */
[----:B------:R-:W0:Y:S01]  /*4170*/  LDC.64 R46, c[0x0][0x3e0] ;  /* 0x0000f800ff2e7b82 */ /* 0x000e220000000a00 */
[----:B------:R-:W-:Y:S01]  /*4180*/  ISETP.GT.AND.EX P0, PT, R13, UR17, PT, P0 ;  /* 0x000000110d007c0c */ /* 0x000fe2000bf04300 */
[----:B------:R-:W-:Y:S01]  /*4190*/  @!P4 IMAD.X R43, RZ, RZ, R43, P1 ;  /* 0x000000ffff2bc224 */ /* 0x000fe200008e062b */
[----:B------:R-:W4:Y:S01]  /*41a0*/  @!P6 LDG.E.64 R14, desc[UR8][R14.64] ;  /* 0x000000080e0ee981 */ /* 0x000f22000c1e1b00 */
[----:B------:R-:W-:Y:S02]  /*41b0*/  @!P4 IMAD.SHL.U32 R21, R42, 0x8, RZ ;  /* 0x000000082a15c824 */ /* 0x000fe400078e00ff */
[----:B------:R-:W-:Y:S01]  /*41c0*/  @!P5 IMAD.X R13, R20, 0x1, R41, P2 ;  /* 0x00000001140dd824 */ /* 0x000fe200010e0629 */
[----:B------:R-:W-:Y:S01]  /*41d0*/  @!P4 SHF.L.U64.HI R42, R42, 0x3, R43 ;  /* 0x000000032a2ac819 */ /* 0x000fe2000001022b */
[----:B------:R-:W1:Y:S01]  /*41e0*/  LDC.64 R40, c[0x0][0x3d8] ;  /* 0x0000f600ff287b82 */ /* 0x000e620000000a00 */
[C---:B-----5:R-:W-:Y:S01]  /*41f0*/  @!P4 IADD3 R18, P1, PT, R21.reuse, R26, RZ ;  /* 0x0000001a1512c210 */ /* 0x060fe20007f3e0ff */
[----:B------:R-:W5:Y:S01]  /*4200*/  @!P5 LDG.E.64 R10, desc[UR8][R10.64] ;  /* 0x000000080a0ad981 */ /* 0x000f62000c1e1b00 */
[----:B--2---:R-:W-:-:S03]  /*4210*/  @!P4 IADD3 R20, P2, PT, R21, R44, RZ ;  /* 0x0000002c1514c210 */ /* 0x004fc60007f5e0ff */
[----:B------:R-:W-:Y:S01]  /*4220*/  @!P4 IMAD.X R19, R42, 0x1, R27, P1 ;  /* 0x000000012a13c824 */ /* 0x000fe200008e061b */
[----:B------:R-:W-:Y:S01]  /*4230*/  IADD3 R4, P1, PT, R2, -R4, RZ ;  /* 0x8000000402047210 */ /* 0x000fe20007f3e0ff */
[----:B------:R-:W-:Y:S01]  /*4240*/  @!P4 IMAD.X R21, R42, 0x1, R45, P2 ;  /* 0x000000012a15c824 */ /* 0x000fe200010e062d */
[----:B---3--:R-:W-:Y:S01]  /*4250*/  @!P0 IADD3 R22, P2, PT, R37, R22, RZ ;  /* 0x0000001625168210 */ /* 0x008fe20007f5e0ff */
[----:B------:R-:W2:Y:S01]  /*4260*/  LDC.64 R42, c[0x0][0x3e8] ;  /* 0x0000fa00ff2a7b82 */ /* 0x000ea20000000a00 */
[----:B------:R-:W5:Y:S01]  /*4270*/  @!P5 LDG.E.64 R12, desc[UR8][R12.64] ;  /* 0x000000080c0cd981 */ /* 0x000f62000c1e1b00 */
[----:B------:R-:W-:Y:S01]  /*4280*/  IMAD.X R2, R3, 0x1, ~R5, P1 ;  /* 0x0000000103027824 */ /* 0x000fe200008e0e05 */
[----:B------:R-:W-:Y:S01]  /*4290*/  ISETP.GT.U32.AND P1, PT, R4, UR16, PT ;  /* 0x0000001004007c0c */ /* 0x000fe2000bf24070 */
[----:B------:R-:W-:Y:S01]  /*42a0*/  @!P0 IMAD.X R23, RZ, RZ, R23, P2 ;  /* 0x000000ffff178224 */ /* 0x000fe200010e0617 */
[----:B------:R-:W3:Y:S01]  /*42b0*/  @!P4 LDG.E.64 R18, desc[UR8][R18.64] ;  /* 0x000000081212c981 */ /* 0x000ee2000c1e1b00 */
[----:B------:R-:W-:Y:S01]  /*42c0*/  @!P0 IMAD.SHL.U32 R27, R22, 0x8, RZ ;  /* 0x00000008161b8824 */ /* 0x000fe200078e00ff */
[----:B------:R-:W-:Y:S01]  /*42d0*/  ISETP.GT.AND.EX P1, PT, R2, UR17, PT, P1 ;  /* 0x0000001102007c0c */ /* 0x000fe2000bf24310 */
[----:B------:R-:W2:Y:S01]  /*42e0*/  LDC.64 R4, c[0x0][0x3e0] ;  /* 0x0000f800ff047b82 */ /* 0x000ea20000000a00 */
[----:B------:R-:W-:Y:S01]  /*42f0*/  @!P0 SHF.L.U64.HI R2, R22, 0x3, R23 ;  /* 0x0000000316028819 */ /* 0x000fe20000010217 */
[----:B------:R-:W3:Y:S01]  /*4300*/  @!P4 LDG.E.64 R20, desc[UR8][R20.64] ;  /* 0x000000081414c981 */ /* 0x000ee2000c1e1b00 */
[----:B0-----:R-:W-:-:S05]  /*4310*/  @!P0 IADD3 R22, P2, PT, R27, R46, RZ ;  /* 0x0000002e1b168210 */ /* 0x001fca0007f5e0ff */
[----:B------:R-:W0:Y:S01]  /*4320*/  LDC.64 R48, c[0x0][0x3d8] ;  /* 0x0000f600ff307b82 */ /* 0x000e220000000a00 */
[----:B------:R-:W-:Y:S01]  /*4330*/  @!P0 IMAD.X R23, R2, 0x1, R47, P2 ;  /* 0x0000000102178824 */ /* 0x000fe200010e062f */
[----:B-1----:R-:W-:-:S05]  /*4340*/  @!P0 IADD3 R26, P2, PT, R27, R40, RZ ;  /* 0x000000281b1a8210 */ /* 0x002fca0007f5e0ff */
[----:B------:R-:W-:Y:S01]  /*4350*/  @!P0 IMAD.X R27, R2, 0x1, R41, P2 ;  /* 0x00000001021b8824 */ /* 0x000fe200010e0629 */
[----:B--2---:R-:W-:Y:S01]  /*4360*/  @!P1 IADD3 R42, P2, PT, R39, R42, RZ ;  /* 0x0000002a272a9210 */ /* 0x004fe20007f5e0ff */
[----:B------:R-:W2:Y:S04]  /*4370*/  @!P0 LDG.E.64 R22, desc[UR8][R22.64] ;  /* 0x0000000816168981 */ /* 0x000ea8000c1e1b00 */
[----:B------:R-:W-:Y:S01]  /*4380*/  @!P1 IMAD.X R43, RZ, RZ, R43, P2 ;  /* 0x000000ffff2b9224 */ /* 0x000fe200010e062b */
[----:B------:R-:W2:Y:S01]  /*4390*/  @!P0 LDG.E.64 R26, desc[UR8][R26.64] ;  /* 0x000000081a1a8981 */ /* 0x000ea2000c1e1b00 */
[----:B------:R-:W-:-:S03]  /*43a0*/  @!P1 IMAD.SHL.U32 R45, R42, 0x8, RZ ;  /* 0x000000082a2d9824 */ /* 0x000fc600078e00ff */
[----:B------:R-:W-:Y:S02]  /*43b0*/  @!P1 SHF.L.U64.HI R2, R42, 0x3, R43 ;  /* 0x000000032a029819 */ /* 0x000fe4000001022b */
[----:B------:R-:W-:Y:S01]  /*43c0*/  @!P1 IADD3 R42, P2, PT, R45, R4, RZ ;  /* 0x000000042d2a9210 */ /* 0x000fe20007f5e0ff */
[----:B------:R-:W-:-:S04]  /*43d0*/  VIADD R41, R29, 0x6 ;  /* 0x000000061d297836 */ /* 0x000fc80000000000 */
[----:B------:R-:W-:Y:S01]  /*43e0*/  @!P1 IMAD.X R43, R2, 0x1, R5, P2 ;  /* 0x00000001022b9824 */ /* 0x000fe200010e0605 */
[----:B0-----:R-:W-:-:S05]  /*43f0*/  @!P1 IADD3 R44, P2, PT, R45, R48, RZ ;  /* 0x000000302d2c9210 */ /* 0x001fca0007f5e0ff */
[----:B------:R-:W-:Y:S01]  /*4400*/  @!P1 IMAD.X R45, R2, 0x1, R49, P2 ;  /* 0x00000001022d9824 */ /* 0x000fe200010e0631 */
[----:B------:R-:W-:Y:S01]  /*4410*/  IADD3 R2, P2, PT, R41, UR14, RZ ;  /* 0x0000000e29027c10 */ /* 0x000fe2000ff5e0ff */
[----:B------:R-:W2:Y:S04]  /*4420*/  @!P1 LDG.E.64 R42, desc[UR8][R42.64] ;  /* 0x000000082a2a9981 */ /* 0x000ea8000c1e1b00 */
[----:B------:R-:W-:Y:S01]  /*4430*/  IMAD.X R3, RZ, RZ, UR15, P2 ;  /* 0x0000000fff037e24 */ /* 0x000fe200090e06ff */
[----:B------:R-:W2:Y:S04]  /*4440*/  @!P1 LDG.E.64 R44, desc[UR8][R44.64] ;  /* 0x000000082c2c9981 */ /* 0x000ea8000c1e1b00 */
[C---:B------:R-:W-:Y:S01]  /*4450*/  SHF.L.U64.HI R3, R2.reuse, 0x3, R3 ;  /* 0x0000000302037819 */ /* 0x040fe20000010203 */
[----:B------:R-:W-:-:S05]  /*4460*/  IMAD.SHL.U32 R2, R2, 0x8, RZ ;  /* 0x0000000802027824 */ /* 0x000fca00078e00ff */
[----:B------:R-:W-:-:S04]  /*4470*/  IADD3 R46, P2, PT, R2, UR12, RZ ;  /* 0x0000000c022e7c10 */ /* 0x000fc8000ff5e0ff */
[----:B------:R-:W-:Y:S02]  /*4480*/  IADD3.X R47, PT, PT, R3, UR13, RZ, P2, !PT ;  /* 0x0000000d032f7c10 */ /* 0x000fe400097fe4ff */
[----:B------:R-:W-:-:S04]  /*4490*/  IADD3 R48, P2, PT, R2, UR18, RZ ;  /* 0x0000001202307c10 */ /* 0x000fc8000ff5e0ff */
[----:B------:R-:W-:Y:S01]  /*44a0*/  IADD3.X R49, PT, PT, R3, UR19, RZ, P2, !PT ;  /* 0x0000001303317c10 */ /* 0x000fe200097fe4ff */
[----:B------:R-:W2:Y:S05]  /*44b0*/  LDG.E.64 R46, desc[UR8][R46.64] ;  /* 0x000000082e2e7981 */ /* 0x000eaa000c1e1b00 */
[----:B------:R-:W2:Y:S01]  /*44c0*/  LDG.E.64 R48, desc[UR8][R48.64] ;  /* 0x0000000830307981 */ /* 0x000ea2000c1e1b00 */
[----:B------:R-:W-:Y:S01]  /*44d0*/  VIADD R25, R29, 0x8 ;  /* 0x000000081d197836 */ /* 0x000fe20000000000 */
[----:B------:R-:W-:-:S04]  /*44e0*/  LOP3.LUT R24, R24, 0xfffffff7, RZ, 0xc0, !PT ;  /* 0xfffffff718187812 */ /* 0x000fc800078ec0ff */
[----:B------:R-:W-:Y:S02]  /*44f0*/  @P3 LOP3.LUT R24, R24, 0x8, RZ, 0xfc, !PT ;  /* 0x0000000818183812 */ /* 0x000fe400078efcff */
[----:B----4-:R-:W-:-:S05]  /*4500*/  @!P3 IADD3 R3, P2, PT, R8, -R6, RZ ;  /* 0x800000060803b210 */ /* 0x010fca0007f5e0ff */
[----:B------:R-:W-:Y:S01]  /*4510*/  @!P3 IMAD.X R2, R9, 0x1, ~R7, P2 ;  /* 0x000000010902b824 */ /* 0x000fe200010e0e07 */
[----:B------:R-:W-:-:S05]  /*4520*/  @!P6 IADD3 R5, P2, PT, R16, -R14, RZ ;  /* 0x8000000e1005e210 */ /* 0x000fca0007f5e0ff */
[----:B------:R-:W-:Y:S01]  /*4530*/  @!P6 IMAD.X R4, R17, 0x1, ~R15, P2 ;  /* 0x000000011104e824 */ /* 0x000fe200010e0e0f */
[----:B-----5:R-:W-:-:S05]  /*4540*/  @!P5 IADD3 R7, P2, PT, R10, -R12, RZ ;  /* 0x8000000c0a07d210 */ /* 0x020fca0007f5e0ff */
[----:B------:R-:W-:Y:S01]  /*4550*/  @!P5 IMAD.X R6, R11, 0x1, ~R13, P2 ;  /* 0x000000010b06d824 */ /* 0x000fe200010e0e0d */
[----:B---3--:R-:W-:-:S05]  /*4560*/  @!P4 IADD3 R9, P2, PT, R18, -R20, RZ ;  /* 0x800000141209c210 */ /* 0x008fca0007f5e0ff */
[----:B------:R-:W-:Y:S01]  /*4570*/  @!P4 IMAD.X R8, R19, 0x1, ~R21, P2 ;  /* 0x000000011308c824 */ /* 0x000fe200010e0e15 */
[----:B--2---:R-:W-:-:S05]  /*4580*/  @!P0 IADD3 R11, P2, PT, R22, -R26, RZ ;  /* 0x8000001a160b8210 */ /* 0x004fca0007f5e0ff */
[----:B------:R-:W-:Y:S02]  /*4590*/  @!P0 IMAD.X R10, R23, 0x1, ~R27, P2 ;  /* 0x00000001170a8824 */ /* 0x000fe400010e0e1b */
[----:B------:R-:W-:Y:S01]  /*45a0*/  VIADD R27, R29, 0x7 ;  /* 0x000000071d1b7836 */ /* 0x000fe20000000000 */
[----:B------:R-:W-:-:S05]  /*45b0*/  @!P1 IADD3 R13, P2, PT, R42, -R44, RZ ;  /* 0x8000002c2a0d9210 */ /* 0x000fca0007f5e0ff */
[----:B------:R-:W-:Y:S01]  /*45c0*/  @!P1 IMAD.X R12, R43, 0x1, ~R45, P2 ;  /* 0x000000012b0c9824 */ /* 0x000fe200010e0e2d */
[----:B------:R-:W-:-:S05]  /*45d0*/  IADD3 R30, P2, PT, R46, -R48, RZ ;  /* 0x800000302e1e7210 */ /* 0x000fca0007f5e0ff */
        /* <DEDUP_REMOVED lines=21> */
[----:B------:R-:W-:-:S04]  /*4730*/  IMAD.SHL.U32 R56, R14, 0x8, RZ ;  /* 0x000000080e387824 */ /* 0x000fc800078e00ff */
[----:B------:R-:W-:Y:S01]  /*4740*/  IMAD.X R17, RZ, RZ, UR15, P2 ;  /* 0x0000000fff117e24 */ /* 0x000fe200090e06ff */
[----:B------:R-:W-:Y:S01]  /*4750*/  SHF.L.U64.HI R38, R14, 0x3, R15 ;  /* 0x000000030e267819 */ /* 0x000fe2000001020f */
[----:B------:R-:W-:Y:S01]  /*4760*/  IMAD.SHL.U32 R22, R20, 0x8, RZ ;  /* 0x0000000814167824 */ /* 0x000fe200078e00ff */
[----:B------:R-:W-:Y:S02]  /*4770*/  IADD3 R18, P2, PT, R56, UR12, RZ ;  /* 0x0000000c38127c10 */ /* 0x000fe4000ff5e0ff */
[----:B------:R-:W-:Y:S02]  /*4780*/  SHF.L.U64.HI R20, R20, 0x3, R17 ;  /* 0x0000000314147819 */ /* 0x000fe40000010211 */
[----:B------:R-:W0:Y:S01]  /*4790*/  LDC.64 R16, c[0x0][0x3e8] ;  /* 0x0000fa00ff107b82 */ /* 0x000e220000000a00 */
[----:B------:R-:W-:Y:S02]  /*47a0*/  IADD3.X R19, PT, PT, R38, UR13, RZ, P2, !PT ;  /* 0x0000000d26137c10 */ /* 0x000fe400097fe4ff */
[----:B------:R-:W-:-:S04]  /*47b0*/  IADD3 R14, P2, PT, R22, UR12, RZ ;  /* 0x0000000c160e7c10 */ /* 0x000fc8000ff5e0ff */
[----:B------:R-:W-:Y:S01]  /*47c0*/  IADD3.X R15, PT, PT, R20, UR13, RZ, P2, !PT ;  /* 0x0000000d140f7c10 */ /* 0x000fe200097fe4ff */
[----:B------:R-:W4:Y:S01]  /*47d0*/  LDG.E.64 R18, desc[UR8][R18.64] ;  /* 0x0000000812127981 */ /* 0x000f22000c1e1b00 */
[----:B------:R-:W-:-:S04]  /*47e0*/  ISETP.GT.U32.AND P2, PT, R30, UR16, PT ;  /* 0x000000101e007c0c */ /* 0x000fc8000bf44070 */
[----:B------:R-:W-:Y:S01]  /*47f0*/  ISETP.GT.AND.EX P2, PT, R46, UR17, PT, P2 ;  /* 0x000000112e007c0c */ /* 0x000fe2000bf44320 */
[----:B------:R-:W5:Y:S01]  /*4800*/  LDG.E.64 R14, desc[UR8][R14.64] ;  /* 0x000000080e0e7981 */ /* 0x000f62000c1e1b00 */
[----:B------:R-:W1:Y:S11]  /*4810*/  LDC.64 R46, c[0x0][0x3d8] ;  /* 0x0000f600ff2e7b82 */ /* 0x000e760000000a00 */
[----:B0-----:R-:W-:-:S05]  /*4820*/  @!P2 IADD3 R16, P3, PT, R41, R16, RZ ;  /* 0x000000102910a210 */ /* 0x001fca0007f7e0ff */
[----:B------:R-:W-:Y:S02]  /*4830*/  @!P2 IMAD.X R17, RZ, RZ, R17, P3 ;  /* 0x000000ffff11a224 */ /* 0x000fe400018e0611 */
[----:B------:R-:W-:-:S03]  /*4840*/  @!P2 IMAD.SHL.U32 R49, R16, 0x8, RZ ;  /* 0x000000081031a824 */ /* 0x000fc600078e00ff */
[----:B------:R-:W-:Y:S02]  /*4850*/  @!P2 SHF.L.U64.HI R16, R16, 0x3, R17 ;  /* 0x000000031010a819 */ /* 0x000fe40000010211 */
[----:B------:R-:W-:-:S05]  /*4860*/  @!P2 IADD3 R50, P3, PT, R49, R50, RZ ;  /* 0x000000323132a210 */ /* 0x000fca0007f7e0ff */
[----:B------:R-:W-:Y:S01]  /*4870*/  @!P2 IMAD.X R51, R16, 0x1, R51, P3 ;  /* 0x000000011033a824 */ /* 0x000fe200018e0633 */
[----:B-1----:R-:W-:-:S05]  /*4880*/  @!P2 IADD3 R48, P3, PT, R49, R46, RZ ;  /* 0x0000002e3130a210 */ /* 0x002fca0007f7e0ff */
        /* <DEDUP_REMOVED lines=9> */
[----:B------:R-:W-:-:S04]  /*4920*/  @P6 LOP3.LUT R24, R24, 0x4, RZ, 0xfc, !PT ;  /* 0x0000000418186812 */ /* 0x000fc800078efcff */
[----:B------:R-:W-:-:S04]  /*4930*/  LOP3.LUT R24, R24, 0xfffffffd, RZ, 0xc0, !PT ;  /* 0xfffffffd18187812 */ /* 0x000fc800078ec0ff */
[----:B------:R-:W-:-:S04]  /*4940*/  @P5 LOP3.LUT R24, R24, 0x2, RZ, 0xfc, !PT ;  /* 0x0000000218185812 */ /* 0x000fc800078efcff */
[----:B------:R-:W-:-:S04]  /*4950*/  LOP3.LUT R24, R24, 0xfffffffe, RZ, 0xc0, !PT ;  /* 0xfffffffe18187812 */ /* 0x000fc800078ec0ff */
[----:B------:R-:W-:Y:S02]  /*4960*/  @P4 LOP3.LUT R24, R24, 0x1, RZ, 0xfc, !PT ;  /* 0x0000000118184812 */ /* 0x000fe400078efcff */
[----:B--2---:R-:W-:-:S05]  /*4970*/  IADD3 R26, P3, PT, R44, -R46, RZ ;  /* 0x8000002e2c1a7210 */ /* 0x004fca0007f7e0ff */
[----:B------:R-:W-:Y:S01]  /*4980*/  IMAD.X R46, R45, 0x1, ~R47, P3 ;  /* 0x000000012d2e7824 */ /* 0x000fe200018e0e2f */
[----:B------:R-:W-:Y:S01]  /*4990*/  ISETP.GT.U32.AND P3, PT, R26, UR16, PT ;  /* 0x000000101a007c0c */ /* 0x000fe2000bf64070 */
[----:B------:R-:W1:Y:S03]  /*49a0*/  LDC.64 R44, c[0x0][0x3d8] ;  /* 0x0000f600ff2c7b82 */ /* 0x000e660000000a00 */
[----:B------:R-:W-:-:S13]  /*49b0*/  ISETP.GT.AND.EX P3, PT, R46, UR17, PT, P3 ;  /* 0x000000112e007c0c */ /* 0x000fda000bf64330 */
[----:B------:R-:W-:-:S05]  /*49c0*/  @!P3 IADD3 R54, P4, PT, R27, R54, RZ ;  /* 0x000000361b36b210 */ /* 0x000fca0007f9e0ff */
[----:B------:R-:W-:Y:S02]  /*49d0*/  @!P3 IMAD.X R55, RZ, RZ, R55, P4 ;  /* 0x000000ffff37b224 */ /* 0x000fe400020e0637 */
[----:B------:R-:W-:-:S03]  /*49e0*/  @!P3 IMAD.SHL.U32 R49, R54, 0x8, RZ ;  /* 0x000000083631b824 */ /* 0x000fc600078e00ff */
[----:B------:R-:W-:Y:S02]  /*49f0*/  @!P3 SHF.L.U64.HI R54, R54, 0x3, R55 ;  /* 0x000000033636b819 */ /* 0x000fe40000010237 */
[----:B0-----:R-:W-:-:S05]  /*4a00*/  @!P3 IADD3 R50, P4, PT, R49, R50, RZ ;  /* 0x000000323132b210 */ /* 0x001fca0007f9e0ff */
[----:B------:R-:W-:Y:S01]  /*4a10*/  @!P3 IMAD.X R51, R54, 0x1, R51, P4 ;  /* 0x000000013633b824 */ /* 0x000fe200020e0633 */
[----:B-1----:R-:W-:-:S05]  /*4a20*/  @!P3 IADD3 R48, P4, PT, R49, R44, RZ ;  /* 0x0000002c3130b210 */ /* 0x002fca0007f9e0ff */
[----:B------:R-:W-:Y:S02]  /*4a30*/  @!P3 IMAD.X R49, R54, 0x1, R45, P4 ;  /* 0x000000013631b824 */ /* 0x000fe400020e062d */
[----:B------:R0:W2:Y:S01]  /*4a40*/  @!P3 LDG.E.64 R44, desc[UR8][R50.64] ;  /* 0x00000008322cb981 */ /* 0x0000a2000c1e1b00 */
[----:B------:R-:W1:Y:S03]  /*4a50*/  LDC.64 R54, c[0x0][0x3e8] ;  /* 0x0000fa00ff367b82 */ /* 0x000e660000000a00 */
        /* <DEDUP_REMOVED lines=14> */
[----:B------:R-:W-:-:S03]  /*4b40*/  @!P4 IMAD.SHL.U32 R45, R54, 0x8, RZ ;  /* 0x00000008362dc824 */ /* 0x000fc600078e00ff */
[----:B------:R-:W-:Y:S02]  /*4b50*/  @!P4 SHF.L.U64.HI R54, R54, 0x3, R55 ;  /* 0x000000033636c819 */ /* 0x000fe40000010237 */
[----:B0-----:R-:W-:-:S05]  /*4b60*/  @!P4 IADD3 R50, P5, PT, R45, R50, RZ ;  /* 0x000000322d32c210 */ /* 0x001fca0007fbe0ff */
[----:B------:R-:W-:Y:S01]  /*4b70*/  @!P4 IMAD.X R51, R54, 0x1, R51, P5 ;  /* 0x000000013633c824 */ /* 0x000fe200028e0633 */
[----:B--2---:R-:W-:-:S05]  /*4b80*/  @!P4 IADD3 R44, P5, PT, R45, R42, RZ ;  /* 0x0000002a2d2cc210 */ /* 0x004fca0007fbe0ff */
        /* <DEDUP_REMOVED lines=9> */
[----:B------:R-:W4:Y:S02]  /*4c20*/  LDG.E.64 R42, desc[UR8][R52.64] ;  /* 0x00000008342a7981 */ /* 0x000f24000c1e1b00 */
[----:B----4-:R-:W-:-:S05]  /*4c30*/  IADD3 R26, P5, PT, R18, -R42, RZ ;  /* 0x8000002a121a7210 */ /* 0x010fca0007fbe0ff */
[----:B------:R-:W-:Y:S01]  /*4c40*/  IMAD.X R42, R19, 0x1, ~R43, P5 ;  /* 0x00000001132a7824 */ /* 0x000fe200028e0e2b */
[----:B------:R-:W-:-:S04]  /*4c50*/  ISETP.GT.U32.AND P5, PT, R26, UR16, PT ;  /* 0x000000101a007c0c */ /* 0x000fc8000bfa4070 */
[----:B------:R-:W-:Y:S02]  /*4c60*/  ISETP.GT.AND.EX P5, PT, R42, UR17, PT, P5 ;  /* 0x000000112a007c0c */ /* 0x000fe4000bfa4350 */
[----:B------:R-:W2:Y:S11]  /*4c70*/  LDC.64 R42, c[0x0][0x3e0] ;  /* 0x0000f800ff2a7b82 */ /* 0x000eb60000000a00 */
[----:B-1----:R-:W-:-:S05]  /*4c80*/  @!P5 IADD3 R54, P6, PT, R23, R54, RZ ;  /* 0x000000361736d210 */ /* 0x002fca0007fde0ff */
[----:B------:R-:W-:Y:S02]  /*4c90*/  @!P5 IMAD.X R55, RZ, RZ, R55, P6 ;  /* 0x000000ffff37d224 */ /* 0x000fe400030e0637 */
[----:B------:R-:W-:-:S03]  /*4ca0*/  @!P5 IMAD.SHL.U32 R45, R54, 0x8, RZ ;  /* 0x00000008362dd824 */ /* 0x000fc600078e00ff */
[----:B------:R-:W-:Y:S02]  /*4cb0*/  @!P5 SHF.L.U64.HI R54, R54, 0x3, R55 ;  /* 0x000000033636d819 */ /* 0x000fe40000010237 */
[----:B--2---:R-:W-:-:S05]  /*4cc0*/  @!P5 IADD3 R42, P6, PT, R45, R42, RZ ;  /* 0x0000002a2d2ad210 */ /* 0x004fca0007fde0ff */
[----:B------:R-:W-:Y:S01]  /*4cd0*/  @!P5 IMAD.X R43, R54, 0x1, R43, P6 ;  /* 0x00000001362bd824 */ /* 0x000fe200030e062b */
[----:B------:R-:W-:-:S04]  /*4ce0*/  IADD3 R18, P6, PT, R22, UR18, RZ ;  /* 0x0000001216127c10 */ /* 0x000fc8000ffde0ff */
[----:B------:R-:W-:-:S06]  /*4cf0*/  IADD3.X R19, PT, PT, R20, UR19, RZ, P6, !PT ;  /* 0x0000001314137c10 */ /* 0x000fcc000b7fe4ff */
[----:B------:R-:W5:Y:S01]  /*4d00*/  LDG.E.64 R18, desc[UR8][R18.64] ;  /* 0x0000000812127981 */ /* 0x000f62000c1e1b00 */
[----:B0-----:R-:W-:-:S05]  /*4d10*/  @!P5 IADD3 R44, P6, PT, R45, R50, RZ ;  /* 0x000000322d2cd210 */ /* 0x001fca0007fde0ff */
[----:B------:R-:W-:Y:S02]  /*4d20*/  @!P5 IMAD.X R45, R54, 0x1, R51, P6 ;  /* 0x00000001362dd824 */ /* 0x000fe400030e0633 */
[----:B------:R-:W0:Y:S08]  /*4d30*/  LDC.64 R50, c[0x0][0x3e8] ;  /* 0x0000fa00ff327b82 */ /* 0x000e300000000a00 */
[----:B------:R-:W1:Y:S01]  /*4d40*/  LDC.64 R54, c[0x0][0x3e0] ;  /* 0x0000f800ff367b82 */ /* 0x000e620000000a00 */
[----:B------:R-:W-:-:S02]  /*4d50*/  P2R R28, PR, RZ, 0x1 ;  /* 0x00000001ff1c7803 */ /* 0x000fc40000000000 */
        /* <DEDUP_REMOVED lines=21> */
[----:B------:R-:W2:Y:S04]  /*4eb0*/  @!P6 LDG.E.64 R14, desc[UR8][R50.64] ;  /* 0x00000008320ee981 */ /* 0x000ea8000c1e1b00 */
[----:B------:R0:W2:Y:S01]  /*4ec0*/  @!P6 LDG.E.64 R18, desc[UR8][R52.64] ;  /* 0x000000083412e981 */ /* 0x0000a2000c1e1b00 */
[----:B------:R-:W-:Y:S02]  /*4ed0*/  P2R R46, PR, RZ, 0x8 ;  /* 0x00000008ff2e7803 */ /* 0x000fe40000000000 */
[----:B------:R-:W-:Y:S01]  /*4ee0*/  LOP3.LUT P3, RZ, R24, 0x8, RZ, 0xc0, !PT ;  /* 0x0000000818ff7812 */ /* 0x000fe2000786c0ff */
[----:B------:R-:W-:-:S02]  /*4ef0*/  IMAD.MOV.U32 R22, RZ, RZ, RZ ;  /* 0x000000ffff167224 */ /* 0x000fc400078e00ff */
[----:B------:R-:W-:-:S10]  /*4f00*/  IMAD.MOV.U32 R20, RZ, RZ, 0x1 ;  /* 0x00000001ff147424 */ /* 0x000fd400078e00ff */
[----:B------:R-:W-:Y:S01]  /*4f10*/  @!P3 IMAD.MOV.U32 R20, RZ, RZ, RZ ;  /* 0x000000ffff14b224 */ /* 0x000fe200078e00ff */
[C---:B------:R-:W-:Y:S01]  /*4f20*/  LOP3.LUT P0, RZ, R24.reuse, 0x2, RZ, 0xc0, !PT ;  /* 0x0000000218ff7812 */ /* 0x040fe2000780c0ff */
[----:B------:R-:W-:Y:S02]  /*4f30*/  IMAD.MOV.U32 R45, RZ, RZ, RZ ;  /* 0x000000ffff2d7224 */ /* 0x000fe400078e00ff */
[----:B------:R-:W-:Y:S01]  /*4f40*/  IMAD.MOV.U32 R43, RZ, RZ, 0x1 ;  /* 0x00000001ff2b7424 */ /* 0x000fe200078e00ff */
[----:B------:R-:W-:Y:S01]  /*4f50*/  LOP3.LUT P1, RZ, R24, 0x1, RZ, 0xc0, !PT ;  /* 0x0000000118ff7812 */ /* 0x000fe2000782c0ff */
[----:B------:R-:W-:Y:S02]  /*4f60*/  IMAD.MOV.U32 R26, RZ, RZ, RZ ;  /* 0x000000ffff1a7224 */ /* 0x000fe400078e00ff */
[----:B------:R-:W-:-:S06]  /*4f70*/  IMAD.MOV.U32 R24, RZ, RZ, 0x1 ;  /* 0x00000001ff187424 */ /* 0x000fcc00078e00ff */
[----:B------:R-:W-:Y:S02]  /*4f80*/  @!P0 IMAD.MOV.U32 R24, RZ, RZ, RZ ;  /* 0x000000ffff188224 */ /* 0x000fe400078e00ff */
[----:B------:R-:W-:Y:S02]  /*4f90*/  IMAD.MOV.U32 R75, RZ, RZ, RZ ;  /* 0x000000ffff4b7224 */ /* 0x000fe400078e00ff */
[----:B------:R-:W-:Y:S02]  /*4fa0*/  IMAD.MOV.U32 R73, RZ, RZ, 0x1 ;  /* 0x00000001ff497424 */ /* 0x000fe400078e00ff */
[----:B------:R-:W-:Y:S02]  /*4fb0*/  IMAD.MOV.U32 R71, RZ, RZ, RZ ;  /* 0x000000ffff477224 */ /* 0x000fe400078e00ff */
[----:B------:R-:W-:Y:S02]  /*4fc0*/  IMAD.MOV.U32 R69, RZ, RZ, 0x1 ;  /* 0x00000001ff457424 */ /* 0x000fe400078e00ff */
[----:B------:R-:W-:-:S02]  /*4fd0*/  IMAD.MOV.U32 R67, RZ, RZ, RZ ;  /* 0x000000ffff437224 */ /* 0x000fc400078e00ff */
[----:B------:R-:W-:Y:S02]  /*4fe0*/  IMAD.MOV.U32 R65, RZ, RZ, 0x1 ;  /* 0x00000001ff417424 */ /* 0x000fe400078e00ff */
[----:B------:R-:W-:Y:S02]  /*4ff0*/  IMAD.MOV.U32 R63, RZ, RZ, RZ ;  /* 0x000000ffff3f7224 */ /* 0x000fe400078e00ff */
[----:B------:R-:W-:Y:S02]  /*5000*/  IMAD.MOV.U32 R61, RZ, RZ, 0x1 ;  /* 0x00000001ff3d7424 */ /* 0x000fe400078e00ff */
[----:B------:R-:W-:Y:S02]  /*5010*/  IMAD.MOV.U32 R59, RZ, RZ, RZ ;  /* 0x000000ffff3b7224 */ /* 0x000fe400078e00ff */
[----:B0-----:R-:W-:Y:S01]  /*5020*/  IMAD.MOV.U32 R53, RZ, RZ, RZ ;  /* 0x000000ffff357224 */ /* 0x001fe200078e00ff */
[----:B------:R-:W0:Y:S01]  /*5030*/  S2R R60, SR_LANEID ;  /* 0x00000000003c7919 */ /* 0x000e220000000000 */
[----:B------:R-:W-:-:S02]  /*5040*/  IMAD.MOV.U32 R51, RZ, RZ, 0x1 ;  /* 0x00000001ff337424 */ /* 0x000fc400078e00ff */
[----:B------:R-:W-:Y:S02]  /*5050*/  @!P5 IMAD.MOV.U32 R51, RZ, RZ, RZ ;  /* 0x000000ffff33d224 */ /* 0x000fe400078e00ff */
[----:B------:R-:W-:Y:S02]  /*5060*/  IMAD.MOV.U32 R42, RZ, RZ, 0x1 ;  /* 0x00000001ff2a7424 */ /* 0x000fe400078e00ff */
        /* <DEDUP_REMOVED lines=22> */
[----:B------:R-:W-:Y:S02]  /*51d0*/  @!P0 SEL R26, RZ, 0x1, P2 ;  /* 0x00000001ff1a8807 */ /* 0x000fe40001000000 */
[----:B------:R-:W-:Y:S01]  /*51e0*/  ISETP.NE.AND P2, PT, R30, RZ, PT ;  /* 0x000000ff1e00720c */ /* 0x000fe20003f45270 */
[----:B------:R-:W-:-:S04]  /*51f0*/  IMAD.MOV.U32 R30, RZ, RZ, RZ ;  /* 0x000000ffff1e7224 */ /* 0x000fc800078e00ff */
[----:B------:R-:W4:Y:S01]  /*5200*/  LDC.64 R6, c[0x0][0x3d0] ;  /* 0x0000f400ff067b82 */ /* 0x000f220000000a00 */
[----:B--2---:R-:W-:-:S04]  /*5210*/  @!P1 ISETP.GE.U32.AND P0, PT, R9, R2, PT ;  /* 0x000000020900920c */ /* 0x004fc80003f06070 */
[----:B------:R-:W-:-:S03]  /*5220*/  @!P1 ISETP.GE.AND.EX P0, PT, R8, R3, PT, P0 ;  /* 0x000000030800920c */ /* 0x000fc60003f06300 */
[----:B------:R-:W2:Y:S01]  /*5230*/  LDC.64 R2, c[0x0][0x3d0] ;  /* 0x0000f400ff027b82 */ /* 0x000ea20000000a00 */
[----:B------:R-:W-:Y:S02]  /*5240*/  @!P1 SEL R30, RZ, 0x1, P0 ;  /* 0x00000001ff1e9807 */ /* 0x000fe40000000000 */
[----:B------:R-:W-:Y:S01]  /*5250*/  ISETP.NE.AND P0, PT, R28, RZ, PT ;  /* 0x000000ff1c00720c */ /* 0x000fe20003f05270 */
[----:B------:R-:W-:Y:S02]  /*5260*/  IMAD.MOV.U32 R28, RZ, RZ, 0x1 ;  /* 0x00000001ff1c7424 */ /* 0x000fe400078e00ff */
[----:B------:R-:W-:Y:S01]  /*5270*/  @!P1 IMAD.MOV.U32 R28, RZ, RZ, RZ ;  /* 0x000000ffff1c9224 */ /* 0x000fe200078e00ff */
[----:B------:R-:W-:Y:S01]  /*5280*/  ISETP.NE.AND P3, PT, R46, RZ, PT ;  /* 0x000000ff2e00720c */ /* 0x000fe20003f65270 */
[----:B------:R-:W5:Y:S08]  /*5290*/  LDC.64 R8, c[0x0][0x3d0] ;  /* 0x0000f400ff087b82 */ /* 0x000f700000000a00 */
[----:B--2---:R-:W-:-:S04]  /*52a0*/  @!P0 ISETP.GE.U32.AND P1, PT, R11, R2, PT ;  /* 0x000000020b00820c */ /* 0x004fc80003f26070 */
[----:B------:R-:W-:Y:S02]  /*52b0*/  @!P0 ISETP.GE.AND.EX P1, PT, R10, R3, PT, P1 ;  /* 0x000000030a00820c */ /* 0x000fe40003f26310 */
[----:B------:R-:W2:Y:S02]  /*52c0*/  LDC.64 R2, c[0x0][0x3d0] ;  /* 0x0000f400ff027b82 */ /* 0x000ea40000000a00 */
[----:B------:R-:W-:Y:S02]  /*52d0*/  @!P0 SEL R75, RZ, 0x1, P1 ;  /* 0x00000001ff4b8807 */ /* 0x000fe40000800000 */
[----:B------:R-:W-:Y:S01]  /*52e0*/  ISETP.NE.AND P1, PT, R36, RZ, PT ;  /* 0x000000ff2400720c */ /* 0x000fe20003f25270 */
[----:B------:R-:W-:-:S03]  /*52f0*/  @!P0 IMAD.MOV.U32 R73, RZ, RZ, RZ ;  /* 0x000000ffff498224 */ /* 0x000fc600078e00ff */
[----:B------:R-:W0:Y:S09]  /*5300*/  LDC.64 R10, c[0x0][0x3d0] ;  /* 0x0000f400ff0a7b82 */ /* 0x000e320000000a00 */
[----:B--2---:R-:W-:-:S04]  /*5310*/  @!P1 ISETP.GE.U32.AND P0, PT, R13, R2, PT ;  /* 0x000000020d00920c */ /* 0x004fc80003f06070 */
[----:B------:R-:W-:Y:S01]  /*5320*/  @!P1 ISETP.GE.AND.EX P0, PT, R12, R3, PT, P0 ;  /* 0x000000030c00920c */ /* 0x000fe20003f06300 */
[----:B------:R-:W-:Y:S01]  /*5330*/  @!P1 IMAD.MOV.U32 R69, RZ, RZ, RZ ;  /* 0x000000ffff459224 */ /* 0x000fe200078e00ff */
[----:B------:R-:W2:Y:S02]  /*5340*/  LDC.64 R12, c[0x0][0x3d0] ;  /* 0x0000f400ff0c7b82 */ /* 0x000ea40000000a00 */
[----:B------:R-:W-:Y:S02]  /*5350*/  @!P1 SEL R71, RZ, 0x1, P0 ;  /* 0x00000001ff479807 */ /* 0x000fe40000000000 */
[----:B---3--:R-:W-:Y:S02]  /*5360*/  @!P2 ISETP.GE.U32.AND P0, PT, R17, R4, PT ;  /* 0x000000041100a20c */ /* 0x008fe40003f06070 */
        /* <DEDUP_REMOVED lines=8> */
[----:B------:R-:W-:Y:S02]  /*53f0*/  IADD3 R3, P3, PT, R26, R3, RZ ;  /* 0x000000031a037210 */ /* 0x000fe40007f7e0ff */
[----:B0-----:R-:W-:Y:S01]  /*5400*/  @!P5 ISETP.GE.U32.AND P1, PT, R57, R10, PT ;  /* 0x0000000a3900d20c */ /* 0x001fe20003f26070 */
[----:B------:R-:W-:Y:S01]  /*5410*/  IMAD.X R57, R20, 0x1, R43, P2 ;  /* 0x0000000114397824 */ /* 0x000fe200010e062b */
[----:B------:R-:W-:-:S03]  /*5420*/  IADD3 R58, P2, PT, R30, R3, RZ ;  /* 0x000000031e3a7210 */ /* 0x000fc60007f5e0ff */
[----:B------:R-:W-:Y:S01]  /*5430*/  IMAD.X R57, R24, 0x1, R57, P3 ;  /* 0x0000000118397824 */ /* 0x000fe200018e0639 */
[----:B------:R-:W-:Y:S02]  /*5440*/  IADD3 R56, P3, PT, R75, R58, RZ ;  /* 0x0000003a4b387210 */ /* 0x000fe40007f7e0ff */
[----:B-----5:R-:W-:Y:S01]  /*5450*/  @!P4 ISETP.GE.U32.AND P0, PT, R49, R8, PT ;  /* 0x000000083100c20c */ /* 0x020fe20003f06070 */
[----:B------:R-:W-:Y:S01]  /*5460*/  IMAD.X R54, R28, 0x1, R57, P2 ;  /* 0x000000011c367824 */ /* 0x000fe200010e0639 */
[----:B------:R-:W-:Y:S02]  /*5470*/  IADD3 R52, P2, PT, R71, R56, RZ ;  /* 0x0000003847347210 */ /* 0x000fe40007f5e0ff */
[----:B------:R-:W-:Y:S01]  /*5480*/  @!P4 ISETP.GE.AND.EX P0, PT, R34, R9, PT, P0 ;  /* 0x000000092200c20c */ /* 0x000fe20003f06300 */
[----:B------:R-:W-:Y:S01]  /*5490*/  IMAD.X R50, R73, 0x1, R54, P3 ;  /* 0x0000000149327824 */ /* 0x000fe200018e0636 */
[----:B------:R-:W-:Y:S02]  /*54a0*/  IADD3 R48, P3, PT, R67, R52, RZ ;  /* 0x0000003443307210 */ /* 0x000fe40007f7e0ff */
[----:B------:R-:W-:Y:S01]  /*54b0*/  @!P4 SEL R59, RZ, 0x1, P0 ;  /* 0x00000001ff3bc807 */ /* 0x000fe20000000000 */
[----:B------:R-:W-:Y:S01]  /*54c0*/  IMAD.X R44, R69, 0x1, R50, P2 ;  /* 0x00000001452c7824 */ /* 0x000fe200010e0632 */
[----:B--2---:R-:W-:-:S02]  /*54d0*/  @!P6 ISETP.GE.U32.AND P0, PT, R55, R12, PT ;  /* 0x0000000c3700e20c */ /* 0x004fc40003f06070 */
[----:B------:R-:W-:Y:S01]  /*54e0*/  @!P5 ISETP.GE.AND.EX P1, PT, R38, R11, PT, P1 ;  /* 0x0000000b2600d20c */ /* 0x000fe20003f26310 */
[----:B------:R-:W-:Y:S01]  /*54f0*/  IMAD.X R38, R65, 0x1, R44, P3 ;  /* 0x0000000141267824 */ /* 0x000fe200018e062c */
[----:B------:R-:W-:Y:S01]  /*5500*/  IADD3 R40, P2, PT, R63, R48, RZ ;  /* 0x000000303f287210 */ /* 0x000fe20007f5e0ff */
[----:B------:R-:W-:Y:S01]  /*5510*/  IMAD.MOV.U32 R55, RZ, RZ, 0x1 ;  /* 0x00000001ff377424 */ /* 0x000fe200078e00ff */
[----:B------:R-:W-:Y:S02]  /*5520*/  @!P6 ISETP.GE.AND.EX P0, PT, R14, R13, PT, P0 ;  /* 0x0000000d0e00e20c */ /* 0x000fe40003f06300 */
[----:B------:R-:W-:Y:S01]  /*5530*/  @!P5 SEL R53, RZ, 0x1, P1 ;  /* 0x00000001ff35d807 */ /* 0x000fe20000800000 */
[----:B------:R-:W-:Y:S01]  /*5540*/  @!P4 IMAD.MOV.U32 R55, RZ, RZ, RZ ;  /* 0x000000ffff37c224 */ /* 0x000fe200078e00ff */
[----:B------:R-:W-:Y:S01]  /*5550*/  IADD3 R36, P1, PT, R59, R40, RZ ;  /* 0x000000283b247210 */ /* 0x000fe20007f3e0ff */
[----:B------:R-:W-:Y:S02]  /*5560*/  IMAD.X R34, R61, 0x1, R38, P2 ;  /* 0x000000013d227824 */ /* 0x000fe400010e0626 */
[----:B------:R-:W-:Y:S01]  /*5570*/  IMAD.MOV.U32 R46, RZ, RZ, RZ ;  /* 0x000000ffff2e7224 */ /* 0x000fe200078e00ff */
[----:B------:R-:W-:Y:S01]  /*5580*/  @!P6 SEL R46, RZ, 0x1, P0 ;  /* 0x00000001ff2ee807 */ /* 0x000fe20000000000 */
[----:B------:R-:W-:Y:S01]  /*5590*/  IMAD.X R32, R55, 0x1, R34, P1 ;  /* 0x0000000137207824 */ /* 0x000fe200008e0622 */
[----:B------:R-:W-:-:S04]  /*55a0*/  IADD3 R49, P0, PT, R53, R36, RZ ;  /* 0x0000002435317210 */ /* 0x000fc80007f1e0ff */
[----:B------:R-:W-:Y:S01]  /*55b0*/  IADD3 R5, P1, PT, R46, R49, RZ ;  /* 0x000000312e057210 */ /* 0x000fe20007f3e0ff */
[----:B------:R-:W-:-:S04]  /*55c0*/  IMAD.X R47, R51, 0x1, R32, P0 ;  /* 0x00000001332f7824 */ /* 0x000fc800000e0620 */
[----:B------:R-:W-:Y:S01]  /*55d0*/  IMAD.X R4, R42, 0x1, R47, P1 ;  /* 0x000000012a047824 */ /* 0x000fe200008e062f */
[----:B------:R-:W0:Y:S04]  /*55e0*/  SHFL.UP PT, R2, R5, 0x1, RZ ;  /* 0x0420000005027989 */ /* 0x000e2800000e00ff */
        /* <DEDUP_REMOVED lines=32> */
[----:B0-----:R-:W-:-:S04]  /*57f0*/  SEL R2, R2, RZ, P1 ;  /* 0x000000ff02027207 */ /* 0x001fc80000800000 */
[----:B------:R-:W-:-:S03]  /*5800*/  IADD3 R2, P0, PT, R2, R5, RZ ;  /* 0x0000000502027210 */ /* 0x000fc60007f1e0ff */
[----:B------:R-:W-:Y:S02]  /*5810*/  @!P2 SHF.R.U32.HI R5, RZ, 0x2, R62 ;  /* 0x00000002ff05a819 */ /* 0x000fe4000001163e */
        /* <DEDUP_REMOVED lines=9> */
[----:B------:R-:W-:-:S02]  /*58b0*/  ISETP.NE.AND P1, PT, R64, 0x2, PT ;  /* 0x000000024000780c */ /* 0x000fc40003f25270 */
[----:B0-----:R-:W-:-:S05]  /*58c0*/  IADD3 R77, P0, PT, R8, R10, RZ ;  /* 0x0000000a084d7210 */ /* 0x001fca0007f1e0ff */
[----:B------:R-:W-:Y:S01]  /*58d0*/  IMAD.X R79, R9, 0x1, R11, P0 ;  /* 0x00000001094f7824 */ /* 0x000fe200000e060b */
[----:B-1----:R-:W-:Y:S02]  /*58e0*/  IADD3 R11, P0, PT, R16, R77, RZ ;  /* 0x0000004d100b7210 */ /* 0x002fe40007f1e0ff */
[----:B------:R-:W-:Y:S02]  /*58f0*/  SEL R16, R77, R8, !P1 ;  /* 0x000000084d107207 */ /* 0x000fe40004800000 */
[----:B------:R-:W-:Y:S02]  /*5900*/  SEL R66, R79, R9, !P1 ;  /* 0x000000094f427207 */ /* 0x000fe40004800000 */
[----:B------:R-:W-:Y:S01]  /*5910*/  ISETP.NE.AND P1, PT, R64, 0x3, PT ;  /* 0x000000034000780c */ /* 0x000fe20003f25270 */
[----:B------:R-:W-:Y:S01]  /*5920*/  IMAD.X R17, R17, 0x1, R79, P0 ;  /* 0x0000000111117824 */ /* 0x000fe200000e064f */
[----:B------:R-:W-:Y:S02]  /*5930*/  IADD3 R77, P0, PT, R18, R11, RZ ;  /* 0x0000000b124d7210 */ /* 0x000fe40007f1e0ff */
[----:B------:R-:W-:-:S02]  /*5940*/  SEL R16, R11, R16, !P1 ;  /* 0x000000100b107207 */ /* 0x000fc40004800000 */
[----:B------:R-:W0:Y:S01]  /*5950*/  LDS.128 R8, [UR6+0x40] ;  /* 0x00004006ff087984 */ /* 0x000e220008000c00 */
[----:B------:R-:W-:Y:S01]  /*5960*/  IMAD.X R19, R19, 0x1, R17, P0 ;  /* 0x0000000113137824 */ /* 0x000fe200000e0611 */
[----:B------:R-:W-:Y:S02]  /*5970*/  SEL R66, R17, R66, !P1 ;  /* 0x0000004211427207 */ /* 0x000fe40004800000 */
[----:B------:R-:W-:Y:S02]  /*5980*/  ISETP.NE.AND P1, PT, R64, 0x4, PT ;  /* 0x000000044000780c */ /* 0x000fe40003f25270 */
[----:B--2---:R-:W-:Y:S02]  /*5990*/  IADD3 R17, P0, PT, R12, R77, RZ ;  /* 0x0000004d0c117210 */ /* 0x004fe40007f1e0ff */
[----:B------:R-:W-:Y:S02]  /*59a0*/  SEL R16, R77, R16, !P1 ;  /* 0x000000104d107207 */ /* 0x000fe40004800000 */
[----:B------:R-:W-:Y:S01]  /*59b0*/  SEL R66, R19, R66, !P1 ;  /* 0x0000004213427207 */ /* 0x000fe20004800000 */
[----:B------:R-:W-:Y:S01]  /*59c0*/  IMAD.X R77, R13, 0x1, R19, P0 ;  /* 0x000000010d4d7824 */ /* 0x000fe200000e0613 */
[----:B------:R-:W-:-:S02]  /*59d0*/  ISETP.NE.AND P1, PT, R64, 0x5, PT ;  /* 0x000000054000780c */ /* 0x000fc40003f25270 */
[----:B------:R-:W-:Y:S02]  /*59e0*/  IADD3 R13, P0, PT, R14, R17, RZ ;  /* 0x000000110e0d7210 */ /* 0x000fe40007f1e0ff */
[----:B------:R-:W-:Y:S02]  /*59f0*/  SEL R16, R17, R16, !P1 ;  /* 0x0000001011107207 */ /* 0x000fe40004800000 */
[----:B------:R-:W-:Y:S01]  /*5a00*/  ISETP.NE.AND P2, PT, R64, 0x6, PT ;  /* 0x000000064000780c */ /* 0x000fe20003f45270 */
[----:B------:R-:W-:Y:S01]  /*5a10*/  IMAD.X R19, R15, 0x1, R77, P0 ;  /* 0x000000010f137824 */ /* 0x000fe200000e064d */
[----:B---3--:R-:W-:Y:S02]  /*5a20*/  IADD3 R17, P0, PT, R4, R13, RZ ;  /* 0x0000000d04117210 */ /* 0x008fe40007f1e0ff */
[----:B------:R-:W-:Y:S02]  /*5a30*/  SEL R16, R13, R16, !P2 ;  /* 0x000000100d107207 */ /* 0x000fe40005000000 */
[----:B------:R-:W-:Y:S01]  /*5a40*/  SEL R66, R77, R66, !P1 ;  /* 0x000000424d427207 */ /* 0x000fe20004800000 */
[----:B------:R-:W1:Y:S01]  /*5a50*/  LDS.128 R12, [UR6+0x50] ;  /* 0x00005006ff0c7984 */ /* 0x000e620008000c00 */
[----:B------:R-:W-:Y:S01]  /*5a60*/  ISETP.NE.AND P1, PT, R64, 0x7, PT ;  /* 0x000000074000780c */ /* 0x000fe20003f25270 */
[----:B------:R-:W-:Y:S01]  /*5a70*/  IMAD.X R5, R5, 0x1, R19, P0 ;  /* 0x0000000105057824 */ /* 0x000fe200000e0613 */
[----:B------:R-:W-:-:S02]  /*5a80*/  SEL R66, R19, R66, !P2 ;  /* 0x0000004213427207 */ /* 0x000fc40005000000 */
[----:B------:R-:W-:Y:S02]  /*5a90*/  SEL R16, R17, R16, !P1 ;  /* 0x0000001011107207 */ /* 0x000fe40004800000 */
[----:B------:R-:W-:Y:S02]  /*5aa0*/  IADD3 R17, P0, PT, R6, R17, RZ ;  /* 0x0000001106117210 */ /* 0x000fe40007f1e0ff */
[----:B------:R-:W-:Y:S02]  /*5ab0*/  ISETP.NE.AND P2, PT, R64, 0x8, PT ;  /* 0x000000084000780c */ /* 0x000fe40003f45270 */
[----:B------:R-:W-:Y:S01]  /*5ac0*/  SEL R66, R5, R66, !P1 ;  /* 0x0000004205427207 */ /* 0x000fe20004800000 */
[----:B------:R-:W-:Y:S02]  /*5ad0*/  IMAD.X R19, R7, 0x1, R5, P0 ;  /* 0x0000000107137824 */ /* 0x000fe400000e0605 */
[----:B------:R-:W2:Y:S01]  /*5ae0*/  LDS.128 R4, [UR6+0x60] ;  /* 0x00006006ff047984 */ /* 0x000ea20008000c00 */
[----:B------:R-:W-:-:S02]  /*5af0*/  SEL R16, R17, R16, !P2 ;  /* 0x0000001011107207 */ /* 0x000fc40005000000 */
[----:B0-----:R-:W-:Y:S02]  /*5b00*/  IADD3 R17, P0, PT, R8, R17, RZ ;  /* 0x0000001108117210 */ /* 0x001fe40007f1e0ff */
[----:B------:R-:W-:Y:S02]  /*5b10*/  ISETP.NE.AND P1, PT, R64, 0x9, PT ;  /* 0x000000094000780c */ /* 0x000fe40003f25270 */
[----:B------:R-:W-:Y:S01]  /*5b20*/  SEL R66, R19, R66, !P2 ;  /* 0x0000004213427207 */ /* 0x000fe20005000000 */
[----:B------:R-:W-:Y:S01]  /*5b30*/  IMAD.X R79, R9, 0x1, R19, P0 ;  /* 0x00000001094f7824 */ /* 0x000fe200000e0613 */
[----:B------:R-:W-:Y:S02]  /*5b40*/  SEL R8, R17, R16, !P1 ;  /* 0x0000001011087207 */ /* 0x000fe40004800000 */
[----:B------:R-:W-:Y:S02]  /*5b50*/  IADD3 R9, P0, PT, R10, R17, RZ ;  /* 0x000000110a097210 */ /* 0x000fe40007f1e0ff */
[----:B------:R-:W0:Y:S01]  /*5b60*/  LDS.128 R16, [UR6+0x70] ;  /* 0x00007006ff107984 */ /* 0x000e220008000c00 */
[----:B------:R-:W-:-:S02]  /*5b70*/  SEL R10, R79, R66, !P1 ;  /* 0x000000424f0a7207 */ /* 0x000fc40004800000 */
[----:B------:R-:W-:Y:S01]  /*5b80*/  IMAD.X R77, R11, 0x1, R79, P0 ;  /* 0x000000010b4d7824 */ /* 0x000fe200000e064f */
[----:B------:R-:W-:-:S04]  /*5b90*/  ISETP.NE.AND P1, PT, R64, 0xa, PT ;  /* 0x0000000a4000780c */ /* 0x000fc80003f25270 */
[----:B------:R-:W-:Y:S02]  /*5ba0*/  SEL R8, R9, R8, !P1 ;  /* 0x0000000809087207 */ /* 0x000fe40004800000 */
[----:B------:R-:W-:Y:S02]  /*5bb0*/  SEL R10, R77, R10, !P1 ;  /* 0x0000000a4d0a7207 */ /* 0x000fe40004800000 */
[----:B-1----:R-:W-:Y:S02]  /*5bc0*/  IADD3 R11, P0, PT, R12, R9, RZ ;  /* 0x000000090c0b7210 */ /* 0x002fe40007f1e0ff */
[----:B------:R-:W-:-:S03]  /*5bd0*/  ISETP.NE.AND P1, PT, R64, 0xb, PT ;  /* 0x0000000b4000780c */ /* 0x000fc60003f25270 */
[----:B------:R-:W-:Y:S01]  /*5be0*/  IMAD.X R13, R13, 0x1, R77, P0 ;  /* 0x000000010d0d7824 */ /* 0x000fe200000e064d */
[----:B------:R-:W-:Y:S02]  /*5bf0*/  IADD3 R9, P0, PT, R14, R11, RZ ;  /* 0x0000000b0e097210 */ /* 0x000fe40007f1e0ff */
[----:B------:R-:W-:Y:S02]  /*5c00*/  SEL R8, R11, R8, !P1 ;  /* 0x000000080b087207 */ /* 0x000fe40004800000 */
[----:B------:R-:W-:Y:S01]  /*5c10*/  ISETP.NE.AND P4, PT, R64, 0xc, PT ;  /* 0x0000000c4000780c */ /* 0x000fe20003f85270 */
[----:B------:R-:W-:Y:S01]  /*5c20*/  IMAD.X R11, R15, 0x1, R13, P0 ;  /* 0x000000010f0b7824 */ /* 0x000fe200000e060d */
[----:B------:R-:W-:Y:S02]  /*5c30*/  SEL R10, R13, R10, !P1 ;  /* 0x0000000a0d0a7207 */ /* 0x000fe40004800000 */
[----:B------:R-:W-:Y:S02]  /*5c40*/  SEL R8, R9, R8, !P4 ;  /* 0x0000000809087207 */ /* 0x000fe40006000000 */
[----:B--2---:R-:W-:-:S02]  /*5c50*/  IADD3 R9, P3, PT, R4, R9, RZ ;  /* 0x0000000904097210 */ /* 0x004fc40007f7e0ff */
[C---:B------:R-:W-:Y:S02]  /*5c60*/  ISETP.NE.AND P0, PT, R64.reuse, 0xd, PT ;  /* 0x0000000d4000780c */ /* 0x040fe40003f05270 */
[----:B------:R-:W-:Y:S01]  /*5c70*/  SEL R10, R11, R10, !P4 ;  /* 0x0000000a0b0a7207 */ /* 0x000fe20006000000 */
[----:B------:R-:W-:Y:S01]  /*5c80*/  IMAD.X R11, R5, 0x1, R11, P3 ;  /* 0x00000001050b7824 */ /* 0x000fe200018e060b */
[----:B------:R-:W-:Y:S02]  /*5c90*/  ISETP.NE.AND P1, PT, R64, 0xe, PT ;  /* 0x0000000e4000780c */ /* 0x000fe40003f25270 */
[----:B------:R-:W-:Y:S02]  /*5ca0*/  SEL R4, R9, R8, !P0 ;  /* 0x0000000809047207 */ /* 0x000fe40004000000 */
[----:B------:R-:W-:Y:S02]  /*5cb0*/  IADD3 R5, P6, PT, R6, R9, RZ ;  /* 0x0000000906057210 */ /* 0x000fe40007fde0ff */
[----:B------:R-:W-:-:S02]  /*5cc0*/  IADD3 R8, P4, P5, R2, -R46, -R49 ;  /* 0x8000002e02087210 */ /* 0x000fc40007d9e831 */
[----:B------:R-:W-:Y:S02]  /*5cd0*/  SEL R6, R11, R10, !P0 ;  /* 0x0000000a0b067207 */ /* 0x000fe40004000000 */
[----:B------:R-:W-:Y:S01]  /*5ce0*/  SEL R2, R5, R4, !P1 ;  /* 0x0000000405027207 */ /* 0x000fe20004800000 */
[----:B------:R-:W-:Y:S01]  /*5cf0*/  IMAD.X R9, R7, 0x1, R11, P6 ;  /* 0x0000000107097824 */ /* 0x000fe200030e060b */
[----:B0-----:R-:W-:Y:S02]  /*5d00*/  IADD3 R5, P0, PT, R16, R5, RZ ;  /* 0x0000000510057210 */ /* 0x001fe40007f1e0ff */
[----:B------:R-:W-:Y:S02]  /*5d10*/  ISETP.NE.AND P2, PT, R64, 0xf, PT ;  /* 0x0000000f4000780c */ /* 0x000fe40003f45270 */
[----:B------:R-:W-:Y:S01]  /*5d20*/  ISETP.NE.AND P3, PT, R60, RZ, PT ;  /* 0x000000ff3c00720c */ /* 0x000fe20003f65270 */
[----:B------:R-:W-:Y:S01]  /*5d30*/  IMAD.X R17, R17, 0x1, R9, P0 ;  /* 0x0000000111117824 */ /* 0x000fe200000e0609 */
[----:B------:R-:W-:-:S02]  /*5d40*/  SEL R2, R5, R2, !P2 ;  /* 0x0000000205027207 */ /* 0x000fc40005000000 */
[----:B------:R-:W-:Y:S02]  /*5d50*/  SEL R7, R8, RZ, P3 ;  /* 0x000000ff08077207 */ /* 0x000fe40001800000 */
[----:B------:R-:W-:Y:S02]  /*5d60*/  ISETP.GT.U32.AND P0, PT, R62, 0x1f, PT ;  /* 0x0000001f3e00780c */ /* 0x000fe40003f04070 */
[----:B------:R-:W-:Y:S02]  /*5d70*/  IADD3.X R16, PT, PT, R3, ~R42, ~R47, P4, P5 ;  /* 0x8000002a03107210 */ /* 0x000fe400027eac2f */
[----:B------:R-:W-:Y:S02]  /*5d80*/  SEL R4, R9, R6, !P1 ;  /* 0x0000000609047207 */ /* 0x000fe40004800000 */
[----:B------:R-:W-:Y:S02]  /*5d90*/  IADD3 R7, P4, PT, R7, R2, RZ ;  /* 0x0000000207077210 */ /* 0x000fe40007f9e0ff */
[----:B------:R-:W-:-:S02]  /*5da0*/  SEL R9, R16, RZ, P3 ;  /* 0x000000ff10097207 */ /* 0x000fc40001800000 */
[----:B------:R-:W-:Y:S02]  /*5db0*/  SEL R2, R17, R4, !P2 ;  /* 0x0000000411027207 */ /* 0x000fe40005000000 */
[----:B------:R-:W-:Y:S02]  /*5dc0*/  IADD3 R18, P1, PT, R18, R5, RZ ;  /* 0x0000000512127210 */ /* 0x000fe40007f3e0ff */
[----:B------:R-:W-:Y:S01]  /*5dd0*/  ISETP.GE.U32.AND P5, PT, R62, 0x20, PT ;  /* 0x000000203e00780c */ /* 0x000fe20003fa6070 */
[----:B------:R-:W-:Y:S02]  /*5de0*/  IMAD.X R9, R9, 0x1, R2, P4 ;  /* 0x0000000109097824 */ /* 0x000fe400020e0602 */
[----:B------:R-:W-:Y:S01]  /*5df0*/  IMAD.X R19, R19, 0x1, R17, P1 ;  /* 0x0000000113137824 */ /* 0x000fe200008e0611 */
[----:B------:R-:W-:Y:S02]  /*5e00*/  SEL R17, R8, R7, !P5 ;  /* 0x0000000708117207 */ /* 0x000fe40006800000 */
[----:B------:R-:W-:Y:S01]  /*5e10*/  SEL R16, R16, R9, !P5 ;  /* 0x0000000910107207 */ /* 0x000fe20006800000 */
[----:B------:R-:W-:Y:S06]  /*5e20*/  @P0 BRA `(.L_x_501) ;  /* 0x0000000c00a00947 */ /* 0x000fec0003800000 */
[----:B------:R-:W0:Y:S01]  /*5e30*/  LDC.64 R2, c[0x0][0x3a8] ;  /* 0x0000ea00ff027b82 */ /* 0x000e220000000a00 */
[C---:B------:R-:W-:Y:S01]  /*5e40*/  ISETP.NE.AND P1, PT, R62.reuse, RZ, PT ;  /* 0x000000ff3e00720c */ /* 0x040fe20003f25270 */
[----:B------:R-:W-:-:S03]  /*5e50*/  IMAD.WIDE.U32 R4, R62, 0x10, RZ ;  /* 0x000000103e047825 */ /* 0x000fc600078e00ff */
[----:B------:R-:W-:Y:S02]  /*5e60*/  LOP3.LUT R13, R4, 0xfffffff0, RZ, 0x3c, !PT ;  /* 0xfffffff0040d7812 */ /* 0x000fe400078e3cff */
[----:B------:R-:W-:-:S07]  /*5e70*/  LOP3.LUT R5, RZ, R5, RZ, 0x33, !PT ;  /* 0x00000005ff057212 */ /* 0x000fce00078e33ff */
[----:B------:R-:W-:Y:S02]  /*5e80*/  @!P1 IMAD.MOV.U32 R10, RZ, RZ, R18 ;  /* 0x000000ffff0a9224 */ /* 0x000fe400078e0012 */
[----:B------:R-:W-:Y:S02]  /*5e90*/  @!P1 IMAD.MOV.U32 R11, RZ, RZ, R19 ;  /* 0x000000ffff0b9224 */ /* 0x000fe400078e0013 */
[----:B------:R-:W-:Y:S02]  /*5ea0*/  @!P1 IMAD.MOV.U32 R8, RZ, RZ, 0x64 ;  /* 0x00000064ff089424 */ /* 0x000fe400078e00ff */
[----:B------:R-:W-:Y:S01]  /*5eb0*/  @!P1 IMAD.MOV.U32 R9, RZ, RZ, 0x0 ;  /* 0x00000000ff099424 */ /* 0x000fe200078e00ff */
[----:B------:R1:W-:Y:S01]  /*5ec0*/  @!P1 STS.64 [UR6+0xb8], R10 ;  /* 0x0000b80aff009988 */ /* 0x0003e20008000a06 */
[----:B0-----:R-:W-:-:S03]  /*5ed0*/  IMAD.WIDE.U32 R2, R0, 0x10, R2 ;  /* 0x0000001000027825 */ /* 0x001fc600078e0002 */
[----:B------:R-:W-:Y:S02]  /*5ee0*/  IADD3 R12, P0, PT, R2, R13, RZ ;  /* 0x0000000d020c7210 */ /* 0x000fe40007f1e0ff */
[----:B------:R1:W-:Y:S01]  /*5ef0*/  @!P1 ST.E.128.STRONG.GPU desc[UR8][R2.64+0x200], R8 ;  /* 0x0002000802009985 */ /* 0x0003e2000c10fd08 */
[----:B------:R-:W-:Y:S05]  /*5f00*/  NANOSLEEP 0x348 ;  /* 0x000003480000795d */ /* 0x000fea0003800000 */
[----:B------:R-:W-:-:S05]  /*5f10*/  IMAD.X R13, R3, 0x1, R5, P0 ;  /* 0x00000001030d7824 */ /* 0x000fca00000e0605 */
[----:B------:R-:W2:Y:S01]  /*5f20*/  LD.E.128.STRONG.GPU R4, desc[UR8][R12.64+0x200] ;  /* 0x000200080c047980 */ /* 0x000ea2000c10fd00 */
[----:B------:R-:W-:Y:S01]  /*5f30*/  UMOV UR4, 0xffffffff ;  /* 0xffffffff00047882 */ /* 0x000fe20000000000 */
[----:B------:R-:W-:Y:S01]  /*5f40*/  IMAD.MOV.U32 R64, RZ, RZ, R0 ;  /* 0x000000ffff407224 */ /* 0x000fe200078e0000 */
[----:B--2---:R-:W-:-:S04]  /*5f50*/  ISETP.NE.U32.AND P0, PT, R4, 0x63, PT ;  /* 0x000000630400780c */ /* 0x004fc80003f05070 */
[----:B------:R-:W-:Y:S01]  /*5f60*/  ISETP.NE.AND.EX P0, PT, R5, RZ, PT, P0 ;  /* 0x000000ff0500720c */ /* 0x000fe20003f05300 */
[----:B-1----:R-:W-:-:S12]  /*5f70*/  BRA.DIV UR4, `(.L_x_502) ;  /* 0x000000be04607947 */ /* 0x002fd8000b800000 */
[----:B------:R-:W-:-:S13]  /*5f80*/  VOTE.ANY P0, !P0 ;  /* 0x0000000000ff7806 */ /* 0x000fda0004000100 */
.L_x_786:
[----:B------:R-:W-:Y:S05]  /*5f90*/  @!P0 BRA `(.L_x_503) ;  /* 0x0000000000788947 */ /* 0x000fea0003800000 */
[----:B------:R-:W-:-:S07]  /*5fa0*/  IMAD.MOV.U32 R9, RZ, RZ, 0x24 ;  /* 0x00000024ff097424 */ /* 0x000fce00078e00ff */
.L_x_505:
[----:B------:R-:W-:Y:S02]  /*5fb0*/  VIADD R7, R9, 0x1 ;  /* 0x0000000109077836 */ /* 0x000fe40000000000 */
[----:B------:R-:W-:Y:S02]  /*5fc0*/  IMAD R64, R64, 0x41a7, RZ ;  /* 0x000041a740407824 */ /* 0x000fe400078e02ff */
[----:B------:R-:W0:Y:S01]  /*5fd0*/  I2F.U32.RP R6, R7 ;  /* 0x0000000700067306 */ /* 0x000e220000209000 */
[----:B------:R-:W-:Y:S01]  /*5fe0*/  IMAD.MOV R11, RZ, RZ, -R7 ;  /* 0x000000ffff0b7224 */ /* 0x000fe200078e0a07 */
[----:B------:R-:W-:Y:S02]  /*5ff0*/  ISETP.NE.U32.AND P1, PT, R7, RZ, PT ;  /* 0x000000ff0700720c */ /* 0x000fe40003f25070 */
[----:B------:R-:W-:-:S04]  /*6000*/  LOP3.LUT R64, R64, 0x7fffffff, RZ, 0xc0, !PT ;  /* 0x7fffffff40407812 */ /* 0x000fc800078ec0ff */
[----:B0-----:R-:W0:Y:S02]  /*6010*/  MUFU.RCP R6, R6 ;  /* 0x0000000600067308 */ /* 0x001e240000001000 */
[----:B0-----:R-:W-:-:S06]  /*6020*/  VIADD R4, R6, 0xffffffe ;  /* 0x0ffffffe06047836 */ /* 0x001fcc0000000000 */
[----:B------:R0:W1:Y:S02]  /*6030*/  F2I.FTZ.U32.TRUNC.NTZ R5, R4 ;  /* 0x0000000400057305 */ /* 0x000064000021f000 */
[----:B0-----:R-:W-:Y:S02]  /*6040*/  IMAD.MOV.U32 R4, RZ, RZ, RZ ;  /* 0x000000ffff047224 */ /* 0x001fe400078e00ff */
[----:B-1----:R-:W-:-:S04]  /*6050*/  IMAD R11, R11, R5, RZ ;  /* 0x000000050b0b7224 */ /* 0x002fc800078e02ff */
[----:B------:R-:W-:-:S06]  /*6060*/  IMAD.HI.U32 R5, R5, R11, R4 ;  /* 0x0000000b05057227 */ /* 0x000fcc00078e0004 */
[----:B------:R-:W-:-:S04]  /*6070*/  IMAD.HI.U32 R5, R5, R64, RZ ;  /* 0x0000004005057227 */ /* 0x000fc800078e00ff */
[----:B------:R-:W-:-:S04]  /*6080*/  IMAD.MOV R5, RZ, RZ, -R5 ;  /* 0x000000ffff057224 */ /* 0x000fc800078e0a05 */
[----:B------:R-:W-:-:S05]  /*6090*/  IMAD R6, R7, R5, R64 ;  /* 0x0000000507067224 */ /* 0x000fca00078e0240 */
[----:B------:R-:W-:-:S13]  /*60a0*/  ISETP.GE.U32.AND P0, PT, R6, R7, PT ;  /* 0x000000070600720c */ /* 0x000fda0003f06070 */
[----:B------:R-:W-:-:S05]  /*60b0*/  @P0 IMAD.IADD R6, R6, 0x1, -R7 ;  /* 0x0000000106060824 */ /* 0x000fca00078e0a07 */
[----:B------:R-:W-:-:S13]  /*60c0*/  ISETP.GE.U32.AND P0, PT, R6, R7, PT ;  /* 0x000000070600720c */ /* 0x000fda0003f06070 */
[----:B------:R-:W-:Y:S01]  /*60d0*/  @P0 IMAD.IADD R6, R6, 0x1, -R7 ;  /* 0x0000000106060824 */ /* 0x000fe200078e0a07 */
[----:B------:R-:W-:-:S04]  /*60e0*/  @!P1 LOP3.LUT R6, RZ, R7, RZ, 0x33, !PT ;  /* 0x00000007ff069212 */ /* 0x000fc800078e33ff */
[----:B------:R-:W-:Y:S05]  /*60f0*/  NANOSLEEP R6 ;  /* 0x000000060000735d */ /* 0x000fea0003800000 */
[----:B------:R-:W2:Y:S01]  /*6100*/  LD.E.128.STRONG.GPU R4, desc[UR8][R12.64+0x200] ;  /* 0x000200080c047980 */ /* 0x000ea2000c10fd00 */
[----:B------:R-:W-:Y:S01]  /*6110*/  UMOV UR4, 0xffffffff ;  /* 0xffffffff00047882 */ /* 0x000fe20000000000 */
[----:B------:R-:W-:Y:S02]  /*6120*/  SHF.R.U32.HI R9, RZ, 0x1, R9 ;  /* 0x00000001ff097819 */ /* 0x000fe40000011609 */
[----:B--2---:R-:W-:-:S04]  /*6130*/  ISETP.NE.U32.AND P0, PT, R4, 0x63, PT ;  /* 0x000000630400780c */ /* 0x004fc80003f05070 */
[----:B------:R-:W-:Y:S01]  /*6140*/  ISETP.NE.AND.EX P0, PT, R5, RZ, PT, P0 ;  /* 0x000000ff0500720c */ /* 0x000fe20003f05300 */
[----:B------:R-:W-:-:S12]  /*6150*/  BRA.DIV UR4, `(.L_x_504) ;  /* 0x000000be04087947 */ /* 0x000fd8000b800000 */
[----:B------:R-:W-:-:S13]  /*6160*/  VOTE.ANY P0, !P0 ;  /* 0x0000000000ff7806 */ /* 0x000fda0004000100 */
.L_x_789:
[----:B------:R-:W-:Y:S05]  /*6170*/  @P0 BRA `(.L_x_505) ;  /* 0xfffffffc008c0947 */ /* 0x000fea000383ffff */
.L_x_503:
[----:B------:R-:W-:Y:S01]  /*6180*/  UMOV UR4, 0xffffffff ;  /* 0xffffffff00047882 */ /* 0x000fe20000000000 */
[----:B------:R-:W-:-:S04]  /*6190*/  ISETP.NE.U32.AND P0, PT, R4, 0x65, PT ;  /* 0x000000650400780c */ /* 0x000fc80003f05070 */
[----:B------:R-:W-:Y:S01]  /*61a0*/  ISETP.NE.AND.EX P0, PT, R5, RZ, PT, P0 ;  /* 0x000000ff0500720c */ /* 0x000fe20003f05300 */
[----:B------:R-:W-:-:S12]  /*61b0*/  BRA.DIV UR4, `(.L_x_506) ;  /* 0x000000be04107947 */ /* 0x000fd8000b800000 */
[----:B------:R-:W0:Y:S01]  /*61c0*/  S2R R13, SR_GEMASK ;  /* 0x00000000000d7919 */ /* 0x000e220000003c00 */
[----:B------:R-:W-:Y:S01]  /*61d0*/  VOTE.ANY R8, PT, !P0 ;  /* 0x0000000000087806 */ /* 0x000fe200040e0100 */
[----:B------:R-:W1:Y:S02]  /*61e0*/  LDCU.64 UR4, c[0x0][0x3a8] ;  /* 0x00007500ff0477ac */ /* 0x000e640008000a00 */
[----:B-1----:R-:W-:-:S04]  /*61f0*/  UIADD3 UR4, UP0, UPT, UR4, 0x200, URZ ;  /* 0x0000020004047890 */ /* 0x002fc8000ff1e0ff */
[----:B------:R-:W-:Y:S01]  /*6200*/  UIADD3.X UR5, UPT, UPT, URZ, UR5, URZ, UP0, !UPT ;  /* 0x00000005ff057290 */ /* 0x000fe200087fe4ff */
[----:B0-----:R-:W-:-:S05]  /*6210*/  LOP3.LUT R8, R8, 0x80000000, R13, 0xec, !PT ;  /* 0x8000000008087812 */ /* 0x001fca00078eec0d */
[----:B------:R-:W-:-:S05]  /*6220*/  VIADD R9, R8, 0xffffffff ;  /* 0xffffffff08097836 */ /* 0x000fca0000000000 */
[----:B------:R-:W-:Y:S01]  /*6230*/  LOP3.LUT R9, R8, R9, RZ, 0xc, !PT ;  /* 0x0000000908097212 */ /* 0x000fe200078e0cff */
[----:B------:R-:W-:-:S03]  /*6240*/  VIADD R8, R60, 0x2 ;  /* 0x000000023c087836 */ /* 0x000fc60000000000 */
[----:B------:R-:W0:Y:S02]  /*6250*/  POPC R11, R9 ;  /* 0x00000009000b7309 */ /* 0x000e240000000000 */
[----:B0-----:R-:W0:Y:S01]  /*6260*/  SHFL.DOWN PT, R14, R6, 0x1, R11 ;  /* 0x08200000060e7989 */ /* 0x001e2200000e000b */
[----:B------:R-:W-:-:S03]  /*6270*/  ISETP.GE.AND P0, PT, R60, R11, PT ;  /* 0x0000000b3c00720c */ /* 0x000fc60003f06270 */
[----:B------:R-:W1:Y:S01]  /*6280*/  SHFL.DOWN PT, R12, R7, 0x1, R11 ;  /* 0x08200000070c7989 */ /* 0x000e6200000e000b */
[----:B0-----:R-:W-:-:S04]  /*6290*/  SEL R15, R14, RZ, !P0 ;  /* 0x000000ff0e0f7207 */ /* 0x001fc80004000000 */
[----:B------:R-:W-:Y:S02]  /*62a0*/  IADD3 R15, P1, PT, R6, R15, RZ ;  /* 0x0000000f060f7210 */ /* 0x000fe40007f3e0ff */
[----:B-1----:R-:W-:Y:S02]  /*62b0*/  SEL R77, R12, RZ, !P0 ;  /* 0x000000ff0c4d7207 */ /* 0x002fe40004000000 */
[----:B------:R-:W-:Y:S01]  /*62c0*/  ISETP.GT.AND P0, PT, R8, R11, PT ;  /* 0x0000000b0800720c */ /* 0x000fe20003f04270 */
[----:B------:R-:W0:Y:S01]  /*62d0*/  SHFL.DOWN PT, R12, R15, 0x2, R11 ;  /* 0x084000000f0c7989 */ /* 0x000e2200000e000b */
[----:B------:R-:W-:Y:S02]  /*62e0*/  VIADD R8, R60, 0x4 ;  /* 0x000000043c087836 */ /* 0x000fe40000000000 */
[----:B------:R-:W-:-:S05]  /*62f0*/  IMAD.X R68, R7, 0x1, R77, P1 ;  /* 0x0000000107447824 */ /* 0x000fca00008e064d */
[----:B------:R-:W1:Y:S01]  /*6300*/  SHFL.DOWN PT, R14, R68, 0x2, R11 ;  /* 0x08400000440e7989 */ /* 0x000e6200000e000b */
[----:B0-----:R-:W-:-:S04]  /*6310*/  SEL R12, R12, RZ, !P0 ;  /* 0x000000ff0c0c7207 */ /* 0x001fc80004000000 */
[----:B------:R-:W-:Y:S02]  /*6320*/  IADD3 R7, P1, PT, R12, R15, RZ ;  /* 0x0000000f0c077210 */ /* 0x000fe40007f3e0ff */
[----:B-1----:R-:W-:-:S03]  /*6330*/  SEL R14, R14, RZ, !P0 ;  /* 0x000000ff0e0e7207 */ /* 0x002fc60004000000 */
[----:B------:R-:W0:Y:S01]  /*6340*/  SHFL.DOWN PT, R12, R7, 0x4, R11 ;  /* 0x08800000070c7989 */ /* 0x000e2200000e000b */
[----:B------:R-:W-:Y:S01]  /*6350*/  ISETP.GT.AND P0, PT, R8, R11, PT ;  /* 0x0000000b0800720c */ /* 0x000fe20003f04270 */
        /* <DEDUP_REMOVED lines=8> */
[----:B------:R-:W-:-:S05]  /*63e0*/  IMAD.X R15, R15, 0x1, R66, P1 ;  /* 0x000000010f0f7824 */ /* 0x000fca00008e0642 */
[----:B------:R-:W1:Y:S01]  /*63f0*/  SHFL.DOWN PT, R12, R15, 0x8, R11 ;  /* 0x090000000f0c7989 */ /* 0x000e6200000e000b */
[----:B0-----:R-:W-:-:S04]  /*6400*/  SEL R6, R6, RZ, !P0 ;  /* 0x000000ff06067207 */ /* 0x001fc80004000000 */
[----:B------:R-:W-:Y:S01]  /*6410*/  IADD3 R7, P1, PT, R6, R14, RZ ;  /* 0x0000000e06077210 */ /* 0x000fe20007f3e0ff */
[----:B------:R-:W-:Y:S01]  /*6420*/  IMAD.U32 R14, RZ, RZ, UR4 ;  /* 0x00000004ff0e7e24 */ /* 0x000fe2000f8e00ff */
[----:B-1----:R-:W-:-:S03]  /*6430*/  SEL R12, R12, RZ, !P0 ;  /* 0x000000ff0c0c7207 */ /* 0x002fc60004000000 */
[----:B------:R-:W0:Y:S01]  /*6440*/  SHFL.DOWN PT, R6, R7, 0x10, R11 ;  /* 0x0a00000007067989 */ /* 0x000e2200000e000b */
[----:B------:R-:W-:Y:S01]  /*6450*/  ISETP.NE.U32.AND P0, PT, R4, 0x65, PT ;  /* 0x000000650400780c */ /* 0x000fe20003f05070 */
[----:B------:R-:W-:Y:S02]  /*6460*/  VIADD R4, R60, 0x10 ;  /* 0x000000103c047836 */ /* 0x000fe40000000000 */
[----:B------:R-:W-:Y:S01]  /*6470*/  IMAD.X R77, R12, 0x1, R15, P1 ;  /* 0x000000010c4d7824 */ /* 0x000fe200008e060f */
[----:B------:R-:W-:Y:S01]  /*6480*/  ISETP.NE.AND.EX P0, PT, R5, RZ, PT, P0 ;  /* 0x000000ff0500720c */ /* 0x000fe20003f05300 */
[----:B------:R-:W-:Y:S01]  /*6490*/  IMAD.U32 R15, RZ, RZ, UR5 ;  /* 0x00000005ff0f7e24 */ /* 0x000fe2000f8e00ff */
[----:B------:R-:W-:Y:S02]  /*64a0*/  ISETP.GT.AND P1, PT, R4, R11, PT ;  /* 0x0000000b0400720c */ /* 0x000fe40003f24270 */
[----:B------:R-:W1:Y:S01]  /*64b0*/  SHFL.DOWN PT, R12, R77, 0x10, R11 ;  /* 0x0a0000004d0c7989 */ /* 0x000e6200000e000b */
[----:B------:R-:W-:-:S05]  /*64c0*/  LOP3.LUT R5, RZ, R62, RZ, 0x33, !PT ;  /* 0x0000003eff057212 */ /* 0x000fca00078e33ff */
[----:B------:R-:W-:-:S03]  /*64d0*/  IMAD.IADD R79, R5, 0x1, R0 ;  /* 0x00000001054f7824 */ /* 0x000fc600078e0200 */
[----:B------:R-:W-:Y:S02]  /*64e0*/  VOTE.ALL P0, P0 ;  /* 0x0000000000ff7806 */ /* 0x000fe40000000000 */
[----:B0-----:R-:W-:-:S04]  /*64f0*/  SEL R6, R6, RZ, !P1 ;  /* 0x000000ff06067207 */ /* 0x001fc80004800000 */
[----:B------:R-:W-:Y:S02]  /*6500*/  IADD3 R66, P2, PT, R6, R7, RZ ;  /* 0x0000000706427210 */ /* 0x000fe40007f5e0ff */
[----:B-1----:R-:W-:-:S05]  /*6510*/  SEL R12, R12, RZ, !P1 ;  /* 0x000000ff0c0c7207 */ /* 0x002fca0004800000 */
[----:B------:R-:W-:-:S07]  /*6520*/  IMAD.X R77, R12, 0x1, R77, P2 ;  /* 0x000000010c4d7824 */ /* 0x000fce00010e064d */
.L_x_803:
[----:B------:R-:W-:Y:S05]  /*6530*/  @!P0 BRA `(.L_x_507) ;  /* 0x0000000400788947 */ /* 0x000fea0003800000 */
[----:B------:R-:W-:-:S07]  /*6540*/  IMAD.MOV.U32 R0, RZ, RZ, 0x24 ;  /* 0x00000024ff007424 */ /* 0x000fce00078e00ff */
.L_x_513:
[----:B------:R-:W-:-:S05]  /*6550*/  IMAD.WIDE R10, R79, 0x10, R14 ;  /* 0x000000104f0a7825 */ /* 0x000fca00078e020e */
[----:B------:R-:W2:Y:S01]  /*6560*/  LD.E.128.STRONG.GPU R4, desc[UR8][R10.64+-0x200] ;  /* 0xfffe00080a047980 */ /* 0x000ea2000c10fd00 */
[----:B------:R-:W-:Y:S05]  /*6570*/  YIELD ;  /* 0x0000000000007946 */ /* 0x000fea0003800000 */
[----:B------:R-:W-:Y:S01]  /*6580*/  UMOV UR4, 0xffffffff ;  /* 0xffffffff00047882 */ /* 0x000fe20000000000 */
[----:B------:R-:W-:Y:S02]  /*6590*/  SHF.R.U32.HI R0, RZ, 0x1, R0 ;  /* 0x00000001ff007819 */ /* 0x000fe40000011600 */
[----:B--2---:R-:W-:-:S04]  /*65a0*/  ISETP.NE.U32.AND P0, PT, R4, 0x63, PT ;  /* 0x000000630400780c */ /* 0x004fc80003f05070 */
[----:B------:R-:W-:Y:S01]  /*65b0*/  ISETP.NE.AND.EX P0, PT, R5, RZ, PT, P0 ;  /* 0x000000ff0500720c */ /* 0x000fe20003f05300 */
[----:B------:R-:W-:-:S12]  /*65c0*/  BRA.DIV UR4, `(.L_x_508) ;  /* 0x000000be04b07947 */ /* 0x000fd8000b800000 */
[----:B------:R-:W-:-:S13]  /*65d0*/  VOTE.ANY P0, !P0 ;  /* 0x0000000000ff7806 */ /* 0x000fda0004000100 */
.L_x_806:
[----:B------:R-:W-:Y:S05]  /*65e0*/  @!P0 BRA `(.L_x_509) ;  /* 0x0000000000788947 */ /* 0x000fea0003800000 */
[----:B------:R-:W-:-:S07]  /*65f0*/  IMAD.MOV.U32 R9, RZ, RZ, R0 ;  /* 0x000000ffff097224 */ /* 0x000fce00078e0000 */
.L_x_511:
        /* <DEDUP_REMOVED lines=28> */
.L_x_809:
[----:B------:R-:W-:Y:S05]  /*67c0*/  @P0 BRA `(.L_x_511) ;  /* 0xfffffffc008c0947 */ /* 0x000fea000383ffff */
.L_x_509:
[----:B------:R-:W-:Y:S01]  /*67d0*/  UMOV UR4, 0xffffffff ;  /* 0xffffffff00047882 */ /* 0x000fe20000000000 */
[----:B------:R-:W-:-:S04]  /*67e0*/  ISETP.NE.U32.AND P0, PT, R4, 0x65, PT ;  /* 0x000000650400780c */ /* 0x000fc80003f05070 */
[----:B------:R-:W-:Y:S01]  /*67f0*/  ISETP.NE.AND.EX P0, PT, R5, RZ, PT, P0 ;  /* 0x000000ff0500720c */ /* 0x000fe20003f05300 */
[----:B------:R-:W-:-:S12]  /*6800*/  BRA.DIV UR4, `(.L_x_512) ;  /* 0x000000be04607947 */ /* 0x000fd8000b800000 */
[----:B------:R-:W-:Y:S01]  /*6810*/  VOTE.ANY R8, PT, !P0 ;  /* 0x0000000000087806 */ /* 0x000fe200040e0100 */
[----:B------:R-:W-:-:S03]  /*6820*/  VIADD R79, R79, 0xffffffe0 ;  /* 0xffffffe04f4f7836 */ /* 0x000fc60000000000 */
[----:B------:R-:W-:-:S05]  /*6830*/  LOP3.LUT R8, R8, 0x80000000, R13, 0xec, !PT ;  /* 0x8000000008087812 */ /* 0x000fca00078eec0d */
[----:B------:R-:W-:-:S05]  /*6840*/  VIADD R9, R8, 0xffffffff ;  /* 0xffffffff08097836 */ /* 0x000fca0000000000 */
[----:B------:R-:W-:Y:S01]  /*6850*/  LOP3.LUT R9, R8, R9, RZ, 0xc, !PT ;  /* 0x0000000908097212 */ /* 0x000fe200078e0cff */
[----:B------:R-:W-:-:S03]  /*6860*/  VIADD R8, R60, 0x2 ;  /* 0x000000023c087836 */ /* 0x000fc60000000000 */
[----:B------:R-:W0:Y:S02]  /*6870*/  POPC R11, R9 ;  /* 0x00000009000b7309 */ /* 0x000e240000000000 */
[----:B0-----:R-:W0:Y:S01]  /*6880*/  SHFL.DOWN PT, R62, R6, 0x1, R11 ;  /* 0x08200000063e7989 */ /* 0x001e2200000e000b */
[----:B------:R-:W-:-:S03]  /*6890*/  ISETP.GE.AND P0, PT, R60, R11, PT ;  /* 0x0000000b3c00720c */ /* 0x000fc60003f06270 */
[----:B------:R-:W1:Y:S01]  /*68a0*/  SHFL.DOWN PT, R12, R7, 0x1, R11 ;  /* 0x08200000070c7989 */ /* 0x000e6200000e000b */
[----:B0-----:R-:W-:Y:S02]  /*68b0*/  SEL R81, R62, RZ, !P0 ;  /* 0x000000ff3e517207 */ /* 0x001fe40004000000 */
[----:B-1----:R-:W-:Y:S02]  /*68c0*/  SEL R83, R12, RZ, !P0 ;  /* 0x000000ff0c537207 */ /* 0x002fe40004000000 */
[----:B------:R-:W-:-:S05]  /*68d0*/  IADD3 R68, P0, PT, R6, R81, RZ ;  /* 0x0000005106447210 */ /* 0x000fca0007f1e0ff */
[----:B------:R-:W-:Y:S01]  /*68e0*/  IMAD.X R70, R7, 0x1, R83, P0 ;  /* 0x0000000107467824 */ /* 0x000fe200000e0653 */
[----:B------:R-:W0:Y:S01]  /*68f0*/  SHFL.DOWN PT, R12, R68, 0x2, R11 ;  /* 0x08400000440c7989 */ /* 0x000e2200000e000b */
[----:B------:R-:W-:Y:S01]  /*6900*/  ISETP.GT.AND P0, PT, R8, R11, PT ;  /* 0x0000000b0800720c */ /* 0x000fe20003f04270 */
[----:B------:R-:W-:Y:S02]  /*6910*/  VIADD R8, R60, 0x4 ;  /* 0x000000043c087836 */ /* 0x000fe40000000000 */
        /* <DEDUP_REMOVED lines=11> */
[----:B-1----:R-:W-:Y:S02]  /*69d0*/  SEL R6, R6, RZ, !P0 ;  /* 0x000000ff06067207 */ /* 0x002fe40004000000 */
[----:B------:R-:W-:-:S03]  /*69e0*/  ISETP.GT.AND P0, PT, R8, R11, PT ;  /* 0x0000000b0800720c */ /* 0x000fc60003f04270 */
[----:B------:R-:W-:Y:S02]  /*69f0*/  IMAD.X R70, R6, 0x1, R62, P1 ;  /* 0x0000000106467824 */ /* 0x000fe400008e063e */
[----:B------:R-:W0:Y:S04]  /*6a00*/  SHFL.DOWN PT, R6, R68, 0x8, R11 ;  /* 0x0900000044067989 */ /* 0x000e2800000e000b */
[----:B------:R-:W1:Y:S01]  /*6a10*/  SHFL.DOWN PT, R12, R70, 0x8, R11 ;  /* 0x09000000460c7989 */ /* 0x000e6200000e000b */
[----:B0-----:R-:W-:-:S04]  /*6a20*/  SEL R6, R6, RZ, !P0 ;  /* 0x000000ff06067207 */ /* 0x001fc80004000000 */
[----:B------:R-:W-:Y:S02]  /*6a30*/  IADD3 R7, P1, PT, R6, R68, RZ ;  /* 0x0000004406077210 */ /* 0x000fe40007f3e0ff */
[----:B-1----:R-:W-:Y:S02]  /*6a40*/  SEL R12, R12, RZ, !P0 ;  /* 0x000000ff0c0c7207 */ /* 0x002fe40004000000 */
[----:B------:R-:W-:Y:S01]  /*6a50*/  ISETP.NE.U32.AND P0, PT, R4, 0x65, PT ;  /* 0x000000650400780c */ /* 0x000fe20003f05070 */
[----:B------:R-:W0:Y:S01]  /*6a60*/  SHFL.DOWN PT, R6, R7, 0x10, R11 ;  /* 0x0a00000007067989 */ /* 0x000e2200000e000b */
[----:B------:R-:W-:Y:S02]  /*6a70*/  VIADD R4, R60, 0x10 ;  /* 0x000000103c047836 */ /* 0x000fe40000000000 */
[----:B------:R-:W-:Y:S01]  /*6a80*/  IMAD.X R62, R12, 0x1, R70, P1 ;  /* 0x000000010c3e7824 */ /* 0x000fe200008e0646 */
[----:B------:R-:W-:Y:S02]  /*6a90*/  ISETP.NE.AND.EX P0, PT, R5, RZ, PT, P0 ;  /* 0x000000ff0500720c */ /* 0x000fe40003f05300 */
[----:B------:R-:W-:-:S02]  /*6aa0*/  ISETP.GT.AND P1, PT, R4, R11, PT ;  /* 0x0000000b0400720c */ /* 0x000fc40003f24270 */
[----:B------:R-:W1:Y:S09]  /*6ab0*/  SHFL.DOWN PT, R12, R62, 0x10, R11 ;  /* 0x0a0000003e0c7989 */ /* 0x000e7200000e000b */
[----:B------:R-:W-:Y:S02]  /*6ac0*/  VOTE.ALL P0, P0 ;  /* 0x0000000000ff7806 */ /* 0x000fe40000000000 */
[----:B0-----:R-:W-:-:S04]  /*6ad0*/  SEL R5, R6, RZ, !P1 ;  /* 0x000000ff06057207 */ /* 0x001fc80004800000 */
[----:B------:R-:W-:Y:S02]  /*6ae0*/  IADD3 R66, P2, P3, R5, R7, R66 ;  /* 0x0000000705427210 */ /* 0x000fe40007b5e042 */
[----:B-1----:R-:W-:-:S04]  /*6af0*/  SEL R12, R12, RZ, !P1 ;  /* 0x000000ff0c0c7207 */ /* 0x002fc80004800000 */
[----:B------:R-:W-:-:S07]  /*6b00*/  IADD3.X R77, PT, PT, R12, R62, R77, P2, P3 ;  /* 0x0000003e0c4d7210 */ /* 0x000fce00017e644d */
.L_x_823:
[----:B------:R-:W-:Y:S05]  /*6b10*/  @P0 BRA `(.L_x_513) ;  /* 0xfffffff8008c0947 */ /* 0x000fea000383ffff */
.L_x_507:
[----:B------:R-:W0:Y:S01]  /*6b20*/  S2R R62, SR_TID.X ;  /* 0x00000000003e7919 */ /* 0x000e220000002100 */
[----:B------:R-:W-:Y:S01]  /*6b30*/  ISETP.NE.AND P0, PT, R60, RZ, PT ;  /* 0x000000ff3c00720c */ /* 0x000fe20003f05270 */
[----:B------:R-:W-:Y:S01]  /*6b40*/  BSSY.RECONVERGENT B0, `(.L_x_514) ;  /* 0x0000011000007945 */ /* 0x000fe20003800200 */
[----:B------:R-:W-:-:S11]  /*6b50*/  IMAD.MOV.U32 R76, RZ, RZ, R66 ;  /* 0x000000ffff4c7224 */ /* 0x000fd600078e0042 */
[----:B------:R-:W1:Y:S01]  /*6b60*/  @!P0 S2R R5, SR_CgaCtaId ;  /* 0x0000000000058919 */ /* 0x000e620000008800 */
[----:B------:R-:W-:Y:S02]  /*6b70*/  @!P0 MOV R0, 0x400 ;  /* 0x0000040000008802 */ /* 0x000fe40000000f00 */
[----:B0-----:R-:W-:Y:S02]  /*6b80*/  ISETP.NE.AND P1, PT, R62, RZ, PT ;  /* 0x000000ff3e00720c */ /* 0x001fe40003f25270 */
[----:B-1----:R-:W-:-:S11]  /*6b90*/  @!P0 LEA R11, R5, R0, 0x18 ;  /* 0x00000000050b8211 */ /* 0x002fd600078ec0ff */
[----:B------:R-:W-:Y:S05]  /*6ba0*/  @P1 BRA `(.L_x_515) ;  /* 0x0000000000281947 */ /* 0x000fea0003800000 */
[----:B------:R-:W0:Y:S01]  /*6bb0*/  S2UR UR5, SR_CgaCtaId ;  /* 0x00000000000579c3 */ /* 0x000e220000008800 */
[----:B------:R-:W-:Y:S01]  /*6bc0*/  IADD3 R6, P1, PT, R76, R18, RZ ;  /* 0x000000124c067210 */ /* 0x000fe20007f3e0ff */
[----:B------:R-:W-:Y:S01]  /*6bd0*/  UMOV UR4, 0x400 ;  /* 0x0000040000047882 */ /* 0x000fe20000000000 */
[----:B------:R-:W-:Y:S02]  /*6be0*/  IMAD.MOV.U32 R4, RZ, RZ, 0x65 ;  /* 0x00000065ff047424 */ /* 0x000fe400078e00ff */
[----:B------:R-:W-:Y:S02]  /*6bf0*/  IMAD.MOV.U32 R5, RZ, RZ, 0x0 ;  /* 0x00000000ff057424 */ /* 0x000fe400078e00ff */
[----:B------:R-:W-:-:S05]  /*6c00*/  IMAD.X R7, R77, 0x1, R19, P1 ;  /* 0x000000014d077824 */ /* 0x000fca00008e0613 */
[----:B------:R1:W-:Y:S01]  /*6c10*/  ST.E.128.STRONG.GPU desc[UR8][R2.64+0x200], R4 ;  /* 0x0002000402007985 */ /* 0x0003e2000c10fd08 */
[----:B0-----:R-:W-:-:S09]  /*6c20*/  ULEA UR4, UR5, UR4, 0x18 ;  /* 0x0000000405047291 */ /* 0x001fd2000f8ec0ff */
[----:B------:R1:W-:Y:S04]  /*6c30*/  STS.64 [UR4+0xb0], R6 ;  /* 0x0000b006ff007988 */ /* 0x0003e80008000a04 */
[----:B------:R1:W-:Y:S02]  /*6c40*/  STS.64 [UR4+0xa8], R76 ;  /* 0x0000a84cff007988 */ /* 0x0003e40008000a04 */
.L_x_515:
[----:B------:R-:W-:Y:S05]  /*6c50*/  BSYNC.RECONVERGENT B0 ;  /* 0x0000000000007941 */ /* 0x000fea0003800200 */
.L_x_514:
[----:B------:R0:W-:Y:S01]  /*6c60*/  @!P0 STS.64 [R11+0x90], R76 ;  /* 0x0000904c0b008388 */ /* 0x0001e20000000a00 */
[----:B-1----:R-:W-:Y:S02]  /*6c70*/  IMAD.MOV.U32 R7, RZ, RZ, R17 ;  /* 0x000000ffff077224 */ /* 0x002fe400078e0011 */
[----:B------:R-:W-:Y:S02]  /*6c80*/  IMAD.MOV.U32 R9, RZ, RZ, R16 ;  /* 0x000000ffff097224 */ /* 0x000fe400078e0010 */
[----:B------:R-:W-:Y:S02]  /*6c90*/  @!P0 IMAD.MOV.U32 R7, RZ, RZ, R76 ;  /* 0x000000ffff078224 */ /* 0x000fe400078e004c */
[----:B------:R-:W-:-:S07]  /*6ca0*/  @!P0 IMAD.MOV.U32 R9, RZ, RZ, R77 ;  /* 0x000000ffff098224 */ /* 0x000fce00078e004d */
.L_x_501:
[----:B------:R-:W-:Y:S05]  /*6cb0*/  WARPSYNC.ALL ;  /* 0x0000000000007948 */ /* 0x000fea0003800000 */
[----:B------:R-:W1:Y:S08]  /*6cc0*/  S2UR UR5, SR_CgaCtaId ;  /* 0x00000000000579c3 */ /* 0x000e700000008800 */
[----:B------:R-:W-:Y:S01]  /*6cd0*/  BAR.SYNC.DEFER_BLOCKING 0x0 ;  /* 0x0000000000007b1d */ /* 0x000fe20000010000 */
[----:B------:R-:W-:-:S02]  /*6ce0*/  ISETP.NE.AND P0, PT, R62, RZ, PT ;  /* 0x000000ff3e00720c */ /* 0x000fc40003f05270 */
[C---:B------:R-:W-:Y:S02]  /*6cf0*/  IADD3 R15, P4, PT, R22.reuse, R45, RZ ;  /* 0x0000002d160f7210 */ /* 0x040fe40007f9e0ff */
[----:B------:R-:W-:Y:S01]  /*6d00*/  ISETP.GE.U32.AND P3, PT, R22, RZ, PT ;  /* 0x000000ff1600720c */ /* 0x000fe20003f66070 */
[----:B------:R-:W-:Y:S01]  /*6d10*/  UMOV UR4, 0x400 ;  /* 0x0000040000047882 */ /* 0x000fe20000000000 */
[----:B------:R-:W-:Y:S01]  /*6d20*/  ISETP.GE.U32.AND P2, PT, R45, RZ, PT ;  /* 0x000000ff2d00720c */ /* 0x000fe20003f46070 */
[C---:B------:R-:W-:Y:S01]  /*6d30*/  IMAD.X R10, R20.reuse, 0x1, R43, P4 ;  /* 0x00000001140a7824 */ /* 0x040fe200020e062b */
[----:B------:R-:W-:Y:S01]  /*6d40*/  ISETP.GE.U32.AND.EX P3, PT, R20, 0x1, PT, P3 ;  /* 0x000000011400780c */ /* 0x000fe20003f66130 */
[----:B------:R-:W-:Y:S01]  /*6d50*/  BSSY.RECONVERGENT B0, `(.L_x_516) ;  /* 0x000002e000007945 */ /* 0x000fe20003800200 */
[----:B------:R-:W-:Y:S02]  /*6d60*/  ISETP.GE.U32.AND P1, PT, R30, RZ, PT ;  /* 0x000000ff1e00720c */ /* 0x000fe40003f26070 */
[----:B------:R-:W-:-:S02]  /*6d70*/  ISETP.GE.U32.AND.EX P2, PT, R43, 0x1, PT, P2 ;  /* 0x000000012b00780c */ /* 0x000fc40003f46120 */
[----:B------:R-:W-:Y:S01]  /*6d80*/  ISETP.GE.U32.AND.EX P1, PT, R28, 0x1, PT, P1 ;  /* 0x000000011c00780c */ /* 0x000fe20003f26110 */
[----:B-1----:R-:W-:-:S09]  /*6d90*/  ULEA UR4, UR5, UR4, 0x18 ;  /* 0x0000000405047291 */ /* 0x002fd2000f8ec0ff */
[----:B------:R-:W1:Y:S04]  /*6da0*/  LDS.64 R4, [UR4+0x90] ;  /* 0x00009004ff047984 */ /* 0x000e680008000a00 */
[----:B------:R-:W2:Y:S01]  /*6db0*/  LDS.64 R2, [UR4+0xb8] ;  /* 0x0000b804ff027984 */ /* 0x000ea20008000a00 */
[----:B-1----:R-:W-:Y:S02]  /*6dc0*/  SEL R0, R4, RZ, P0 ;  /* 0x000000ff04007207 */ /* 0x002fe40000000000 */
[----:B------:R-:W-:Y:S02]  /*6dd0*/  SEL R6, R5, RZ, P0 ;  /* 0x000000ff05067207 */ /* 0x000fe40000000000 */
[----:B------:R-:W1:Y:S01]  /*6de0*/  LDS.64 R4, [UR4+0xa8] ;  /* 0x0000a804ff047984 */ /* 0x000e620008000a00 */
[----:B------:R-:W-:Y:S08]  /*6df0*/  BAR.SYNC.DEFER_BLOCKING 0x0 ;  /* 0x0000000000007b1d */ /* 0x000ff00000010000 */
[----:B------:R-:W-:Y:S01]  /*6e00*/  BAR.SYNC.DEFER_BLOCKING 0x0 ;  /* 0x0000000000007b1d */ /* 0x000fe20000010000 */
[----:B0-----:R-:W-:Y:S01]  /*6e10*/  IADD3 R11, P0, PT, R7, R0, RZ ;  /* 0x00000000070b7210 */ /* 0x001fe20007f1e0ff */
[----:B------:R-:W-:-:S02]  /*6e20*/  IMAD.IADD R0, R26, 0x1, R15 ;  /* 0x000000011a007824 */ /* 0x000fc400078e020f */
[----:B--2---:R-:W-:Y:S01]  /*6e30*/  IMAD.IADD R7, R3, 0x1, R2 ;  /* 0x0000000103077824 */ /* 0x004fe200078e0202 */
[----:B------:R-:W-:Y:S01]  /*6e40*/  IADD3 R15, P6, PT, R11, R15, RZ ;  /* 0x0000000f0b0f7210 */ /* 0x000fe20007fde0ff */
[----:B------:R-:W-:Y:S01]  /*6e50*/  IMAD.X R9, R9, 0x1, R6, P0 ;  /* 0x0000000109097824 */ /* 0x000fe200000e0606 */
[C---:B------:R-:W-:Y:S02]  /*6e60*/  IADD3 R17, P4, PT, R11.reuse, R0, RZ ;  /* 0x000000000b117210 */ /* 0x040fe40007f9e0ff */
[----:B------:R-:W-:Y:S01]  /*6e70*/  IADD3 R19, P5, PT, R11, R58, RZ ;  /* 0x0000003a0b137210 */ /* 0x000fe20007fbe0ff */
[----:B------:R-:W-:Y:S01]  /*6e80*/  IMAD.X R10, R9, 0x1, R10, P6 ;  /* 0x00000001090a7824 */ /* 0x000fe200030e060a */
        /* <DEDUP_REMOVED lines=11> */
[C---:B------:R-:W-:Y:S01]  /*6f40*/  IMAD.X R34, R9.reuse, 0x1, R34, P6 ;  /* 0x0000000109227824 */ /* 0x040fe200030e0622 */
[----:B------:R-:W-:Y:S01]  /*6f50*/  IADD3 R13, P6, PT, R22, R11, RZ ;  /* 0x0000000b160d7210 */ /* 0x000fe20007fde0ff */
[C---:B------:R-:W-:Y:S01]  /*6f60*/  IMAD.X R14, R9.reuse, 0x1, R32, P4 ;  /* 0x00000001090e7824 */ /* 0x040fe200020e0620 */
[----:B------:R-:W-:Y:S01]  /*6f70*/  ISETP.GE.U32.AND P0, PT, R26, RZ, PT ;  /* 0x000000ff1a00720c */ /* 0x000fe20003f06070 */
[----:B------:R-:W-:-:S02]  /*6f80*/  IMAD.X R47, R9, 0x1, R47, P5 ;  /* 0x00000001092f7824 */ /* 0x000fc400028e062f */
[----:B------:R-:W-:Y:S01]  /*6f90*/  IMAD.X R8, R20, 0x1, R9, P6 ;  /* 0x0000000114087824 */ /* 0x000fe200030e0609 */
[----:B------:R-:W-:Y:S01]  /*6fa0*/  ISETP.GE.U32.AND.EX P0, PT, R24, 0x1, PT, P0 ;  /* 0x000000011800780c */ /* 0x000fe20003f06100 */
[----:B-1----:R-:W-:Y:S01]  /*6fb0*/  @P3 IMAD.IADD R0, R9, 0x1, -R5 ;  /* 0x0000000109003824 */ /* 0x002fe200078e0a05 */
[----:B------:R-:W-:Y:S11]  /*6fc0*/  @P3 BRA `(.L_x_517) ;  /* 0x0000000000183947 */ /* 0x000ff60003800000 */
[----:B------:R-:W-:-:S04]  /*6fd0*/  ISETP.NE.U32.AND P3, PT, R22, RZ, PT ;  /* 0x000000ff1600720c */ /* 0x000fc80003f65070 */
[----:B------:R-:W-:-:S13]  /*6fe0*/  ISETP.NE.AND.EX P3, PT, R20, RZ, PT, P3 ;  /* 0x000000ff1400720c */ /* 0x000fda0003f65330 */
[--C-:B------:R-:W-:Y:S01]  /*6ff0*/  @!P3 IMAD R6, R62, 0xb, R4.reuse ;  /* 0x0000000b3e06b824 */ /* 0x100fe200078e0204 */
[----:B------:R-:W-:-:S04]  /*7000*/  @P3 IADD3 R0, PT, PT, R11, R3, -R4 ;  /* 0x000000030b003210 */ /* 0x000fc80007ffe804 */
[----:B------:R-:W-:-:S04]  /*7010*/  @!P3 IADD3 R6, PT, PT, R5, R6, R7 ;  /* 0x000000060506b210 */ /* 0x000fc80007ffe007 */
[----:B------:R-:W-:-:S07]  /*7020*/  @!P3 IADD3 R0, PT, PT, R6, -R11, -R9 ;  /* 0x8000000b0600b210 */ /* 0x000fce0007ffe809 */
.L_x_517:
[----:B------:R-:W-:Y:S05]  /*7030*/  BSYNC.RECONVERGENT B0 ;  /* 0x0000000000007941 */ /* 0x000fea0003800200 */
.L_x_516:
[----:B------:R-:W-:Y:S01]  /*7040*/  BSSY.RECONVERGENT B0, `(.L_x_518) ;  /* 0x000000b000007945 */ /* 0x000fe20003800200 */
[----:B------:R-:W-:Y:S02]  /*7050*/  IMAD R11, R62, 0xb, R4 ;  /* 0x0000000b3e0b7824 */ /* 0x000fe400078e0204 */
[----:B------:R-:W-:Y:S01]  /*7060*/  @P2 IMAD.IADD R6, R8, 0x1, -R5 ;  /* 0x0000000108062824 */ /* 0x000fe200078e0a05 */
[----:B------:R-:W-:Y:S06]  /*7070*/  @P2 BRA `(.L_x_519) ;  /* 0x00000000001c2947 */ /* 0x000fec0003800000 */
[----:B------:R-:W-:-:S04]  /*7080*/  ISETP.NE.U32.AND P2, PT, R45, RZ, PT ;  /* 0x000000ff2d00720c */ /* 0x000fc80003f45070 */
[----:B------:R-:W-:-:S13]  /*7090*/  ISETP.NE.AND.EX P2, PT, R43, RZ, PT, P2 ;  /* 0x000000ff2b00720c */ /* 0x000fda0003f45320 */
[----:B------:R-:W-:-:S05]  /*70a0*/  @!P2 IMAD R6, R62, 0xb, R4 ;  /* 0x0000000b3e06a824 */ /* 0x000fca00078e0204 */
[----:B------:R-:W-:Y:S02]  /*70b0*/  @!P2 IADD3 R9, PT, PT, R5, R6, R7 ;  /* 0x000000060509a210 */ /* 0x000fe40007ffe007 */
[----:B------:R-:W-:Y:S02]  /*70c0*/  @P2 IADD3 R6, PT, PT, R13, R3, -R4 ;  /* 0x000000030d062210 */ /* 0x000fe40007ffe804 */
[----:B------:R-:W-:-:S05]  /*70d0*/  @!P2 IADD3 R8, PT, PT, R9, -R13, -R8 ;  /* 0x8000000d0908a210 */ /* 0x000fca0007ffe808 */
[----:B------:R-:W-:-:S07]  /*70e0*/  @!P2 VIADD R6, R8, 0x1 ;  /* 0x000000010806a836 */ /* 0x000fce0000000000 */
.L_x_519:
[----:B------:R-:W-:Y:S05]  /*70f0*/  BSYNC.RECONVERGENT B0 ;  /* 0x0000000000007941 */ /* 0x000fea0003800200 */
.L_x_518:
[----:B------:R-:W-:Y:S01]  /*7100*/  BSSY.RECONVERGENT B0, `(.L_x_520) ;  /* 0x000000b000007945 */ /* 0x000fe20003800200 */
[----:B------:R-:W-:Y:S01]  /*7110*/  IMAD.IADD R8, R3, 0x1, -R4 ;  /* 0x0000000103087824 */ /* 0x000fe200078e0a04 */
[----:B------:R-:W-:Y:S01]  /*7120*/  IADD3 R16, PT, PT, R5, R11, R7 ;  /* 0x0000000b05107210 */ /* 0x000fe20007ffe007 */
[----:B------:R-:W-:Y:S01]  /*7130*/  @P0 IMAD.IADD R9, R10, 0x1, -R5 ;  /* 0x000000010a090824 */ /* 0x000fe200078e0a05 */
[----:B------:R-:W-:Y:S01]  /*7140*/  LEA R0, R0, UR4, 0x2 ;  /* 0x0000000400007c11 */ /* 0x000fe2000f8e10ff */
[----:B------:R-:W-:Y:S06]  /*7150*/  @P0 BRA `(.L_x_521) ;  /* 0x0000000000140947 */ /* 0x000fec0003800000 */
[----:B------:R-:W-:-:S04]  /*7160*/  ISETP.NE.U32.AND P0, PT, R26, RZ, PT ;  /* 0x000000ff1a00720c */ /* 0x000fc80003f05070 */
[----:B------:R-:W-:-:S13]  /*7170*/  ISETP.NE.AND.EX P0, PT, R24, RZ, PT, P0 ;  /* 0x000000ff1800720c */ /* 0x000fda0003f05300 */
[----:B------:R-:W-:Y:S01]  /*7180*/  @!P0 IADD3 R10, PT, PT, R16, -R15, -R10 ;  /* 0x8000000f100a8210 */ /* 0x000fe20007ffe80a */
[----:B------:R-:W-:-:S04]  /*7190*/  @P0 IMAD.IADD R9, R8, 0x1, R15 ;  /* 0x0000000108090824 */ /* 0x000fc800078e020f */
[----:B------:R-:W-:-:S07]  /*71a0*/  @!P0 VIADD R9, R10, 0x2 ;  /* 0x000000020a098836 */ /* 0x000fce0000000000 */
.L_x_521:
[----:B------:R-:W-:Y:S05]  /*71b0*/  BSYNC.RECONVERGENT B0 ;  /* 0x0000000000007941 */ /* 0x000fea0003800200 */
.L_x_520:
[----:B------:R-:W-:Y:S01]  /*71c0*/  BSSY.RECONVERGENT B0, `(.L_x_522) ;  /* 0x0000009000007945 */ /* 0x000fe20003800200 */
[----:B------:R-:W-:Y:S01]  /*71d0*/  @P1 IMAD.IADD R11, R57, 0x1, -R5 ;  /* 0x00000001390b1824 */ /* 0x000fe200078e0a05 */
[----:B------:R-:W-:Y:S02]  /*71e0*/  LEA R6, R6, UR4, 0x2 ;  /* 0x0000000406067c11 */ /* 0x000fe4000f8e10ff */
[----:B------:R-:W-:Y:S05]  /*71f0*/  @P1 BRA `(.L_x_523) ;  /* 0x0000000000141947 */ /* 0x000fea0003800000 */
[----:B------:R-:W-:-:S04]  /*7200*/  ISETP.NE.U32.AND P0, PT, R30, RZ, PT ;  /* 0x000000ff1e00720c */ /* 0x000fc80003f05070 */
[----:B------:R-:W-:-:S13]  /*7210*/  ISETP.NE.AND.EX P0, PT, R28, RZ, PT, P0 ;  /* 0x000000ff1c00720c */ /* 0x000fda0003f05300 */
[----:B------:R-:W-:Y:S01]  /*7220*/  @!P0 IADD3 R10, PT, PT, R16, -R17, -R57 ;  /* 0x80000011100a8210 */ /* 0x000fe20007ffe839 */
[----:B------:R-:W-:-:S04]  /*7230*/  @P0 IMAD.IADD R11, R8, 0x1, R17 ;  /* 0x00000001080b0824 */ /* 0x000fc800078e0211 */
[----:B------:R-:W-:-:S07]  /*7240*/  @!P0 VIADD R11, R10, 0x3 ;  /* 0x000000030a0b8836 */ /* 0x000fce0000000000 */
.L_x_523:
[----:B------:R-:W-:Y:S05]  /*7250*/  BSYNC.RECONVERGENT B0 ;  /* 0x0000000000007941 */ /* 0x000fea0003800200 */
.L_x_522:
[----:B------:R-:W-:Y:S01]  /*7260*/  ISETP.GE.U32.AND P4, PT, R75, RZ, PT ;  /* 0x000000ff4b00720c */ /* 0x000fe20003f86070 */
[----:B------:R-:W-:Y:S01]  /*7270*/  BSSY.RECONVERGENT B0, `(.L_x_524) ;  /* 0x0000016000007945 */ /* 0x000fe20003800200 */
[----:B------:R-:W-:Y:S02]  /*7280*/  ISETP.GE.U32.AND P2, PT, R71, RZ, PT ;  /* 0x000000ff4700720c */ /* 0x000fe40003f46070 */
[----:B------:R-:W-:Y:S02]  /*7290*/  ISETP.GE.U32.AND.EX P4, PT, R73, 0x1, PT, P4 ;  /* 0x000000014900780c */ /* 0x000fe40003f86140 */
[----:B------:R-:W-:Y:S02]  /*72a0*/  ISETP.GE.U32.AND P1, PT, R67, RZ, PT ;  /* 0x000000ff4300720c */ /* 0x000fe40003f26070 */
[----:B------:R-:W-:Y:S02]  /*72b0*/  ISETP.GE.U32.AND P0, PT, R63, RZ, PT ;  /* 0x000000ff3f00720c */ /* 0x000fe40003f06070 */
[----:B------:R-:W-:-:S02]  /*72c0*/  ISETP.GE.U32.AND P6, PT, R59, RZ, PT ;  /* 0x000000ff3b00720c */ /* 0x000fc40003fc6070 */
[----:B------:R-:W-:Y:S02]  /*72d0*/  ISETP.GE.U32.AND P3, PT, R53, RZ, PT ;  /* 0x000000ff3500720c */ /* 0x000fe40003f66070 */
[----:B------:R-:W-:Y:S02]  /*72e0*/  ISETP.GE.U32.AND P5, PT, R46, RZ, PT ;  /* 0x000000ff2e00720c */ /* 0x000fe40003fa6070 */
[----:B------:R-:W-:Y:S01]  /*72f0*/  ISETP.GE.U32.AND.EX P2, PT, R69, 0x1, PT, P2 ;  /* 0x000000014500780c */ /* 0x000fe20003f46120 */
[----:B------:R-:W-:Y:S01]  /*7300*/  @P4 IMAD.IADD R13, R54, 0x1, -R5 ;  /* 0x00000001360d4824 */ /* 0x000fe200078e0a05 */
[----:B------:R-:W-:Y:S02]  /*7310*/  ISETP.GE.U32.AND.EX P1, PT, R65, 0x1, PT, P1 ;  /* 0x000000014100780c */ /* 0x000fe40003f26110 */
[----:B------:R-:W-:Y:S02]  /*7320*/  ISETP.GE.U32.AND.EX P0, PT, R61, 0x1, PT, P0 ;  /* 0x000000013d00780c */ /* 0x000fe40003f06100 */
[----:B------:R-:W-:-:S02]  /*7330*/  ISETP.GE.U32.AND.EX P6, PT, R55, 0x1, PT, P6 ;  /* 0x000000013700780c */ /* 0x000fc40003fc6160 */
[----:B------:R-:W-:Y:S02]  /*7340*/  ISETP.GE.U32.AND.EX P3, PT, R51, 0x1, PT, P3 ;  /* 0x000000013300780c */ /* 0x000fe40003f66130 */
[----:B------:R-:W-:Y:S02]  /*7350*/  ISETP.GE.U32.AND.EX P5, PT, R42, 0x1, PT, P5 ;  /* 0x000000012a00780c */ /* 0x000fe40003fa6150 */
[----:B------:R-:W-:Y:S01]  /*7360*/  LEA R10, R9, UR4, 0x2 ;  /* 0x00000004090a7c11 */ /* 0x000fe2000f8e10ff */
[----:B------:R-:W-:Y:S10]  /*7370*/  @P4 BRA `(.L_x_525) ;  /* 0x0000000000144947 */ /* 0x000ff40003800000 */
[----:B------:R-:W-:-:S04]  /*7380*/  ISETP.NE.U32.AND P4, PT, R75, RZ, PT ;  /* 0x000000ff4b00720c */ /* 0x000fc80003f85070 */
[----:B------:R-:W-:-:S13]  /*7390*/  ISETP.NE.AND.EX P4, PT, R73, RZ, PT, P4 ;  /* 0x000000ff4900720c */ /* 0x000fda0003f85340 */
[----:B------:R-:W-:Y:S01]  /*73a0*/  @!P4 IADD3 R9, PT, PT, R16, -R19, -R54 ;  /* 0x800000131009c210 */ /* 0x000fe20007ffe836 */
[----:B------:R-:W-:-:S04]  /*73b0*/  @P4 IMAD.IADD R13, R8, 0x1, R19 ;  /* 0x00000001080d4824 */ /* 0x000fc800078e0213 */
[----:B------:R-:W-:-:S07]  /*73c0*/  @!P4 VIADD R13, R9, 0x4 ;  /* 0x00000004090dc836 */ /* 0x000fce0000000000 */
.L_x_525:
[----:B------:R-:W-:Y:S05]  /*73d0*/  BSYNC.RECONVERGENT B0 ;  /* 0x0000000000007941 */ /* 0x000fea0003800200 */
.L_x_524:
        /* <DEDUP_REMOVED lines=9> */
.L_x_527:
[----:B------:R-:W-:Y:S05]  /*7470*/  BSYNC.RECONVERGENT B0 ;  /* 0x0000000000007941 */ /* 0x000fea0003800200 */
.L_x_526:
        /* <DEDUP_REMOVED lines=9> */
.L_x_529:
[----:B------:R-:W-:Y:S05]  /*7510*/  BSYNC.RECONVERGENT B0 ;  /* 0x0000000000007941 */ /* 0x000fea0003800200 */
.L_x_528:
        /* <DEDUP_REMOVED lines=9> */
.L_x_531:
[----:B------:R-:W-:Y:S05]  /*75b0*/  BSYNC.RECONVERGENT B0 ;  /* 0x0000000000007941 */ /* 0x000fea0003800200 */
.L_x_530:
[----:B------:R-:W-:Y:S01]  /*75c0*/  BSSY.RECONVERGENT B0, `(.L_x_532) ;  /* 0x000000b000007945 */ /* 0x000fe20003800200 */
[--C-:B------:R-:W-:Y:S01]  /*75d0*/  @P6 IMAD.IADD R9, R34, 0x1, -R5.reuse ;  /* 0x0000000122096824 */ /* 0x100fe200078e0a05 */
[----:B------:R-:W-:Y:S01]  /*75e0*/  LEA R24, R11, UR4, 0x2 ;  /* 0x000000040b187c11 */ /* 0x000fe2000f8e10ff */
[--C-:B------:R-:W-:Y:S02]  /*75f0*/  @P3 IMAD.IADD R30, R14, 0x1, -R5.reuse ;  /* 0x000000010e1e3824 */ /* 0x100fe400078e0a05 */
[----:B------:R-:W-:Y:S01]  /*7600*/  @P5 IMAD.IADD R32, R47, 0x1, -R5 ;  /* 0x000000012f205824 */ /* 0x000fe200078e0a05 */
[----:B------:R-:W-:Y:S06]  /*7610*/  @P6 BRA `(.L_x_533) ;  /* 0x0000000000146947 */ /* 0x000fec0003800000 */
[----:B------:R-:W-:-:S04]  /*7620*/  ISETP.NE.U32.AND P0, PT, R59, RZ, PT ;  /* 0x000000ff3b00720c */ /* 0x000fc80003f05070 */
[----:B------:R-:W-:-:S13]  /*7630*/  ISETP.NE.AND.EX P0, PT, R55, RZ, PT, P0 ;  /* 0x000000ff3700720c */ /* 0x000fda0003f05300 */
[----:B------:R-:W-:Y:S01]  /*7640*/  @!P0 IADD3 R11, PT, PT, R16, -R83, -R34 ;  /* 0x80000053100b8210 */ /* 0x000fe20007ffe822 */
[----:B------:R-:W-:-:S04]  /*7650*/  @P0 IMAD.IADD R9, R8, 0x1, R83 ;  /* 0x0000000108090824 */ /* 0x000fc800078e0253 */
[----:B------:R-:W-:-:S07]  /*7660*/  @!P0 VIADD R9, R11, 0x8 ;  /* 0x000000080b098836 */ /* 0x000fce0000000000 */
.L_x_533:
[----:B------:R-:W-:Y:S05]  /*7670*/  BSYNC.RECONVERGENT B0 ;  /* 0x0000000000007941 */ /* 0x000fea0003800200 */
.L_x_532:
[----:B------:R-:W-:Y:S01]  /*7680*/  BSSY.RECONVERGENT B0, `(.L_x_534) ;  /* 0x0000009000007945 */ /* 0x000fe20003800200 */
[----:B------:R-:W-:Y:S02]  /*7690*/  LEA R28, R9, UR4, 0x2 ;  /* 0x00000004091c7c11 */ /* 0x000fe4000f8e10ff */
[----:B------:R-:W-:Y:S01]  /*76a0*/  LEA R26, R13, UR4, 0x2 ;  /* 0x000000040d1a7c11 */ /* 0x000fe2000f8e10ff */
[----:B------:R-:W-:Y:S06]  /*76b0*/  @P3 BRA `(.L_x_535) ;  /* 0x0000000000143947 */ /* 0x000fec0003800000 */
[----:B------:R-:W-:-:S04]  /*76c0*/  ISETP.NE.U32.AND P0, PT, R53, RZ, PT ;  /* 0x000000ff3500720c */ /* 0x000fc80003f05070 */
[----:B------:R-:W-:-:S13]  /*76d0*/  ISETP.NE.AND.EX P0, PT, R51, RZ, PT, P0 ;  /* 0x000000ff3300720c */ /* 0x000fda0003f05300 */
[----:B------:R-:W-:Y:S01]  /*76e0*/  @!P0 IADD3 R9, PT, PT, R16, -R85, -R14 ;  /* 0x8000005510098210 */ /* 0x000fe20007ffe80e */
[----:B------:R-:W-:-:S04]  /*76f0*/  @P0 IMAD.IADD R30, R8, 0x1, R85 ;  /* 0x00000001081e0824 */ /* 0x000fc800078e0255 */
[----:B------:R-:W-:-:S07]  /*7700*/  @!P0 VIADD R30, R9, 0x9 ;  /* 0x00000009091e8836 */ /* 0x000fce0000000000 */
.L_x_535:
[----:B------:R-:W-:Y:S05]  /*7710*/  BSYNC.RECONVERGENT B0 ;  /* 0x0000000000007941 */ /* 0x000fea0003800200 */
.L_x_534:
[----:B------:R-:W-:Y:S04]  /*7720*/  BSSY.RECONVERGENT B0, `(.L_x_536) ;  /* 0x0000007000007945 */ /* 0x000fe80003800200 */
[----:B------:R-:W-:Y:S05]  /*7730*/  @P5 BRA `(.L_x_537) ;  /* 0x0000000000145947 */ /* 0x000fea0003800000 */
[----:B------:R-:W-:-:S04]  /*7740*/  ISETP.NE.U32.AND P0, PT, R46, RZ, PT ;  /* 0x000000ff2e00720c */ /* 0x000fc80003f05070 */
[----:B------:R-:W-:-:S13]  /*7750*/  ISETP.NE.AND.EX P0, PT, R42, RZ, PT, P0 ;  /* 0x000000ff2a00720c */ /* 0x000fda0003f05300 */
[----:B------:R-:W-:Y:S01]  /*7760*/  @!P0 IADD3 R9, PT, PT, R16, -R49, -R47 ;  /* 0x8000003110098210 */ /* 0x000fe20007ffe82f */
[----:B------:R-:W-:-:S04]  /*7770*/  @P0 IMAD.IADD R32, R8, 0x1, R49 ;  /* 0x0000000108200824 */ /* 0x000fc800078e0231 */
[----:B------:R-:W-:-:S07]  /*7780*/  @!P0 VIADD R32, R9, 0xa ;  /* 0x0000000a09208836 */ /* 0x000fce0000000000 */
.L_x_537:
[----:B------:R-:W-:Y:S05]  /*7790*/  BSYNC.RECONVERGENT B0 ;  /* 0x0000000000007941 */ /* 0x000fea0003800200 */
.L_x_536:
[----:B------:R-:W0:Y:S01]  /*77a0*/  LDCU.U8 UR5, c[0x0][0x3f8] ;  /* 0x00007f00ff0577ac */ /* 0x000e220008000000 */
[----:B------:R-:W-:Y:S01]  /*77b0*/  STS [R0], R29 ;  /* 0x0000001d00007388 */ /* 0x000fe20000000800 */
[----:B------:R-:W-:Y:S02]  /*77c0*/  LEA R30, R30, UR4, 0x2 ;  /* 0x000000041e1e7c11 */ /* 0x000fe4000f8e10ff */
[----:B------:R-:W-:Y:S02]  /*77d0*/  CS2R R8, SRZ ;  /* 0x0000000000087805 */ /* 0x000fe4000001ff00 */
[----:B------:R-:W-:Y:S01]  /*77e0*/  LEA R32, R32, UR4, 0x2 ;  /* 0x0000000420207c11 */ /* 0x000fe2000f8e10ff */
[----:B------:R-:W-:Y:S01]  /*77f0*/  STS [R6], R31 ;  /* 0x0000001f06007388 */ /* 0x000fe20000000800 */
[----:B------:R-:W1:Y:S03]  /*7800*/  LDCU.128 UR12, c[0x0][0x390] ;  /* 0x00007200ff0c77ac */ /* 0x000e660008000c00 */
[----:B------:R2:W-:Y:S04]  /*7810*/  STS [R10], R33 ;  /* 0x000000210a007388 */ /* 0x0005e80000000800 */
[----:B------:R3:W-:Y:S04]  /*7820*/  STS [R12], R35 ;  /* 0x000000230c007388 */ /* 0x0007e80000000800 */
[----:B------:R4:W-:Y:S01]  /*7830*/  STS [R20], R37 ;  /* 0x0000002514007388 */ /* 0x0009e20000000800 */
[----:B0-----:R-:W-:-:S03]  /*7840*/  ISETP.NE.AND P0, PT, RZ, UR5, PT ;  /* 0x00000005ff007c0c */ /* 0x001fc6000bf05270 */
[----:B------:R-:W-:Y:S04]  /*7850*/  STS [R22], R39 ;  /* 0x0000002716007388 */ /* 0x000fe80000000800 */
[----:B------:R-:W-:Y:S04]  /*7860*/  STS [R24], R41 ;  /* 0x0000002918007388 */ /* 0x000fe80000000800 */
[----:B------:R-:W-:Y:S02]  /*7870*/  STS [R26], R27 ;  /* 0x0000001b1a007388 */ /* 0x000fe40000000800 */
[----:B------:R-:W0:Y:S02]  /*7880*/  @!P0 LDC.64 R14, c[0x0][0x408] ;  /* 0x00010200ff0e8b82 */ /* 0x000e240000000a00 */
[----:B------:R-:W-:Y:S04]  /*7890*/  STS [R28], R25 ;  /* 0x000000191c007388 */ /* 0x000fe80000000800 */
[----:B------:R5:W-:Y:S02]  /*78a0*/  STS [R30], R23 ;  /* 0x000000171e007388 */ /* 0x000be40000000800 */
[----:B------:R-:W1:Y:S02]  /*78b0*/  @!P0 LDC.64 R16, c[0x0][0x408] ;  /* 0x00010200ff108b82 */ /* 0x000e640000000a00 */
[----:B------:R-:W-:Y:S06]  /*78c0*/  STS [R32], R21 ;  /* 0x0000001520007388 */ /* 0x000fec0000000800 */
[----:B------:R-:W-:Y:S08]  /*78d0*/  BAR.SYNC.DEFER_BLOCKING 0x0 ;  /* 0x0000000000007b1d */ /* 0x000ff00000010000 */
[----:B------:R-:W4:Y:S01]  /*78e0*/  @!P0 LDC.64 R18, c[0x0][0x408] ;  /* 0x00010200ff128b82 */ /* 0x000f220000000a00 */
[----:B--2---:R-:W-:-:S02]  /*78f0*/  CS2R R10, SRZ ;  /* 0x00000000000a7805 */ /* 0x004fc4000001ff00 */
[----:B---3--:R-:W-:Y:S01]  /*7900*/  CS2R R12, SRZ ;  /* 0x00000000000c7805 */ /* 0x008fe2000001ff00 */
[----:B0-----:R0:W2:Y:S04]  /*7910*/  @!P0 LDG.E.64 R8, desc[UR8][R14.64] ;  /* 0x000000080e088981 */ /* 0x0010a8000c1e1b00 */
[----:B-1----:R-:W3:Y:S04]  /*7920*/  @!P0 LDG.E.64 R10, desc[UR8][R16.64+0x8] ;  /* 0x00000808100a8981 */ /* 0x002ee8000c1e1b00 */
[----:B----4-:R1:W4:Y:S01]  /*7930*/  @!P0 LDG.E.64 R12, desc[UR8][R18.64+0x10] ;  /* 0x00001008120c8981 */ /* 0x010322000c1e1b00 */
[----:B------:R-:W-:Y:S01]  /*7940*/  LEA R20, R62, UR4, 0x2 ;  /* 0x000000043e147c11 */ /* 0x000fe2000f8e10ff */
[----:B------:R-:W3:Y:S01]  /*7950*/  LDCU.64 UR4, c[0x0][0x388] ;  /* 0x00007100ff0477ac */ /* 0x000ee20008000a00 */
[--C-:B-----5:R-:W-:Y:S01]  /*7960*/  SHF.R.S32.HI R23, RZ, 0x1f, R5.reuse ;  /* 0x0000001fff177819 */ /* 0x120fe20000011405 */
[----:B------:R-:W5:Y:S01]  /*7970*/  S2R R27, SR_CTAID.X ;  /* 0x00000000001b7919 */ /* 0x000f620000002500 */
[----:B------:R-:W-:Y:S01]  /*7980*/  IMAD.IADD R0, R4, 0x1, R5 ;  /* 0x0000000104007824 */ /* 0x000fe200078e0205 */
[----:B------:R-:W-:Y:S01]  /*7990*/  BSSY.RECONVERGENT B0, `(.L_x_538) ;  /* 0x000001f000007945 */ /* 0x000fe20003800200 */
[C---:B0-----:R-:W-:Y:S01]  /*79a0*/  IMAD.IADD R15, R62.reuse, 0x1, -R3 ;  /* 0x000000013e0f7824 */ /* 0x041fe200078e0a03 */
[----:B------:R-:W0:Y:S04]  /*79b0*/  LDS R25, [R20] ;  /* 0x0000000014197984 */ /* 0x000e280000000800 */
[----:B------:R0:W0:Y:S01]  /*79c0*/  LDS R21, [R20+0x800] ;  /* 0x0008000014157984 */ /* 0x0000220000000800 */
[----:B--2---:R-:W-:Y:S01]  /*79d0*/  IADD3 R8, P0, P1, R62, R8, R5 ;  /* 0x000000083e087210 */ /* 0x004fe2000791e005 */
[----:B-----5:R-:W-:-:S02]  /*79e0*/  IMAD R5, R27, 0x1600, -R0 ;  /* 0x000016001b057824 */ /* 0x020fc400078e0a00 */
[C---:B------:R-:W-:Y:S01]  /*79f0*/  IMAD.IADD R0, R62.reuse, 0x1, -R7 ;  /* 0x000000013e007824 */ /* 0x040fe200078e0a07 */
[----:B-1----:R-:W-:Y:S02]  /*7a00*/  IADD3.X R19, PT, PT, RZ, R9, R23, P0, P1 ;  /* 0x00000009ff137210 */ /* 0x002fe400007e2417 */
[----:B------:R-:W-:Y:S02]  /*7a10*/  ISETP.GE.AND P0, PT, R62, R3, PT ;  /* 0x000000033e00720c */ /* 0x000fe40003f06270 */
[--C-:B------:R-:W-:Y:S02]  /*7a20*/  SHF.R.S32.HI R9, RZ, 0x1f, R4.reuse ;  /* 0x0000001fff097819 */ /* 0x100fe40000011404 */
[----:B---3--:R-:W-:Y:S02]  /*7a30*/  IADD3 R14, P2, P3, R15, R10, R4 ;  /* 0x0000000a0f0e7210 */ /* 0x008fe40007b5e004 */
[----:B------:R-:W-:Y:S02]  /*7a40*/  LEA R4, P1, R8, UR4, 0x2 ;  /* 0x0000000408047c11 */ /* 0x000fe4000f8210ff */
[----:B----4-:R-:W-:-:S02]  /*7a50*/  IADD3 R6, P4, P5, R0, R12, R5 ;  /* 0x0000000c00067210 */ /* 0x010fc40007d9e005 */
[----:B------:R-:W-:Y:S02]  /*7a60*/  SHF.R.S32.HI R12, RZ, 0x1f, R5 ;  /* 0x0000001fff0c7819 */ /* 0x000fe40000011405 */
[----:B------:R-:W-:Y:S02]  /*7a70*/  LEA.HI.X R5, R8, UR5, R19, 0x2, P1 ;  /* 0x0000000508057c11 */ /* 0x000fe400088f1413 */
[----:B------:R-:W-:Y:S02]  /*7a80*/  SHF.R.S32.HI R17, RZ, 0x1f, R0 ;  /* 0x0000001fff117819 */ /* 0x000fe40000011400 */
[----:B------:R-:W-:Y:S01]  /*7a90*/  SHF.R.S32.HI R10, RZ, 0x1f, R15 ;  /* 0x0000001fff0a7819 */ /* 0x000fe2000001140f */
[----:B0-----:R0:W-:Y:S01]  /*7aa0*/  @!P0 STG.E desc[UR8][R4.64], R25 ;  /* 0x0000001904008986 */ /* 0x0011e2000c101908 */
[----:B------:R-:W-:Y:S01]  /*7ab0*/  IADD3.X R17, PT, PT, R17, R13, R12, P4, P5 ;  /* 0x0000000d11117210 */ /* 0x000fe200027ea40c */
[----:B------:R-:W-:Y:S01]  /*7ac0*/  VIADD R12, R62, 0x200 ;  /* 0x000002003e0c7836 */ /* 0x000fe20000000000 */
[----:B------:R-:W-:-:S02]  /*7ad0*/  IADD3.X R9, PT, PT, R10, R11, R9, P2, P3 ;  /* 0x0000000b0a097210 */ /* 0x000fc400017e6409 */
[----:B------:R-:W-:Y:S02]  /*7ae0*/  LEA R8, P2, R14, UR12, 0x2 ;  /* 0x0000000c0e087c11 */ /* 0x000fe4000f8410ff */
[C---:B------:R-:W-:Y:S02]  /*7af0*/  SHF.L.U64.HI R0, R6.reuse, 0x2, R17 ;  /* 0x0000000206007819 */ /* 0x040fe40000010211 */
[----:B------:R-:W-:Y:S02]  /*7b00*/  LEA R10, P3, -R6, UR14, 0x2 ;  /* 0x0000000e060a7c11 */ /* 0x000fe4000f8611ff */
[----:B------:R-:W-:Y:S02]  /*7b10*/  LEA.HI.X R9, R14, UR13, R9, 0x2, P2 ;  /* 0x0000000d0e097c11 */ /* 0x000fe400090f1409 */
[----:B------:R-:W-:Y:S02]  /*7b20*/  IADD3.X R11, PT, PT, ~R0, UR15, RZ, P3, !PT ;  /* 0x0000000f000b7c10 */ /* 0x000fe40009ffe5ff */
[----:B------:R-:W-:Y:S01]  /*7b30*/  ISETP.GE.AND P1, PT, R12, R3, PT ;  /* 0x000000030c00720c */ /* 0x000fe20003f26270 */
[----:B0-----:R-:W-:-:S12]  /*7b40*/  @!P0 BRA `(.L_x_539) ;  /* 0x00000000000c8947 */ /* 0x001fd80003800000 */
[----:B------:R-:W-:-:S13]  /*7b50*/  ISETP.GE.AND P0, PT, R62, R7, PT ;  /* 0x000000073e00720c */ /* 0x000fda0003f06270 */
[----:B------:R0:W-:Y:S04]  /*7b60*/  @!P0 STG.E desc[UR8][R8.64], R25 ;  /* 0x0000001908008986 */ /* 0x0001e8000c101908 */
[----:B------:R0:W-:Y:S02]  /*7b70*/  @P0 STG.E desc[UR8][R10.64+-0x4], R25 ;  /* 0xfffffc190a000986 */ /* 0x0001e4000c101908 */
.L_x_539:
[----:B------:R-:W-:Y:S05]  /*7b80*/  BSYNC.RECONVERGENT B0 ;  /* 0x0000000000007941 */ /* 0x000fea0003800200 */
.L_x_538:
[----:B------:R-:W-:Y:S04]  /*7b90*/  BSSY.RECONVERGENT B0, `(.L_x_540) ;  /* 0x0000007000007945 */ /* 0x000fe80003800200 */
[----:B------:R-:W-:Y:S05]  /*7ba0*/  @!P1 BRA `(.L_x_541) ;  /* 0x0000000000109947 */ /* 0x000fea0003800000 */
[----:B------:R-:W-:-:S13]  /*7bb0*/  ISETP.GE.AND P0, PT, R12, R7, PT ;  /* 0x000000070c00720c */ /* 0x000fda0003f06270 */
[----:B------:R2:W-:Y:S04]  /*7bc0*/  @P0 STG.E desc[UR8][R10.64+-0x804], R21 ;  /* 0xfff7fc150a000986 */ /* 0x0005e8000c101908 */
[----:B------:R2:W-:Y:S01]  /*7bd0*/  @!P0 STG.E desc[UR8][R8.64+0x800], R21 ;  /* 0x0008001508008986 */ /* 0x0005e2000c101908 */
[----:B------:R-:W-:Y:S05]  /*7be0*/  BRA `(.L_x_542) ;  /* 0x0000000000047947 */ /* 0x000fea0003800000 */
.L_x_541:
[----:B------:R1:W-:Y:S02]  /*7bf0*/  STG.E desc[UR8][R4.64+0x800], R21 ;  /* 0x0008001504007986 */ /* 0x0003e4000c101908 */
.L_x_542:
[----:B------:R-:W-:Y:S05]  /*7c00*/  BSYNC.RECONVERGENT B0 ;  /* 0x0000000000007941 */ /* 0x000fea0003800200 */
.L_x_540:
[----:B------:R3:W4:Y:S01]  /*7c10*/  LDS R13, [R20+0x1000] ;  /* 0x00100000140d7984 */ /* 0x0007220000000800 */
[----:B------:R-:W-:Y:S01]  /*7c20*/  LOP3.LUT R0, R62, 0x400, RZ, 0xfc, !PT ;  /* 0x000004003e007812 */ /* 0x000fe200078efcff */
[----:B------:R-:W-:Y:S03]  /*7c30*/  BSSY.RECONVERGENT B0, `(.L_x_543) ;  /* 0x0000008000007945 */ /* 0x000fe60003800200 */
[----:B------:R-:W-:-:S13]  /*7c40*/  ISETP.GE.AND P0, PT, R0, R3, PT ;  /* 0x000000030000720c */ /* 0x000fda0003f06270 */
[----:B---3--:R-:W-:Y:S05]  /*7c50*/  @!P0 BRA `(.L_x_544) ;  /* 0x0000000000108947 */ /* 0x008fea0003800000 */
[----:B------:R-:W-:-:S13]  /*7c60*/  ISETP.GE.AND P0, PT, R0, R7, PT ;  /* 0x000000070000720c */ /* 0x000fda0003f06270 */
[----:B----4-:R4:W-:Y:S04]  /*7c70*/  @P0 STG.E desc[UR8][R10.64+-0x1004], R13 ;  /* 0xffeffc0d0a000986 */ /* 0x0109e8000c101908 */
[----:B------:R4:W-:Y:S01]  /*7c80*/  @!P0 STG.E desc[UR8][R8.64+0x1000], R13 ;  /* 0x0010000d08008986 */ /* 0x0009e2000c101908 */
[----:B------:R-:W-:Y:S05]  /*7c90*/  BRA `(.L_x_545) ;  /* 0x0000000000047947 */ /* 0x000fea0003800000 */
.L_x_544:
[----:B----4-:R3:W-:Y:S02]  /*7ca0*/  STG.E desc[UR8][R4.64+0x1000], R13 ;  /* 0x0010000d04007986 */ /* 0x0107e4000c101908 */
.L_x_545:
[----:B------:R-:W-:Y:S05]  /*7cb0*/  BSYNC.RECONVERGENT B0 ;  /* 0x0000000000007941 */ /* 0x000fea0003800200 */
.L_x_543:
[----:B---34-:R3:W4:Y:S01]  /*7cc0*/  LDS R13, [R20+0x1800] ;  /* 0x00180000140d7984 */ /* 0x0187220000000800 */
[----:B------:R-:W-:Y:S01]  /*7cd0*/  VIADD R0, R62, 0x600 ;  /* 0x000006003e007836 */ /* 0x000fe20000000000 */
[----:B------:R-:W-:Y:S04]  /*7ce0*/  BSSY.RECONVERGENT B0, `(.L_x_546) ;  /* 0x0000008000007945 */ /* 0x000fe80003800200 */
[----:B------:R-:W-:-:S13]  /*7cf0*/  ISETP.GE.AND P0, PT, R0, R3, PT ;  /* 0x000000030000720c */ /* 0x000fda0003f06270 */
[----:B---3--:R-:W-:Y:S05]  /*7d00*/  @!P0 BRA `(.L_x_547) ;  /* 0x0000000000108947 */ /* 0x008fea0003800000 */
[----:B------:R-:W-:-:S13]  /*7d10*/  ISETP.GE.AND P0, PT, R0, R7, PT ;  /* 0x000000070000720c */ /* 0x000fda0003f06270 */
[----:B----4-:R4:W-:Y:S04]  /*7d20*/  @P0 STG.E desc[UR8][R10.64+-0x1804], R13 ;  /* 0xffe7fc0d0a000986 */ /* 0x0109e8000c101908 */
[----:B------:R4:W-:Y:S01]  /*7d30*/  @!P0 STG.E desc[UR8][R8.64+0x1800], R13 ;  /* 0x0018000d08008986 */ /* 0x0009e2000c101908 */
[----:B------:R-:W-:Y:S05]  /*7d40*/  BRA `(.L_x_548) ;  /* 0x0000000000047947 */ /* 0x000fea0003800000 */
.L_x_547:
[----:B----4-:R3:W-:Y:S02]  /*7d50*/  STG.E desc[UR8][R4.64+0x1800], R13 ;  /* 0x0018000d04007986 */ /* 0x0107e4000c101908 */
.L_x_548:
[----:B------:R-:W-:Y:S05]  /*7d60*/  BSYNC.RECONVERGENT B0 ;  /* 0x0000000000007941 */ /* 0x000fea0003800200 */
.L_x_546:
[----:B---34-:R3:W4:Y:S01]  /*7d70*/  LDS R13, [R20+0x2000] ;  /* 0x00200000140d7984 */ /* 0x0187220000000800 */
        /* <DEDUP_REMOVED lines=8> */
.L_x_550:
[----:B----4-:R3:W-:Y:S02]  /*7e00*/  STG.E desc[UR8][R4.64+0x2000], R13 ;  /* 0x0020000d04007986 */ /* 0x0107e4000c101908 */
.L_x_551:
[----:B------:R-:W-:Y:S05]  /*7e10*/  BSYNC.RECONVERGENT B0 ;  /* 0x0000000000007941 */ /* 0x000fea0003800200 */
.L_x_549:
        /* <DEDUP_REMOVED lines=9> */
.L_x_553:
[----:B----4-:R3:W-:Y:S02]  /*7eb0*/  STG.E desc[UR8][R4.64+0x2800], R13 ;  /* 0x0028000d04007986 */ /* 0x0107e4000c101908 */
.L_x_554:
[----:B------:R-:W-:Y:S05]  /*7ec0*/  BSYNC.RECONVERGENT B0 ;  /* 0x0000000000007941 */ /* 0x000fea0003800200 */
.L_x_552:
        /* <DEDUP_REMOVED lines=9> */
.L_x_556:
[----:B----4-:R3:W-:Y:S02]  /*7f60*/  STG.E desc[UR8][R4.64+0x3000], R13 ;  /* 0x0030000d04007986 */ /* 0x0107e4000c101908 */
.L_x_557:
[----:B------:R-:W-:Y:S05]  /*7f70*/  BSYNC.RECONVERGENT B0 ;  /* 0x0000000000007941 */ /* 0x000fea0003800200 */
.L_x_555:
        /* <DEDUP_REMOVED lines=9> */
.L_x_559:
[----:B----4-:R3:W-:Y:S02]  /*8010*/  STG.E desc[UR8][R4.64+0x3800], R13 ;  /* 0x0038000d04007986 */ /* 0x0107e4000c101908 */
.L_x_560:
[----:B------:R-:W-:Y:S05]  /*8020*/  BSYNC.RECONVERGENT B0 ;  /* 0x0000000000007941 */ /* 0x000fea0003800200 */
.L_x_558:
        /* <DEDUP_REMOVED lines=9> */
.L_x_562:
[----:B----4-:R3:W-:Y:S02]  /*80c0*/  STG.E desc[UR8][R4.64+0x4000], R13 ;  /* 0x0040000d04007986 */ /* 0x0107e4000c101908 */
.L_x_563:
[----:B------:R-:W-:Y:S05]  /*80d0*/  BSYNC.RECONVERGENT B0 ;  /* 0x0000000000007941 */ /* 0x000fea0003800200 */
.L_x_561:
        /* <DEDUP_REMOVED lines=9> */
.L_x_565:
[----:B----4-:R3:W-:Y:S02]  /*8170*/  STG.E desc[UR8][R4.64+0x4800], R13 ;  /* 0x0048000d04007986 */ /* 0x0107e4000c101908 */
.L_x_566:
[----:B------:R-:W-:Y:S05]  /*8180*/  BSYNC.RECONVERGENT B0 ;  /* 0x0000000000007941 */ /* 0x000fea0003800200 */
.L_x_564:
[----:B---34-:R3:W4:Y:S01]  /*8190*/  LDS R13, [R20+0x5000] ;  /* 0x00500000140d7984 */ /* 0x0187220000000800 */
[----:B------:R-:W-:-:S04]  /*81a0*/  LOP3.LUT R2, R62, 0x1400, RZ, 0xfc, !PT ;  /* 0x000014003e027812 */ /* 0x000fc800078efcff */
[----:B------:R-:W-:-:S13]  /*81b0*/  ISETP.GE.AND P0, PT, R2, R3, PT ;  /* 0x000000030200720c */ /* 0x000fda0003f06270 */
[----:B---3--:R-:W-:Y:S05]  /*81c0*/  @!P0 BRA `(.L_x_567) ;  /* 0x0000000000148947 */ /* 0x008fea0003800000 */
[----:B------:R-:W-:-:S13]  /*81d0*/  ISETP.GE.AND P0, PT, R2, R7, PT ;  /* 0x000000070200720c */ /* 0x000fda0003f06270 */
[----:B----4-:R3:W-:Y:S01]  /*81e0*/  @P0 STG.E desc[UR8][R10.64+-0x5004], R13 ;  /* 0xffaffc0d0a000986 */ /* 0x0107e2000c101908 */
[----:B------:R-:W-:Y:S05]  /*81f0*/  @P0 EXIT ;  /* 0x000000000000094d */ /* 0x000fea0003800000 */
[----:B------:R-:W-:Y:S01]  /*8200*/  STG.E desc[UR8][R8.64+0x5000], R13 ;  /* 0x0050000d08007986 */ /* 0x000fe2000c101908 */
[----:B------:R-:W-:Y:S05]  /*8210*/  EXIT ;  /* 0x000000000000794d */ /* 0x000fea0003800000 */
.L_x_567:
[----:B----4-:R-:W-:Y:S01]  /*8220*/  STG.E desc[UR8][R4.64+0x5000], R13 ;  /* 0x0050000d04007986 */ /* 0x010fe2000c101908 */
[----:B------:R-:W-:Y:S05]  /*8230*/  EXIT ;  /* 0x000000000000794d */ /* 0x000fea0003800000 */
.L_x_447:
[----:B------:R-:W0:Y:S01]  /*8240*/  LDCU UR4, c[0x0][0x3f0] ;  /* 0x00007e00ff0477ac */ /* 0x000e220008000800 */
[----:B------:R-:W-:Y:S01]  /*8250*/  ISETP.NE.AND P0, PT, R0, RZ, PT ;  /* 0x000000ff0000720c */ /* 0x000fe20003f05270 */
[----:B------:R-:W-:Y:S01]  /*8260*/  BSSY.RECONVERGENT B0, `(.L_x_568) ;  /* 0x000097a000007945 */ /* 0x000fe20003800200 */
[----:B0-----:R-:W-:-:S04]  /*8270*/  IMAD.U32 R3, RZ, RZ, UR4 ;  /* 0x00000004ff037e24 */ /* 0x001fc8000f8e00ff */
[----:B------:R-:W-:-:S07]  /*8280*/  IMAD.IADD R5, R3, 0x1, -R7 ;  /* 0x0000000103057824 */ /* 0x000fce00078e0a07 */
[----:B------:R-:W-:Y:S05]  /*8290*/  @P0 BRA `(.L_x_569) ;  /* 0x0000004000e80947 */ /* 0x000fea0003800000 */
[----:B------:R-:W0:Y:S01]  /*82a0*/  S2R R20, SR_TID.X ;  /* 0x0000000000147919 */ /* 0x000e220000002100 */
[----:B------:R-:W1:Y:S01]  /*82b0*/  LDCU.U8 UR7, c[0x0][0x3f8] ;  /* 0x00007f00ff0777ac */ /* 0x000e620008000000 */
[----:B------:R-:W2:Y:S01]  /*82c0*/  LDC R4, c[0x0][0x380] ;  /* 0x0000e000ff047b82 */ /* 0x000ea20000000800 */
[----:B------:R-:W-:Y:S01]  /*82d0*/  BSSY.RECONVERGENT B1, `(.L_x_570) ;  /* 0x000003b000017945 */ /* 0x000fe20003800200 */
[----:B------:R-:W-:Y:S01]  /*82e0*/  IMAD.MOV.U32 R22, RZ, RZ, 0x1 ;  /* 0x00000001ff167424 */ /* 0x000fe200078e00ff */
[----:B------:R-:W3:Y:S01]  /*82f0*/  LDCU UR4, c[0x0][0x400] ;  /* 0x00008000ff0477ac */ /* 0x000ee20008000800 */
[----:B------:R-:W-:Y:S01]  /*8300*/  IMAD.MOV.U32 R23, RZ, RZ, 0x1 ;  /* 0x00000001ff177424 */ /* 0x000fe200078e00ff */
[----:B-1----:R-:W-:-:S04]  /*8310*/  UISETP.NE.AND UP0, UPT, UR7, URZ, UPT ;  /* 0x000000ff0700728c */ /* 0x002fc8000bf05270 */
[----:B---3--:R-:W-:-:S06]  /*8320*/  USEL UR4, UR4, URZ, !UP0 ;  /* 0x000000ff04047287 */ /* 0x008fcc000c000000 */
[----:B--2---:R-:W-:Y:S01]  /*8330*/  IADD3 R4, PT, PT, R4, UR4, R7 ;  /* 0x0000000404047c10 */ /* 0x004fe2000fffe007 */
[----:B0-----:R-:W-:-:S04]  /*8340*/  IMAD R21, R20, 0xb, RZ ;  /* 0x0000000b14157824 */ /* 0x001fc800078e02ff */
[C---:B------:R-:W-:Y:S01]  /*8350*/  VIADD R17, R21.reuse, 0x1 ;  /* 0x0000000115117836 */ /* 0x040fe20000000000 */
[CC--:B------:R-:W-:Y:S01]  /*8360*/  ISETP.GE.AND P0, PT, R21.reuse, R5.reuse, PT ;  /* 0x000000051500720c */ /* 0x0c0fe20003f06270 */
[C---:B------:R-:W-:Y:S02]  /*8370*/  VIADD R18, R21.reuse, 0x2 ;  /* 0x0000000215127836 */ /* 0x040fe40000000000 */
[----:B------:R-:W-:Y:S01]  /*8380*/  VIADD R2, R21, 0x3 ;  /* 0x0000000315027836 */ /* 0x000fe20000000000 */
[-C--:B------:R-:W-:Y:S01]  /*8390*/  ISETP.GE.AND P5, PT, R17, R5.reuse, PT ;  /* 0x000000051100720c */ /* 0x080fe20003fa6270 */
[C---:B------:R-:W-:Y:S01]  /*83a0*/  VIADD R14, R21.reuse, 0x4 ;  /* 0x00000004150e7836 */ /* 0x040fe20000000000 */
[-C--:B------:R-:W-:Y:S01]  /*83b0*/  ISETP.GE.AND P1, PT, R18, R5.reuse, PT ;  /* 0x000000051200720c */ /* 0x080fe20003f26270 */
[C---:B------:R-:W-:Y:S01]  /*83c0*/  VIADD R15, R21.reuse, 0x5 ;  /* 0x00000005150f7836 */ /* 0x040fe20000000000 */
[-C--:B------:R-:W-:Y:S01]  /*83d0*/  ISETP.GE.AND P2, PT, R2, R5.reuse, PT ;  /* 0x000000050200720c */ /* 0x080fe20003f46270 */
[C---:B------:R-:W-:Y:S01]  /*83e0*/  VIADD R16, R21.reuse, 0x6 ;  /* 0x0000000615107836 */ /* 0x040fe20000000000 */
[-C--:B------:R-:W-:Y:S01]  /*83f0*/  ISETP.GE.AND P3, PT, R14, R5.reuse, PT ;  /* 0x000000050e00720c */ /* 0x080fe20003f66270 */
[----:B------:R-:W-:Y:S01]  /*8400*/  IMAD.IADD R19, R21, 0x1, R4 ;  /* 0x0000000115137824 */ /* 0x000fe200078e0204 */
[----:B------:R-:W-:Y:S01]  /*8410*/  ISETP.GE.AND P4, PT, R15, R5, PT ;  /* 0x000000050f00720c */ /* 0x000fe20003f86270 */
[----:B------:R-:W-:-:S12]  /*8420*/  @P0 BRA `(.L_x_571) ;  /* 0x0000000000940947 */ /* 0x000fd80003800000 */
[----:B------:R-:W0:Y:S01]  /*8430*/  LDCU.128 UR12, c[0x0][0x3c0] ;  /* 0x00007800ff0c77ac */ /* 0x000e220008000c00 */
[----:B------:R-:W1:Y:S01]  /*8440*/  LDCU.128 UR16, c[0x0][0x3b0] ;  /* 0x00007600ff1077ac */ /* 0x000e620008000c00 */
[----:B0-----:R-:W-:-:S05]  /*8450*/  IADD3 R4, P0, PT, R19, UR14, RZ ;  /* 0x0000000e13047c10 */ /* 0x001fca000ff1e0ff */
[----:B------:R-:W-:Y:S02]  /*8460*/  IMAD.SHL.U32 R8, R4, 0x8, RZ ;  /* 0x0000000804087824 */ /* 0x000fe400078e00ff */
[----:B------:R-:W-:-:S03]  /*8470*/  IMAD.X R7, RZ, RZ, UR15, P0 ;  /* 0x0000000fff077e24 */ /* 0x000fc600080e06ff */
[----:B------:R-:W-:Y:S02]  /*8480*/  IADD3 R6, P0, PT, R8, UR12, RZ ;  /* 0x0000000c08067c10 */ /* 0x000fe4000ff1e0ff */
[----:B------:R-:W-:Y:S02]  /*8490*/  SHF.L.U64.HI R4, R4, 0x3, R7 ;  /* 0x0000000304047819 */ /* 0x000fe40000010207 */
[----:B-1----:R-:W-:Y:S02]  /*84a0*/  IADD3 R8, P6, PT, R8, UR18, RZ ;  /* 0x0000001208087c10 */ /* 0x002fe4000ffde0ff */
[C---:B------:R-:W-:Y:S02]  /*84b0*/  IADD3.X R7, PT, PT, R4.reuse, UR13, RZ, P0, !PT ;  /* 0x0000000d04077c10 */ /* 0x040fe400087fe4ff */
[----:B------:R-:W-:-:S04]  /*84c0*/  IADD3.X R9, PT, PT, R4, UR19, RZ, P6, !PT ;  /* 0x0000001304097c10 */ /* 0x000fc8000b7fe4ff */
[----:B------:R-:W2:Y:S04]  /*84d0*/  LDG.E.64 R6, desc[UR8][R6.64] ;  /* 0x0000000806067981 */ /* 0x000ea8000c1e1b00 */
[----:B------:R-:W2:Y:S01]  /*84e0*/  LDG.E.64 R8, desc[UR8][R8.64] ;  /* 0x0000000808087981 */ /* 0x000ea2000c1e1b00 */
[----:B------:R-:W-:Y:S02]  /*84f0*/  IMAD.MOV.U32 R22, RZ, RZ, RZ ;  /* 0x000000ffff167224 */ /* 0x000fe400078e00ff */
[----:B------:R-:W-:Y:S01]  /*8500*/  IMAD.MOV.U32 R23, RZ, RZ, 0x1 ;  /* 0x00000001ff177424 */ /* 0x000fe200078e00ff */
[----:B--2---:R-:W-:-:S05]  /*8510*/  IADD3 R4, P0, PT, R6, -R8, RZ ;  /* 0x8000000806047210 */ /* 0x004fca0007f1e0ff */
[----:B------:R-:W-:Y:S01]  /*8520*/  IMAD.X R10, R7, 0x1, ~R9, P0 ;  /* 0x00000001070a7824 */ /* 0x000fe200000e0e09 */
[----:B------:R-:W-:-:S04]  /*8530*/  ISETP.GT.U32.AND P0, PT, R4, UR16, PT ;  /* 0x0000001004007c0c */ /* 0x000fc8000bf04070 */
[----:B------:R-:W-:-:S13]  /*8540*/  ISETP.GT.AND.EX P0, PT, R10, UR17, PT, P0 ;  /* 0x000000110a007c0c */ /* 0x000fda000bf04300 */
[----:B------:R-:W-:Y:S05]  /*8550*/  @P0 BRA `(.L_x_571) ;  /* 0x0000000000480947 */ /* 0x000fea0003800000 */
        /* <DEDUP_REMOVED lines=12> */
[----:B------:R-:W-:Y:S01]  /*8620*/  IMAD.MOV.U32 R23, RZ, RZ, RZ ;  /* 0x000000ffff177224 */ /* 0x000fe200078e00ff */
[----:B--2---:R-:W-:-:S05]  /*8630*/  IADD3 R4, P0, PT, R6, -R8, RZ ;  /* 0x8000000806047210 */ /* 0x004fca0007f1e0ff */
[----:B------:R-:W-:Y:S01]  /*8640*/  IMAD.X R10, R7, 0x1, ~R9, P0 ;  /* 0x00000001070a7824 */ /* 0x000fe200000e0e09 */
[----:B------:R-:W-:-:S04]  /*8650*/  ISETP.GE.U32.AND P0, PT, R4, UR16, PT ;  /* 0x0000001004007c0c */ /* 0x000fc8000bf06070 */
[----:B------:R-:W-:-:S04]  /*8660*/  ISETP.GE.AND.EX P0, PT, R10, UR17, PT, P0 ;  /* 0x000000110a007c0c */ /* 0x000fc8000bf06300 */
[----:B------:R-:W-:-:S09]  /*8670*/  SEL R22, RZ, 0x1, P0 ;  /* 0x00000001ff167807 */ /* 0x000fd20000000000 */
.L_x_571:
[----:B------:R-:W-:Y:S05]  /*8680*/  BSYNC.RECONVERGENT B1 ;  /* 0x0000000000017941 */ /* 0x000fea0003800200 */
.L_x_570:
[----:B------:R-:W-:Y:S01]  /*8690*/  BSSY.RECONVERGENT B1, `(.L_x_572) ;  /* 0x000002c000017945 */ /* 0x000fe20003800200 */
[----:B------:R-:W-:Y:S01]  /*86a0*/  ISETP.GE.AND P6, PT, R16, R5, PT ;  /* 0x000000051000720c */ /* 0x000fe20003fc6270 */
[----:B------:R-:W-:Y:S02]  /*86b0*/  IMAD.MOV.U32 R27, RZ, RZ, 0x1 ;  /* 0x00000001ff1b7424 */ /* 0x000fe400078e00ff */
[----:B------:R-:W-:Y:S02]  /*86c0*/  IMAD.MOV.U32 R26, RZ, RZ, 0x1 ;  /* 0x00000001ff1a7424 */ /* 0x000fe400078e00ff */
[----:B------:R-:W-:Y:S02]  /*86d0*/  VIADD R24, R21, 0x7 ;  /* 0x0000000715187836 */ /* 0x000fe40000000000 */
[----:B------:R-:W-:Y:S01]  /*86e0*/  VIADD R25, R19, 0x1 ;  /* 0x0000000113197836 */ /* 0x000fe20000000000 */
[----:B------:R-:W-:Y:S06]  /*86f0*/  @P5 BRA `(.L_x_573) ;  /* 0x0000000000945947 */ /* 0x000fec0003800000 */
        /* <DEDUP_REMOVED lines=37> */
.L_x_573:
[----:B------:R-:W-:Y:S05]  /*8950*/  BSYNC.RECONVERGENT B1 ;  /* 0x0000000000017941 */ /* 0x000fea0003800200 */
.L_x_572:
        /* <DEDUP_REMOVED lines=44> */
.L_x_575:
[----:B------:R-:W-:Y:S05]  /*8c20*/  BSYNC.RECONVERGENT B1 ;  /* 0x0000000000017941 */ /* 0x000fea0003800200 */
.L_x_574:
        /* <DEDUP_REMOVED lines=44> */
.L_x_577:
[----:B------:R-:W-:Y:S05]  /*8ef0*/  BSYNC.RECONVERGENT B1 ;  /* 0x0000000000017941 */ /* 0x000fea0003800200 */
.L_x_576:
        /* <DEDUP_REMOVED lines=44> */
.L_x_579:
[----:B------:R-:W-:Y:S05]  /*91c0*/  BSYNC.RECONVERGENT B1 ;  /* 0x0000000000017941 */ /* 0x000fea0003800200 */
.L_x_578:
[----:B------:R-:W-:Y:S01]  /*91d0*/  BSSY.RECONVERGENT B1, `(.L_x_580) ;  /* 0x000003a000017945 */ /* 0x000fe20003800200 */
[----:B------:R-:W-:Y:S01]  /*91e0*/  ISETP.GE.AND P3, PT, R36, R5, PT ;  /* 0x000000052400720c */ /* 0x000fe20003f66270 */
[----:B------:R-:W-:Y:S02]  /*91f0*/  IMAD.MOV.U32 R50, RZ, RZ, 0x1 ;  /* 0x00000001ff327424 */ /* 0x000fe400078e00ff */
[----:B------:R-:W-:Y:S02]  /*9200*/  IMAD.MOV.U32 R51, RZ, RZ, 0x1 ;  /* 0x00000001ff337424 */ /* 0x000fe400078e00ff */
[----:B------:R-:W-:Y:S02]  /*9210*/  IMAD.MOV.U32 R52, RZ, RZ, 0x1 ;  /* 0x00000001ff347424 */ /* 0x000fe400078e00ff */
[----:B------:R-:W-:Y:S02]  /*9220*/  IMAD.MOV.U32 R53, RZ, RZ, 0x1 ;  /* 0x00000001ff357424 */ /* 0x000fe400078e00ff */
[----:B------:R-:W-:-:S02]  /*9230*/  IMAD.MOV.U32 R54, RZ, RZ, 0x1 ;  /* 0x00000001ff367424 */ /* 0x000fc400078e00ff */
[----:B------:R-:W-:Y:S02]  /*9240*/  IMAD.MOV.U32 R55, RZ, RZ, 0x1 ;  /* 0x00000001ff377424 */ /* 0x000fe400078e00ff */
[----:B------:R-:W-:Y:S02]  /*9250*/  IMAD.MOV.U32 R56, RZ, RZ, 0x1 ;  /* 0x00000001ff387424 */ /* 0x000fe400078e00ff */
[----:B------:R-:W-:Y:S02]  /*9260*/  IMAD.MOV.U32 R57, RZ, RZ, 0x1 ;  /* 0x00000001ff397424 */ /* 0x000fe400078e00ff */
[----:B------:R-:W-:Y:S02]  /*9270*/  IMAD.MOV.U32 R42, RZ, RZ, 0x1 ;  /* 0x00000001ff2a7424 */ /* 0x000fe400078e00ff */
[----:B------:R-:W-:Y:S02]  /*9280*/  IMAD.MOV.U32 R43, RZ, RZ, 0x1 ;  /* 0x00000001ff2b7424 */ /* 0x000fe400078e00ff */
[----:B------:R-:W-:-:S02]  /*9290*/  IMAD.MOV.U32 R45, RZ, RZ, 0x1 ;  /* 0x00000001ff2d7424 */ /* 0x000fc400078e00ff */
[----:B------:R-:W-:Y:S02]  /*92a0*/  IMAD.MOV.U32 R47, RZ, RZ, 0x1 ;  /* 0x00000001ff2f7424 */ /* 0x000fe400078e00ff */
[C---:B------:R-:W-:Y:S02]  /*92b0*/  VIADD R44, R19.reuse, 0x6 ;  /* 0x00000006132c7836 */ /* 0x040fe40000000000 */
[C---:B------:R-:W-:Y:S02]  /*92c0*/  VIADD R46, R19.reuse, 0x7 ;  /* 0x00000007132e7836 */ /* 0x040fe40000000000 */
[C---:B------:R-:W-:Y:S02]  /*92d0*/  VIADD R48, R19.reuse, 0x8 ;  /* 0x0000000813307836 */ /* 0x040fe40000000000 */
[C---:B------:R-:W-:Y:S02]  /*92e0*/  VIADD R49, R19.reuse, 0x9 ;  /* 0x0000000913317836 */ /* 0x040fe40000000000 */
[----:B------:R-:W-:-:S02]  /*92f0*/  VIADD R40, R19, 0xa ;  /* 0x0000000a13287836 */ /* 0x000fc40000000000 */
[----:B------:R-:W-:Y:S01]  /*9300*/  VIADD R41, R19, 0x5 ;  /* 0x0000000513297836 */ /* 0x000fe20000000000 */
[----:B------:R-:W-:Y:S06]  /*9310*/  @P4 BRA `(.L_x_581) ;  /* 0x0000000000944947 */ /* 0x000fec0003800000 */
[----:B------:R-:W0:Y:S01]  /*9320*/  LDCU.128 UR12, c[0x0][0x3c0] ;  /* 0x00007800ff0c77ac */ /* 0x000e220008000c00 */
[----:B------:R-:W1:Y:S01]  /*9330*/  LDCU.128 UR16, c[0x0][0x3b0] ;  /* 0x00007600ff1077ac */ /* 0x000e620008000c00 */
[----:B0-----:R-:W-:-:S05]  /*9340*/  IADD3 R7, P0, PT, R41, UR14, RZ ;  /* 0x0000000e29077c10 */ /* 0x001fca000ff1e0ff */
[----:B------:R-:W-:Y:S02]  /*9350*/  IMAD.X R4, RZ, RZ, UR15, P0 ;  /* 0x0000000fff047e24 */ /* 0x000fe400080e06ff */
[----:B------:R-:W-:-:S03]  /*9360*/  IMAD.SHL.U32 R6, R7, 0x8, RZ ;  /* 0x0000000807067824 */ /* 0x000fc600078e00ff */
[----:B------:R-:W-:Y:S02]  /*9370*/  SHF.L.U64.HI R7, R7, 0x3, R4 ;  /* 0x0000000307077819 */ /* 0x000fe40000010204 */
[C---:B------:R-:W-:Y:S02]  /*9380*/  IADD3 R4, P0, PT, R6.reuse, UR12, RZ ;  /* 0x0000000c06047c10 */ /* 0x040fe4000ff1e0ff */
        /* <DEDUP_REMOVED lines=30> */
.L_x_581:
[----:B------:R-:W-:Y:S05]  /*9570*/  BSYNC.RECONVERGENT B1 ;  /* 0x0000000000017941 */ /* 0x000fea0003800200 */
.L_x_580:
[----:B------:R-:W-:Y:S04]  /*9580*/  BSSY.RECONVERGENT B1, `(.L_x_582) ;  /* 0x0000027000017945 */ /* 0x000fe80003800200 */
        /* <DEDUP_REMOVED lines=38> */
.L_x_583:
[----:B------:R-:W-:Y:S05]  /*97f0*/  BSYNC.RECONVERGENT B1 ;  /* 0x0000000000017941 */ /* 0x000fea0003800200 */
.L_x_582:
        /* <DEDUP_REMOVED lines=39> */
.L_x_585:
[----:B------:R-:W-:Y:S05]  /*9a70*/  BSYNC.RECONVERGENT B1 ;  /* 0x0000000000017941 */ /* 0x000fea0003800200 */
.L_x_584:
        /* <DEDUP_REMOVED lines=39> */
.L_x_587:
[----:B------:R-:W-:Y:S05]  /*9cf0*/  BSYNC.RECONVERGENT B1 ;  /* 0x0000000000017941 */ /* 0x000fea0003800200 */
.L_x_586:
        /* <DEDUP_REMOVED lines=39> */
.L_x_589:
[----:B------:R-:W-:Y:S05]  /*9f70*/  BSYNC.RECONVERGENT B1 ;  /* 0x0000000000017941 */ /* 0x000fea0003800200 */
.L_x_588:
        /* <DEDUP_REMOVED lines=39> */
.L_x_591:
[----:B------:R-:W-:Y:S05]  /*a1f0*/  BSYNC.RECONVERGENT B1 ;  /* 0x0000000000017941 */ /* 0x000fea0003800200 */
.L_x_590:
[----:B------:R-:W-:Y:S01]  /*a200*/  BAR.SYNC.DEFER_BLOCKING 0x0 ;  /* 0x0000000000007b1d */ /* 0x000fe20000010000 */
[----:B------:R-:W-:Y:S02]  /*a210*/  IADD3 R63, P0, PT, R22, R27, RZ ;  /* 0x0000001b163f7210 */ /* 0x000fe40007f1e0ff */
[----:B------:R-:W-:Y:S02]  /*a220*/  SHF.R.U32.HI R65, RZ, 0x5, R20 ;  /* 0x00000005ff417819 */ /* 0x000fe40000011614 */
[----:B------:R-:W-:Y:S01]  /*a230*/  IADD3 R5, P1, PT, R30, R63, RZ ;  /* 0x0000003f1e057210 */ /* 0x000fe20007f3e0ff */
[----:B------:R-:W-:Y:S02]  /*a240*/  IMAD.X R72, R23, 0x1, R26, P0 ;  /* 0x0000000117487824 */ /* 0x000fe400000e061a */
[----:B------:R-:W0:Y:S01]  /*a250*/  S2UR UR5, SR_CgaCtaId ;  /* 0x00000000000579c3 */ /* 0x000e220000008800 */
[----:B------:R-:W1:Y:S01]  /*a260*/  S2R R73, SR_LANEID ;  /* 0x0000000000497919 */ /* 0x000e620000000000 */
[----:B------:R-:W-:Y:S01]  /*a270*/  IADD3 R5, P0, PT, R34, R5, RZ ;  /* 0x0000000522057210 */ /* 0x000fe20007f1e0ff */
[----:B------:R-:W-:Y:S01]  /*a280*/  IMAD.X R58, R31, 0x1, R72, P1 ;  /* 0x000000011f3a7824 */ /* 0x000fe200008e0648 */
[----:B------:R-:W-:Y:S01]  /*a290*/  UMOV UR4, 0x400 ;  /* 0x0000040000047882 */ /* 0x000fe20000000000 */
[----:B------:R-:W-:Y:S01]  /*a2a0*/  ISETP.NE.AND P6, PT, R65, 0xb, PT ;  /* 0x0000000b4100780c */ /* 0x000fe20003fc5270 */
[----:B------:R-:W-:Y:S01]  /*a2b0*/  BSSY.RECONVERGENT B1, `(.L_x_592) ;  /* 0x00000b1000017945 */ /* 0x000fe20003800200 */
[----:B------:R-:W-:Y:S01]  /*a2c0*/  IADD3 R5, P1, PT, R38, R5, RZ ;  /* 0x0000000526057210 */ /* 0x000fe20007f3e0ff */
[----:B------:R-:W-:Y:S01]  /*a2d0*/  IMAD.X R4, R35, 0x1, R58, P0 ;  /* 0x0000000123047824 */ /* 0x000fe200000e063a */
[----:B------:R-:W-:-:S02]  /*a2e0*/  ISETP.NE.AND P4, PT, R65, 0xc, PT ;  /* 0x0000000c4100780c */ /* 0x000fc40003f85270 */
[----:B------:R-:W-:Y:S01]  /*a2f0*/  IADD3 R5, P0, PT, R50, R5, RZ ;  /* 0x0000000532057210 */ /* 0x000fe20007f1e0ff */
[----:B------:R-:W-:Y:S01]  /*a300*/  IMAD.X R4, R39, 0x1, R4, P1 ;  /* 0x0000000127047824 */ /* 0x000fe200008e0604 */
[----:B------:R-:W-:Y:S02]  /*a310*/  ISETP.NE.AND P3, PT, R65, 0xd, PT ;  /* 0x0000000d4100780c */ /* 0x000fe40003f65270 */
[----:B------:R-:W-:Y:S01]  /*a320*/  IADD3 R5, P1, PT, R52, R5, RZ ;  /* 0x0000000534057210 */ /* 0x000fe20007f3e0ff */
[----:B------:R-:W-:-:S03]  /*a330*/  IMAD.X R60, R51, 0x1, R4, P0 ;  /* 0x00000001333c7824 */ /* 0x000fc600000e0604 */
[----:B------:R-:W-:Y:S01]  /*a340*/  IADD3 R59, P0, PT, R54, R5, RZ ;  /* 0x00000005363b7210 */ /* 0x000fe20007f1e0ff */
[----:B------:R-:W-:-:S03]  /*a350*/  IMAD.X R62, R53, 0x1, R60, P1 ;  /* 0x00000001353e7824 */ /* 0x000fc600008e063c */
[----:B------:R-:W-:Y:S01]  /*a360*/  IADD3 R61, P1, PT, R56, R59, RZ ;  /* 0x0000003b383d7210 */ /* 0x000fe20007f3e0ff */
[----:B------:R-:W-:Y:S01]  /*a370*/  IMAD.X R64, R55, 0x1, R62, P0 ;  /* 0x0000000137407824 */ /* 0x000fe200000e063e */
[----:B0-----:R-:W-:Y:S02]  /*a380*/  ULEA UR6, UR5, UR4, 0x18 ;  /* 0x0000000405067291 */ /* 0x001fe4000f8ec0ff */
[----:B------:R-:W-:Y:S01]  /*a390*/  IADD3 R66, P0, PT, R42, R61, RZ ;  /* 0x0000003d2a427210 */ /* 0x000fe20007f1e0ff */
[----:B------:R-:W-:-:S03]  /*a3a0*/  IMAD.X R68, R57, 0x1, R64, P1 ;  /* 0x0000000139447824 */ /* 0x000fc600008e0640 */
[----:B------:R-:W-:Y:S01]  /*a3b0*/  IADD3 R7, P1, PT, R45, R66, RZ ;  /* 0x000000422d077210 */ /* 0x000fe20007f3e0ff */
[----:B------:R-:W-:Y:S01]  /*a3c0*/  IMAD.X R70, R43, 0x1, R68, P0 ;  /* 0x000000012b467824 */ /* 0x000fe200000e0644 */
[----:B-1----:R-:W-:-:S03]  /*a3d0*/  ISETP.NE.AND P2, PT, R73, 0x1f, PT ;  /* 0x0000001f4900780c */ /* 0x002fc60003f45270 */
[----:B------:R-:W-:Y:S01]  /*a3e0*/  IMAD.X R6, R47, 0x1, R70, P1 ;  /* 0x000000012f067824 */ /* 0x000fe200008e0646 */
[----:B------:R-:W0:Y:S01]  /*a3f0*/  SHFL.UP PT, R4, R7, 0x1, RZ ;  /* 0x0420000007047989 */ /* 0x000e2200000e00ff */
[----:B------:R-:W-:-:S03]  /*a400*/  ISETP.GE.AND P1, PT, R73, 0x1, PT ;  /* 0x000000014900780c */ /* 0x000fc60003f26270 */
[----:B------:R-:W1:Y:S01]  /*a410*/  SHFL.UP PT, R5, R6, 0x1, RZ ;  /* 0x0420000006057989 */ /* 0x000e6200000e00ff */
[----:B0-----:R-:W-:-:S04]  /*a420*/  SEL R4, R4, RZ, P1 ;  /* 0x000000ff04047207 */ /* 0x001fc80000800000 */
[----:B------:R-:W-:Y:S02]  /*a430*/  IADD3 R9, P0, PT, R4, R7, RZ ;  /* 0x0000000704097210 */ /* 0x000fe40007f1e0ff */
[----:B-1----:R-:W-:Y:S02]  /*a440*/  SEL R5, R5, RZ, P1 ;  /* 0x000000ff05057207 */ /* 0x002fe40000800000 */
[----:B------:R-:W-:Y:S01]  /*a450*/  ISETP.GE.AND P1, PT, R73, 0x2, PT ;  /* 0x000000024900780c */ /* 0x000fe20003f26270 */
[----:B------:R-:W0:Y:S02]  /*a460*/  SHFL.UP PT, R4, R9, 0x2, RZ ;  /* 0x0440000009047989 */ /* 0x000e2400000e00ff */
[----:B------:R-:W-:-:S05]  /*a470*/  IMAD.X R8, R5, 0x1, R6, P0 ;  /* 0x0000000105087824 */ /* 0x000fca00000e0606 */
[----:B------:R-:W1:Y:S01]  /*a480*/  SHFL.UP PT, R5, R8, 0x2, RZ ;  /* 0x0440000008057989 */ /* 0x000e6200000e00ff */
[----:B0-----:R-:W-:-:S04]  /*a490*/  SEL R4, R4, RZ, P1 ;  /* 0x000000ff04047207 */ /* 0x001fc80000800000 */
[----:B------:R-:W-:Y:S02]  /*a4a0*/  IADD3 R7, P0, PT, R4, R9, RZ ;  /* 0x0000000904077210 */ /* 0x000fe40007f1e0ff */
[----:B-1----:R-:W-:-:S03]  /*a4b0*/  SEL R5, R5, RZ, P1 ;  /* 0x000000ff05057207 */ /* 0x002fc60000800000 */
[----:B------:R-:W0:Y:S01]  /*a4c0*/  SHFL.UP PT, R4, R7, 0x4, RZ ;  /* 0x0480000007047989 */ /* 0x000e2200000e00ff */
[----:B------:R-:W-:Y:S01]  /*a4d0*/  ISETP.GE.AND P1, PT, R73, 0x4, PT ;  /* 0x000000044900780c */ /* 0x000fe20003f26270 */
        /* <DEDUP_REMOVED lines=18> */
[----:B------:R-:W-:Y:S02]  /*a600*/  @!P2 SHF.R.U32.HI R4, RZ, 0x2, R20 ;  /* 0x00000002ff04a819 */ /* 0x000fe40000011614 */
[----:B-1----:R-:W-:Y:S02]  /*a610*/  SEL R5, R5, RZ, P1 ;  /* 0x000000ff05057207 */ /* 0x002fe40000800000 */
[----:B------:R-:W-:Y:S02]  /*a620*/  @!P2 LOP3.LUT R71, R4, 0xf8, RZ, 0xc0, !PT ;  /* 0x000000f80447a812 */ /* 0x000fe400078ec0ff */
[----:B------:R-:W-:Y:S01]  /*a630*/  ISETP.NE.AND P1, PT, R65, 0x2, PT ;  /* 0x000000024100780c */ /* 0x000fe20003f25270 */
[----:B------:R-:W-:-:S05]  /*a640*/  IMAD.X R13, R5, 0x1, R6, P0 ;  /* 0x00000001050d7824 */ /* 0x000fca00000e0606 */
[----:B------:R-:W-:Y:S01]  /*a650*/  @!P2 STS.64 [R71+UR6], R12 ;  /* 0x0000000c4700a988 */ /* 0x000fe20008000a06 */
[----:B------:R-:W-:Y:S01]  /*a660*/  BAR.SYNC.DEFER_BLOCKING 0x0 ;  /* 0x0000000000007b1d */ /* 0x000fe20000010000 */
[----:B------:R-:W-:-:S05]  /*a670*/  ISETP.NE.AND P2, PT, R65, 0x9, PT ;  /* 0x000000094100780c */ /* 0x000fca0003f45270 */
[----:B------:R-:W0:Y:S04]  /*a680*/  LDS.128 R8, [UR6] ;  /* 0x00000006ff087984 */ /* 0x000e280008000c00 */
[----:B------:R-:W1:Y:S01]  /*a690*/  LDS.128 R4, [UR6+0x10] ;  /* 0x00001006ff047984 */ /* 0x000e620008000c00 */
[----:B0-----:R-:W-:-:S04]  /*a6a0*/  IADD3 R69, P0, PT, R8, R10, RZ ;  /* 0x0000000a08457210 */ /* 0x001fc80007f1e0ff */
[----:B------:R-:W-:Y:S01]  /*a6b0*/  SEL R74, R69, R8, !P1 ;  /* 0x00000008454a7207 */ /* 0x000fe20004800000 */
[----:B------:R-:W-:Y:S01]  /*a6c0*/  IMAD.X R11, R9, 0x1, R11, P0 ;  /* 0x00000001090b7824 */ /* 0x000fe200000e060b */
[----:B-1----:R-:W-:-:S04]  /*a6d0*/  IADD3 R67, P0, PT, R4, R69, RZ ;  /* 0x0000004504437210 */ /* 0x002fc80007f1e0ff */
[----:B------:R-:W-:Y:S01]  /*a6e0*/  SEL R76, R11, R9, !P1 ;  /* 0x000000090b4c7207 */ /* 0x000fe20004800000 */
[----:B------:R-:W-:Y:S01]  /*a6f0*/  IMAD.X R69, R5, 0x1, R11, P0 ;  /* 0x0000000105457824 */ /* 0x000fe200000e060b */
[----:B------:R-:W-:Y:S01]  /*a700*/  ISETP.NE.AND P1, PT, R65, 0x3, PT ;  /* 0x000000034100780c */ /* 0x000fe20003f25270 */
[----:B------:R-:W0:Y:S01]  /*a710*/  LDS.128 R8, [UR6+0x20] ;  /* 0x00002006ff087984 */ /* 0x000e220008000c00 */
[----:B------:R-:W-:Y:S02]  /*a720*/  IADD3 R5, P0, PT, R6, R67, RZ ;  /* 0x0000004306057210 */ /* 0x000fe40007f1e0ff */
[----:B------:R-:W-:Y:S02]  /*a730*/  SEL R74, R67, R74, !P1 ;  /* 0x0000004a434a7207 */ /* 0x000fe40004800000 */
[----:B------:R-:W-:Y:S01]  /*a740*/  SEL R76, R69, R76, !P1 ;  /* 0x0000004c454c7207 */ /* 0x000fe20004800000 */
[----:B------:R-:W-:Y:S01]  /*a750*/  IMAD.X R71, R7, 0x1, R69, P0 ;  /* 0x0000000107477824 */ /* 0x000fe200000e0645 */
[----:B------:R-:W-:-:S04]  /*a760*/  ISETP.NE.AND P1, PT, R65, 0x4, PT ;  /* 0x000000044100780c */ /* 0x000fc80003f25270 */
[----:B------:R-:W-:Y:S02]  /*a770*/  SEL R74, R5, R74, !P1 ;  /* 0x0000004a054a7207 */ /* 0x000fe40004800000 */
[----:B------:R-:W-:Y:S02]  /*a780*/  SEL R76, R71, R76, !P1 ;  /* 0x0000004c474c7207 */ /* 0x000fe40004800000 */
[----:B------:R-:W-:Y:S02]  /*a790*/  ISETP.NE.AND P1, PT, R65, 0x5, PT ;  /* 0x000000054100780c */ /* 0x000fe40003f25270 */
[----:B0-----:R-:W-:Y:S02]  /*a7a0*/  IADD3 R67, P0, PT, R8, R5, RZ ;  /* 0x0000000508437210 */ /* 0x001fe40007f1e0ff */
[----:B------:R-:W0:Y:S02]  /*a7b0*/  LDS.128 R4, [UR6+0x30] ;  /* 0x00003006ff047984 */ /* 0x000e240008000c00 */
[----:B------:R-:W-:Y:S01]  /*a7c0*/  SEL R74, R67, R74, !P1 ;  /* 0x0000004a434a7207 */ /* 0x000fe20004800000 */
[----:B------:R-:W-:Y:S01]  /*a7d0*/  IMAD.X R69, R9, 0x1, R71, P0 ;  /* 0x0000000109457824 */ /* 0x000fe200000e0647 */
[----:B------:R-:W-:-:S04]  /*a7e0*/  IADD3 R9, P0, PT, R10, R67, RZ ;  /* 0x000000430a097210 */ /* 0x000fc80007f1e0ff */
        /* <DEDUP_REMOVED lines=16> */
[----:B0-----:R-:W-:Y:S02]  /*a8f0*/  IADD3 R67, P0, PT, R8, R5, RZ ;  /* 0x0000000508437210 */ /* 0x001fe40007f1e0ff */
[----:B------:R-:W0:Y:S02]  /*a900*/  LDS.128 R4, [UR6+0x50] ;  /* 0x00005006ff047984 */ /* 0x000e240008000c00 */
[----:B------:R-:W-:Y:S01]  /*a910*/  SEL R74, R67, R74, !P2 ;  /* 0x0000004a434a7207 */ /* 0x000fe20005000000 */
[----:B------:R-:W-:Y:S01]  /*a920*/  IMAD.X R69, R9, 0x1, R71, P0 ;  /* 0x0000000109457824 */ /* 0x000fe200000e0647 */
[----:B------:R-:W-:-:S02]  /*a930*/  IADD3 R9, P1, PT, R10, R67, RZ ;  /* 0x000000430a097210 */ /* 0x000fc40007f3e0ff */
[----:B------:R-:W-:Y:S02]  /*a940*/  ISETP.NE.AND P0, PT, R73, RZ, PT ;  /* 0x000000ff4900720c */ /* 0x000fe40003f05270 */
[----:B------:R-:W-:Y:S01]  /*a950*/  SEL R76, R69, R76, !P2 ;  /* 0x0000004c454c7207 */ /* 0x000fe20005000000 */
[----:B------:R-:W-:Y:S01]  /*a960*/  IMAD.X R11, R11, 0x1, R69, P1 ;  /* 0x000000010b0b7824 */ /* 0x000fe200008e0645 */
[----:B------:R-:W-:-:S04]  /*a970*/  ISETP.NE.AND P2, PT, R65, 0xa, PT ;  /* 0x0000000a4100780c */ /* 0x000fc80003f45270 */
[----:B------:R-:W-:Y:S02]  /*a980*/  SEL R74, R9, R74, !P2 ;  /* 0x0000004a094a7207 */ /* 0x000fe40005000000 */
[----:B------:R-:W-:Y:S02]  /*a990*/  SEL R76, R11, R76, !P2 ;  /* 0x0000004c0b4c7207 */ /* 0x000fe40005000000 */
[----:B------:R-:W-:Y:S02]  /*a9a0*/  ISETP.NE.AND P2, PT, R65, 0xe, PT ;  /* 0x0000000e4100780c */ /* 0x000fe40003f45270 */
[----:B0-----:R-:W-:-:S04]  /*a9b0*/  IADD3 R69, P1, PT, R4, R9, RZ ;  /* 0x0000000904457210 */ /* 0x001fc80007f3e0ff */
[----:B------:R-:W-:Y:S01]  /*a9c0*/  IADD3 R67, P5, PT, R6, R69, RZ ;  /* 0x0000004506437210 */ /* 0x000fe20007fbe0ff */
[----:B------:R-:W-:Y:S01]  /*a9d0*/  IMAD.X R71, R5, 0x1, R11, P1 ;  /* 0x0000000105477824 */ /* 0x000fe200008e060b */
[----:B------:R-:W-:Y:S01]  /*a9e0*/  SEL R74, R69, R74, !P6 ;  /* 0x0000004a454a7207 */ /* 0x000fe20007000000 */
[----:B------:R-:W0:Y:S01]  /*a9f0*/  LDS.128 R8, [UR6+0x60] ;  /* 0x00006006ff087984 */ /* 0x000e220008000c00 */
[----:B------:R-:W-:Y:S01]  /*aa00*/  ISETP.NE.AND P1, PT, R65, 0xf, PT ;  /* 0x0000000f4100780c */ /* 0x000fe20003f25270 */
[----:B------:R-:W-:Y:S01]  /*aa10*/  IMAD.X R69, R7, 0x1, R71, P5 ;  /* 0x0000000107457824 */ /* 0x000fe200028e0647 */
[----:B------:R-:W-:Y:S01]  /*aa20*/  SEL R76, R71, R76, !P6 ;  /* 0x0000004c474c7207 */ /* 0x000fe20007000000 */
[----:B------:R-:W1:Y:S01]  /*aa30*/  LDS.128 R4, [UR6+0x70] ;  /* 0x00007006ff047984 */ /* 0x000e620008000c00 */
[----:B------:R-:W-:Y:S01]  /*aa40*/  BAR.SYNC.DEFER_BLOCKING 0x0 ;  /* 0x0000000000007b1d */ /* 0x000fe20000010000 */
[----:B0-----:R-:W-:Y:S02]  /*aa50*/  IADD3 R65, P5, PT, R8, R67, RZ ;  /* 0x0000004308417210 */ /* 0x001fe40007fbe0ff */
[----:B------:R-:W-:-:S02]  /*aa60*/  SEL R8, R67, R74, !P4 ;  /* 0x0000004a43087207 */ /* 0x000fc40006000000 */
[----:B------:R-:W-:Y:S01]  /*aa70*/  SEL R74, R69, R76, !P4 ;  /* 0x0000004c454a7207 */ /* 0x000fe20006000000 */
[----:B------:R-:W-:Y:S01]  /*aa80*/  IMAD.X R67, R9, 0x1, R69, P5 ;  /* 0x0000000109437824 */ /* 0x000fe200028e0645 */
[----:B------:R-:W-:Y:S02]  /*aa90*/  IADD3 R9, P4, PT, R10, R65, RZ ;  /* 0x000000410a097210 */ /* 0x000fe40007f9e0ff */
[----:B------:R-:W-:Y:S02]  /*aaa0*/  SEL R8, R65, R8, !P3 ;  /* 0x0000000841087207 */ /* 0x000fe40005800000 */
[----:B------:R-:W-:Y:S01]  /*aab0*/  SEL R10, R67, R74, !P3 ;  /* 0x0000004a430a7207 */ /* 0x000fe20005800000 */
[----:B------:R-:W-:Y:S01]  /*aac0*/  IMAD.X R69, R11, 0x1, R67, P4 ;  /* 0x000000010b457824 */ /* 0x000fe200020e0643 */
[----:B-1----:R-:W-:Y:S02]  /*aad0*/  IADD3 R65, P3, PT, R4, R9, RZ ;  /* 0x0000000904417210 */ /* 0x002fe40007f7e0ff */
[----:B------:R-:W-:-:S02]  /*aae0*/  SEL R4, R9, R8, !P2 ;  /* 0x0000000809047207 */ /* 0x000fc40005000000 */
[----:B------:R-:W-:Y:S01]  /*aaf0*/  IADD3 R8, P4, P5, R12, -R45, -R66 ;  /* 0x8000002d0c087210 */ /* 0x000fe20007d9e842 */
[----:B------:R-:W-:Y:S01]  /*ab00*/  IMAD.X R67, R5, 0x1, R69, P3 ;  /* 0x0000000105437824 */ /* 0x000fe200018e0645 */
[----:B------:R-:W-:Y:S01]  /*ab10*/  SEL R11, R65, R4, !P1 ;  /* 0x00000004410b7207 */ /* 0x000fe20004800000 */
[----:B------:R-:W-:Y:S01]  /*ab20*/  IMAD R5, R0, -0x1600, R3 ;  /* 0xffffea0000057824 */ /* 0x000fe200078e0203 */
[----:B------:R-:W-:Y:S02]  /*ab30*/  SEL R4, R69, R10, !P2 ;  /* 0x0000000a45047207 */ /* 0x000fe40005000000 */
[----:B------:R-:W-:Y:S02]  /*ab40*/  ISETP.GE.U32.AND P3, PT, R20, 0x20, PT ;  /* 0x000000201400780c */ /* 0x000fe40003f66070 */
[----:B------:R-:W-:Y:S02]  /*ab50*/  ISETP.GE.AND P2, PT, R21, R5, PT ;  /* 0x000000051500720c */ /* 0x000fe40003f46270 */
[----:B------:R-:W-:-:S02]  /*ab60*/  SEL R8, R8, RZ, P0 ;  /* 0x000000ff08087207 */ /* 0x000fc40000000000 */
[----:B------:R-:W-:Y:S02]  /*ab70*/  SEL R11, R11, RZ, P3 ;  /* 0x000000ff0b0b7207 */ /* 0x000fe40001800000 */
[----:B------:R-:W-:Y:S02]  /*ab80*/  IADD3.X R9, PT, PT, R13, ~R47, ~R70, P4, P5 ;  /* 0x8000002f0d097210 */ /* 0x000fe400027eac46 */
[----:B------:R-:W-:Y:S02]  /*ab90*/  SEL R4, R67, R4, !P1 ;  /* 0x0000000443047207 */ /* 0x000fe40004800000 */
[----:B------:R-:W-:Y:S02]  /*aba0*/  IADD3 R8, P4, PT, R8, R11, RZ ;  /* 0x0000000b08087210 */ /* 0x000fe40007f9e0ff */
[----:B------:R-:W-:Y:S02]  /*abb0*/  IADD3 R6, P1, PT, R6, R65, RZ ;  /* 0x0000004106067210 */ /* 0x000fe40007f3e0ff */
[----:B------:R-:W-:-:S02]  /*abc0*/  SEL R9, R9, RZ, P0 ;  /* 0x000000ff09097207 */ /* 0x000fc40000000000 */
[----:B------:R-:W-:Y:S01]  /*abd0*/  SEL R4, R4, RZ, P3 ;  /* 0x000000ff04047207 */ /* 0x000fe20001800000 */
[----:B------:R-:W-:-:S04]  /*abe0*/  IMAD.X R10, R7, 0x1, R67, P1 ;  /* 0x00000001070a7824 */ /* 0x000fc800008e0643 */
[----:B------:R-:W-:Y:S01]  /*abf0*/  IMAD.X R9, R9, 0x1, R4, P4 ;  /* 0x0000000109097824 */ /* 0x000fe200020e0604 */
[----:B------:R-:W-:Y:S06]  /*ac00*/  @P2 BRA `(.L_x_593) ;  /* 0x00000000006c2947 */ /* 0x000fec0003800000 */
[----:B------:R-:W-:Y:S01]  /*ac10*/  ISETP.GT.U32.AND P0, PT, R22, -0x1, PT ;  /* 0xffffffff1600780c */ /* 0x000fe20003f04070 */
[----:B------:R-:W-:Y:S01]  /*ac20*/  BSSY.RECONVERGENT B2, `(.L_x_594) ;  /* 0x0000017000027945 */ /* 0x000fe20003800200 */
[----:B------:R-:W-:Y:S02]  /*ac30*/  IMAD.MOV.U32 R4, RZ, RZ, R9 ;  /* 0x000000ffff047224 */ /* 0x000fe400078e0009 */
[----:B------:R-:W-:-:S13]  /*ac40*/  ISETP.GT.U32.AND.EX P0, PT, R23, RZ, PT, P0 ;  /* 0x000000ff1700720c */ /* 0x000fda0003f04100 */
[----:B------:R-:W-:Y:S05]  /*ac50*/  @P0 BRA `(.L_x_595) ;  /* 0x00000000004c0947 */ /* 0x000fea0003800000 */
[----:B------:R-:W-:-:S04]  /*ac60*/  ISETP.NE.U32.AND P0, PT, R22, RZ, PT ;  /* 0x000000ff1600720c */ /* 0x000fc80003f05070 */
[----:B------:R-:W-:-:S13]  /*ac70*/  ISETP.NE.AND.EX P0, PT, R23, RZ, PT, P0 ;  /* 0x000000ff1700720c */ /* 0x000fda0003f05300 */
[----:B------:R-:W-:-:S04]  /*ac80*/  @P0 IMAD R4, R0, 0x1600, -R3 ;  /* 0x0000160000040824 */ /* 0x000fc800078e0a03 */
[----:B------:R-:W-:-:S04]  /*ac90*/  @P0 VIADD R7, R4, 0x1600 ;  /* 0x0000160004070836 */ /* 0x000fc80000000000 */
[--C-:B------:R-:W-:Y:S02]  /*aca0*/  @P0 IMAD.IADD R4, R6, 0x1, -R7.reuse ;  /* 0x0000000106040824 */ /* 0x100fe400078e0a07 */
[----:B------:R-:W-:-:S03]  /*acb0*/  @P0 IMAD.IADD R7, R10, 0x1, -R7 ;  /* 0x000000010a070824 */ /* 0x000fc600078e0a07 */
[----:B------:R-:W-:-:S04]  /*acc0*/  @P0 SHF.R.S32.HI R4, RZ, 0x1f, R4 ;  /* 0x0000001fff040819 */ /* 0x000fc80000011404 */
[----:B------:R-:W-:-:S05]  /*acd0*/  @P0 LOP3.LUT R7, R7, R4, RZ, 0xfc, !PT ;  /* 0x0000000407070212 */ /* 0x000fca00078efcff */
[----:B------:R-:W-:Y:S01]  /*ace0*/  @P0 IMAD.IADD R4, R7, 0x1, R8 ;  /* 0x0000000107040824 */ /* 0x000fe200078e0208 */
[----:B------:R-:W-:Y:S06]  /*acf0*/  @P0 BRA `(.L_x_595) ;  /* 0x0000000000240947 */ /* 0x000fec0003800000 */
[----:B------:R-:W-:-:S04]  /*ad00*/  IMAD R0, R0, 0x1600, -R3 ;  /* 0x0000160000007824 */ /* 0x000fc800078e0a03 */
[----:B------:R-:W-:-:S04]  /*ad10*/  VIADD R7, R0, 0x1600 ;  /* 0x0000160000077836 */ /* 0x000fc80000000000 */
[--C-:B------:R-:W-:Y:S02]  /*ad20*/  IMAD.IADD R0, R6, 0x1, -R7.reuse ;  /* 0x0000000106007824 */ /* 0x100fe400078e0a07 */
[----:B------:R-:W-:-:S03]  /*ad30*/  IMAD.IADD R7, R10, 0x1, -R7 ;  /* 0x000000010a077824 */ /* 0x000fc600078e0a07 */
[----:B------:R-:W-:-:S04]  /*ad40*/  SHF.R.S32.HI R4, RZ, 0x1f, R0 ;  /* 0x0000001fff047819 */ /* 0x000fc80000011400 */
[----:B------:R-:W-:-:S05]  /*ad50*/  LOP3.LUT R7, R7, R4, RZ, 0xfc, !PT ;  /* 0x0000000407077212 */ /* 0x000fca00078efcff */
[----:B------:R-:W-:-:S04]  /*ad60*/  IMAD.IADD R7, R0, 0x1, R7 ;  /* 0x0000000100077824 */ /* 0x000fc800078e0207 */
[----:B------:R-:W-:-:S05]  /*ad70*/  IMAD R7, R20, 0xb, R7 ;  /* 0x0000000b14077824 */ /* 0x000fca00078e0207 */
[----:B------:R-:W-:-:S07]  /*ad80*/  IADD3 R4, PT, PT, R7, -R8, -R9 ;  /* 0x8000000807047210 */ /* 0x000fce0007ffe809 */
.L_x_595:
[----:B------:R-:W-:Y:S05]  /*ad90*/  BSYNC.RECONVERGENT B2 ;  /* 0x0000000000027941 */ /* 0x000fea0003800200 */
.L_x_594:
[----:B------:R-:W-:-:S05]  /*ada0*/  LEA R0, R4, UR6, 0x2 ;  /* 0x0000000604007c11 */ /* 0x000fca000f8e10ff */
[----:B------:R0:W-:Y:S02]  /*adb0*/  STS [R0], R19 ;  /* 0x0000001300007388 */ /* 0x0001e40000000800 */
.L_x_593:
[----:B------:R-:W-:Y:S05]  /*adc0*/  BSYNC.RECONVERGENT B1 ;  /* 0x0000000000017941 */ /* 0x000fea0003800200 */
.L_x_592:
[----:B------:R-:W-:Y:S01]  /*add0*/  ISETP.GE.AND P0, PT, R17, R5, PT ;  /* 0x000000051100720c */ /* 0x000fe20003f06270 */
[----:B------:R-:W-:Y:S01]  /*ade0*/  BSSY.RECONVERGENT B1, `(.L_x_596) ;  /* 0x000001d000017945 */ /* 0x000fe20003800200 */
[----:B------:R-:W-:-:S05]  /*adf0*/  IADD3 R11, P1, PT, R22, R8, RZ ;  /* 0x00000008160b7210 */ /* 0x000fca0007f3e0ff */
[----:B0-----:R-:W-:-:S06]  /*ae00*/  IMAD.X R0, R23, 0x1, R9, P1 ;  /* 0x0000000117007824 */ /* 0x001fcc00008e0609 */
[----:B------:R-:W-:Y:S05]  /*ae10*/  @P0 BRA `(.L_x_597) ;  /* 0x0000000000640947 */ /* 0x000fea0003800000 */
[----:B------:R-:W-:Y:S01]  /*ae20*/  ISETP.GT.U32.AND P0, PT, R27, -0x1, PT ;  /* 0xffffffff1b00780c */ /* 0x000fe20003f04070 */
[----:B------:R-:W-:Y:S03]  /*ae30*/  BSSY.RECONVERGENT B2, `(.L_x_598) ;  /* 0x0000015000027945 */ /* 0x000fe60003800200 */
[----:B------:R-:W-:-:S13]  /*ae40*/  ISETP.GT.U32.AND.EX P0, PT, R26, RZ, PT, P0 ;  /* 0x000000ff1a00720c */ /* 0x000fda0003f04100 */
[----:B------:R-:W-:Y:S05]  /*ae50*/  @P0 BRA `(.L_x_599) ;  /* 0x0000000000480947 */ /* 0x000fea0003800000 */
[----:B------:R-:W-:-:S04]  /*ae60*/  ISETP.NE.U32.AND P0, PT, R27, RZ, PT ;  /* 0x000000ff1b00720c */ /* 0x000fc80003f05070 */
[----:B------:R-:W-:-:S13]  /*ae70*/  ISETP.NE.AND.EX P0, PT, R26, RZ, PT, P0 ;  /* 0x000000ff1a00720c */ /* 0x000fda0003f05300 */
[----:B------:R-:W-:-:S05]  /*ae80*/  @P0 IADD3 R7, PT, PT, -R5, 0x1600, RZ ;  /* 0x0000160005070810 */ /* 0x000fca0007ffe1ff */
[--C-:B------:R-:W-:Y:S02]  /*ae90*/  @P0 IMAD.IADD R4, R6, 0x1, -R7.reuse ;  /* 0x0000000106040824 */ /* 0x100fe400078e0a07 */
[----:B------:R-:W-:-:S03]  /*aea0*/  @P0 IMAD.IADD R7, R10, 0x1, -R7 ;  /* 0x000000010a070824 */ /* 0x000fc600078e0a07 */
[----:B------:R-:W-:-:S04]  /*aeb0*/  @P0 SHF.R.S32.HI R4, RZ, 0x1f, R4 ;  /* 0x0000001fff040819 */ /* 0x000fc80000011404 */
[----:B------:R-:W-:-:S05]  /*aec0*/  @P0 LOP3.LUT R4, R7, R4, RZ, 0xfc, !PT ;  /* 0x0000000407040212 */ /* 0x000fca00078efcff */
[----:B------:R-:W-:Y:S01]  /*aed0*/  @P0 IMAD.IADD R0, R4, 0x1, R11 ;  /* 0x0000000104000824 */ /* 0x000fe200078e020b */
[----:B------:R-:W-:Y:S06]  /*aee0*/  @P0 BRA `(.L_x_599) ;  /* 0x0000000000240947 */ /* 0x000fec0003800000 */
[----:B------:R-:W-:-:S05]  /*aef0*/  IADD3 R7, PT, PT, -R5, 0x1600, RZ ;  /* 0x0000160005077810 */ /* 0x000fca0007ffe1ff */
[--C-:B------:R-:W-:Y:S02]  /*af00*/  IMAD.IADD R4, R6, 0x1, -R7.reuse ;  /* 0x0000000106047824 */ /* 0x100fe400078e0a07 */
[----:B------:R-:W-:-:S03]  /*af10*/  IMAD.IADD R7, R10, 0x1, -R7 ;  /* 0x000000010a077824 */ /* 0x000fc600078e0a07 */
[----:B------:R-:W-:-:S04]  /*af20*/  SHF.R.S32.HI R12, RZ, 0x1f, R4 ;  /* 0x0000001fff0c7819 */ /* 0x000fc80000011404 */
[----:B------:R-:W-:-:S05]  /*af30*/  LOP3.LUT R7, R7, R12, RZ, 0xfc, !PT ;  /* 0x0000000c07077212 */ /* 0x000fca00078efcff */
[----:B------:R-:W-:-:S04]  /*af40*/  IMAD.IADD R7, R4, 0x1, R7 ;  /* 0x0000000104077824 */ /* 0x000fc800078e0207 */
[----:B------:R-:W-:-:S05]  /*af50*/  IMAD R7, R20, 0xb, R7 ;  /* 0x0000000b14077824 */ /* 0x000fca00078e0207 */
[----:B------:R-:W-:-:S05]  /*af60*/  IADD3 R0, PT, PT, R7, -R11, -R0 ;  /* 0x8000000b07007210 */ /* 0x000fca0007ffe800 */
[----:B------:R-:W-:-:S07]  /*af70*/  VIADD R0, R0, 0x1 ;  /* 0x0000000100007836 */ /* 0x000fce0000000000 */
.L_x_599:
[----:B------:R-:W-:Y:S05]  /*af80*/  BSYNC.RECONVERGENT B2 ;  /* 0x0000000000027941 */ /* 0x000fea0003800200 */
.L_x_598:
[----:B------:R-:W-:-:S05]  /*af90*/  LEA R0, R0, UR6, 0x2 ;  /* 0x0000000600007c11 */ /* 0x000fca000f8e10ff */
[----:B------:R0:W-:Y:S02]  /*afa0*/  STS [R0], R25 ;  /* 0x0000001900007388 */ /* 0x0001e40000000800 */
.L_x_597:
[----:B------:R-:W-:Y:S05]  /*afb0*/  BSYNC.RECONVERGENT B1 ;  /* 0x0000000000017941 */ /* 0x000fea0003800200 */
.L_x_596:
[----:B------:R-:W-:Y:S01]  /*afc0*/  IADD3 R7, PT, PT, -R5, 0x1600, RZ ;  /* 0x0000160005077810 */ /* 0x000fe20007ffe1ff */
[----:B------:R-:W-:Y:S01]  /*afd0*/  BSSY.RECONVERGENT B1, `(.L_x_600) ;  /* 0x0000017000017945 */ /* 0x000fe20003800200 */
[----:B------:R-:W-:Y:S02]  /*afe0*/  ISETP.GE.AND P0, PT, R18, R5, PT ;  /* 0x000000051200720c */ /* 0x000fe40003f06270 */
[----:B------:R-:W-:Y:S01]  /*aff0*/  IADD3 R11, P1, PT, R8, R63, RZ ;  /* 0x0000003f080b7210 */ /* 0x000fe20007f3e0ff */
[--C-:B0-----:R-:W-:Y:S02]  /*b000*/  IMAD.IADD R0, R6, 0x1, -R7.reuse ;  /* 0x0000000106007824 */ /* 0x101fe400078e0a07 */
[----:B------:R-:W-:Y:S02]  /*b010*/  IMAD.IADD R4, R10, 0x1, -R7 ;  /* 0x000000010a047824 */ /* 0x000fe400078e0a07 */
[----:B------:R-:W-:Y:S01]  /*b020*/  IMAD.X R10, R9, 0x1, R72, P1 ;  /* 0x00000001090a7824 */ /* 0x000fe200008e0648 */
[----:B------:R-:W-:-:S04]  /*b030*/  SHF.R.S32.HI R7, RZ, 0x1f, R0 ;  /* 0x0000001fff077819 */ /* 0x000fc80000011400 */
[----:B------:R-:W-:-:S05]  /*b040*/  LOP3.LUT R4, R4, R7, RZ, 0xfc, !PT ;  /* 0x0000000704047212 */ /* 0x000fca00078efcff */
[----:B------:R-:W-:Y:S01]  /*b050*/  IMAD.IADD R7, R0, 0x1, R4 ;  /* 0x0000000100077824 */ /* 0x000fe200078e0204 */
[----:B------:R-:W-:Y:S06]  /*b060*/  @P0 BRA `(.L_x_601) ;  /* 0x0000000000340947 */ /* 0x000fec0003800000 */
[----:B------:R-:W-:Y:S01]  /*b070*/  ISETP.GT.U32.AND P0, PT, R30, -0x1, PT ;  /* 0xffffffff1e00780c */ /* 0x000fe20003f04070 */
[----:B------:R-:W-:Y:S03]  /*b080*/  BSSY.RECONVERGENT B2, `(.L_x_602) ;  /* 0x0000009000027945 */ /* 0x000fe60003800200 */
[----:B------:R-:W-:-:S13]  /*b090*/  ISETP.GT.U32.AND.EX P0, PT, R31, RZ, PT, P0 ;  /* 0x000000ff1f00720c */ /* 0x000fda0003f04100 */
[----:B------:R-:W-:Y:S05]  /*b0a0*/  @P0 BRA `(.L_x_603) ;  /* 0x0000000000180947 */ /* 0x000fea0003800000 */
[----:B------:R-:W-:-:S04]  /*b0b0*/  ISETP.NE.U32.AND P0, PT, R30, RZ, PT ;  /* 0x000000ff1e00720c */ /* 0x000fc80003f05070 */
[----:B------:R-:W-:-:S13]  /*b0c0*/  ISETP.NE.AND.EX P0, PT, R31, RZ, PT, P0 ;  /* 0x000000ff1f00720c */ /* 0x000fda0003f05300 */
[----:B------:R-:W-:Y:S02]  /*b0d0*/  @!P0 IMAD R12, R20, 0xb, R7 ;  /* 0x0000000b140c8824 */ /* 0x000fe400078e0207 */
[----:B------:R-:W-:-:S05]  /*b0e0*/  @P0 IMAD.IADD R10, R11, 0x1, R4 ;  /* 0x000000010b0a0824 */ /* 0x000fca00078e0204 */
[----:B------:R-:W-:-:S05]  /*b0f0*/  @!P0 IADD3 R11, PT, PT, R12, -R11, -R10 ;  /* 0x8000000b0c0b8210 */ /* 0x000fca0007ffe80a */
[----:B------:R-:W-:-:S07]  /*b100*/  @!P0 VIADD R10, R11, 0x2 ;  /* 0x000000020b0a8836 */ /* 0x000fce0000000000 */
.L_x_603:
[----:B------:R-:W-:Y:S05]  /*b110*/  BSYNC.RECONVERGENT B2 ;  /* 0x0000000000027941 */ /* 0x000fea0003800200 */
.L_x_602:
[----:B------:R-:W-:-:S05]  /*b120*/  LEA R10, R10, UR6, 0x2 ;  /* 0x000000060a0a7c11 */ /* 0x000fca000f8e10ff */
[----:B------:R0:W-:Y:S02]  /*b130*/  STS [R10], R29 ;  /* 0x0000001d0a007388 */ /* 0x0001e40000000800 */
.L_x_601:
[----:B------:R-:W-:Y:S05]  /*b140*/  BSYNC.RECONVERGENT B1 ;  /* 0x0000000000017941 */ /* 0x000fea0003800200 */
.L_x_600:
[----:B------:R-:W-:Y:S01]  /*b150*/  ISETP.GE.AND P0, PT, R2, R5, PT ;  /* 0x000000050200720c */ /* 0x000fe20003f06270 */
[----:B------:R-:W-:Y:S01]  /*b160*/  BSSY.RECONVERGENT B1, `(.L_x_604) ;  /* 0x0000012000017945 */ /* 0x000fe20003800200 */
[----:B------:R-:W-:-:S04]  /*b170*/  IADD3 R27, P1, PT, R22, R27, RZ ;  /* 0x0000001b161b7210 */ /* 0x000fc80007f3e0ff */
[----:B------:R-:W-:-:S04]  /*b180*/  IADD3 R27, P2, PT, R30, R27, RZ ;  /* 0x0000001b1e1b7210 */ /* 0x000fc80007f5e0ff */
[----:B------:R-:W-:-:S05]  /*b190*/  IADD3 R11, P3, PT, R8, R27, RZ ;  /* 0x0000001b080b7210 */ /* 0x000fca0007f7e0ff */
[----:B0-----:R-:W-:Y:S01]  /*b1a0*/  IMAD.X R10, R9, 0x1, R58, P3 ;  /* 0x00000001090a7824 */ /* 0x001fe200018e063a */
[----:B------:R-:W-:Y:S07]  /*b1b0*/  @P0 BRA `(.L_x_605) ;  /* 0x0000000000300947 */ /* 0x000fee0003800000 */
[----:B------:R-:W-:Y:S01]  /*b1c0*/  ISETP.GT.U32.AND P0, PT, R34, -0x1, PT ;  /* 0xffffffff2200780c */ /* 0x000fe20003f04070 */
[----:B------:R-:W-:Y:S03]  /*b1d0*/  BSSY.RECONVERGENT B2, `(.L_x_606) ;  /* 0x0000008000027945 */ /* 0x000fe60003800200 */
[----:B------:R-:W-:-:S13]  /*b1e0*/  ISETP.GT.U32.AND.EX P0, PT, R35, RZ, PT, P0 ;  /* 0x000000ff2300720c */ /* 0x000fda0003f04100 */
[----:B------:R-:W-:Y:S05]  /*b1f0*/  @P0 BRA `(.L_x_607) ;  /* 0x0000000000140947 */ /* 0x000fea0003800000 */
[----:B------:R-:W-:-:S04]  /*b200*/  ISETP.NE.U32.AND P0, PT, R34, RZ, PT ;  /* 0x000000ff2200720c */ /* 0x000fc80003f05070 */
[----:B------:R-:W-:-:S13]  /*b210*/  ISETP.NE.AND.EX P0, PT, R35, RZ, PT, P0 ;  /* 0x000000ff2300720c */ /* 0x000fda0003f05300 */
[----:B------:R-:W-:-:S04]  /*b220*/  @P0 IMAD.IADD R10, R11, 0x1, R4 ;  /* 0x000000010b0a0824 */ /* 0x000fc800078e0204 */
[----:B------:R-:W-:-:S05]  /*b230*/  @!P0 IMAD.IADD R11, R10, 0x1, R11 ;  /* 0x000000010a0b8824 */ /* 0x000fca00078e020b */
[----:B------:R-:W-:-:S07]  /*b240*/  @!P0 IADD3 R10, PT, PT, -R11, R2, R7 ;  /* 0x000000020b0a8210 */ /* 0x000fce0007ffe107 */
.L_x_607:
[----:B------:R-:W-:Y:S05]  /*b250*/  BSYNC.RECONVERGENT B2 ;  /* 0x0000000000027941 */ /* 0x000fea0003800200 */
.L_x_606:
[----:B------:R-:W-:-:S05]  /*b260*/  LEA R10, R10, UR6, 0x2 ;  /* 0x000000060a0a7c11 */ /* 0x000fca000f8e10ff */
[----:B------:R0:W-:Y:S02]  /*b270*/  STS [R10], R33 ;  /* 0x000000210a007388 */ /* 0x0001e40000000800 */
.L_x_605:
[----:B------:R-:W-:Y:S05]  /*b280*/  BSYNC.RECONVERGENT B1 ;  /* 0x0000000000017941 */ /* 0x000fea0003800200 */
.L_x_604:
[----:B------:R-:W-:Y:S01]  /*b290*/  ISETP.GE.AND P0, PT, R14, R5, PT ;  /* 0x000000050e00720c */ /* 0x000fe20003f06270 */
[----:B------:R-:W-:Y:S01]  /*b2a0*/  IMAD.X R26, R23, 0x1, R26, P1 ;  /* 0x00000001171a7824 */ /* 0x000fe200008e061a */
[----:B------:R-:W-:Y:S01]  /*b2b0*/  IADD3 R27, P3, PT, R34, R27, RZ ;  /* 0x0000001b221b7210 */ /* 0x000fe20007f7e0ff */
[----:B------:R-:W-:Y:S02]  /*b2c0*/  BSSY.RECONVERGENT B1, `(.L_x_608) ;  /* 0x0000012000017945 */ /* 0x000fe40003800200 */
[----:B------:R-:W-:Y:S01]  /*b2d0*/  IMAD.X R26, R31, 0x1, R26, P2 ;  /* 0x000000011f1a7824 */ /* 0x000fe200010e061a */
[----:B------:R-:W-:-:S03]  /*b2e0*/  IADD3 R11, P1, PT, R8, R27, RZ ;  /* 0x0000001b080b7210 */ /* 0x000fc60007f3e0ff */
[----:B------:R-:W-:-:S04]  /*b2f0*/  IMAD.X R26, R35, 0x1, R26, P3 ;  /* 0x00000001231a7824 */ /* 0x000fc800018e061a */
[----:B------:R-:W-:Y:S01]  /*b300*/  IMAD.X R2, R9, 0x1, R26, P1 ;  /* 0x0000000109027824 */ /* 0x000fe200008e061a */
[----:B------:R-:W-:Y:S06]  /*b310*/  @P0 BRA `(.L_x_609) ;  /* 0x0000000000300947 */ /* 0x000fec0003800000 */
[----:B------:R-:W-:Y:S01]  /*b320*/  ISETP.GT.U32.AND P0, PT, R38, -0x1, PT ;  /* 0xffffffff2600780c */ /* 0x000fe20003f04070 */
[----:B------:R-:W-:Y:S03]  /*b330*/  BSSY.RECONVERGENT B2, `(.L_x_610) ;  /* 0x0000008000027945 */ /* 0x000fe60003800200 */
[----:B------:R-:W-:-:S13]  /*b340*/  ISETP.GT.U32.AND.EX P0, PT, R39, RZ, PT, P0 ;  /* 0x000000ff2700720c */ /* 0x000fda0003f04100 */
[----:B------:R-:W-:Y:S05]  /*b350*/  @P0 BRA `(.L_x_611) ;  /* 0x0000000000140947 */ /* 0x000fea0003800000 */
[----:B------:R-:W-:-:S04]  /*b360*/  ISETP.NE.U32.AND P0, PT, R38, RZ, PT ;  /* 0x000000ff2600720c */ /* 0x000fc80003f05070 */
[----:B------:R-:W-:-:S13]  /*b370*/  ISETP.NE.AND.EX P0, PT, R39, RZ, PT, P0 ;  /* 0x000000ff2700720c */ /* 0x000fda0003f05300 */
[----:B------:R-:W-:-:S04]  /*b380*/  @P0 IMAD.IADD R2, R11, 0x1, R4 ;  /* 0x000000010b020824 */ /* 0x000fc800078e0204 */
[----:B0-----:R-:W-:-:S05]  /*b390*/  @!P0 IMAD.IADD R10, R2, 0x1, R11 ;  /* 0x00000001020a8824 */ /* 0x001fca00078e020b */
[----:B------:R-:W-:-:S07]  /*b3a0*/  @!P0 IADD3 R2, PT, PT, -R10, R14, R7 ;  /* 0x0000000e0a028210 */ /* 0x000fce0007ffe107 */
.L_x_611:
[----:B------:R-:W-:Y:S05]  /*b3b0*/  BSYNC.RECONVERGENT B2 ;  /* 0x0000000000027941 */ /* 0x000fea0003800200 */
.L_x_610:
[----:B------:R-:W-:-:S05]  /*b3c0*/  LEA R2, R2, UR6, 0x2 ;  /* 0x0000000602027c11 */ /* 0x000fca000f8e10ff */
[----:B------:R1:W-:Y:S02]  /*b3d0*/  STS [R2], R37 ;  /* 0x0000002502007388 */ /* 0x0003e40000000800 */
.L_x_609:
[----:B------:R-:W-:Y:S05]  /*b3e0*/  BSYNC.RECONVERGENT B1 ;  /* 0x0000000000017941 */ /* 0x000fea0003800200 */
.L_x_608:
[----:B------:R-:W-:Y:S01]  /*b3f0*/  ISETP.GE.AND P0, PT, R15, R5, PT ;  /* 0x000000050f00720c */ /* 0x000fe20003f06270 */
[----:B------:R-:W-:Y:S01]  /*b400*/  BSSY.RECONVERGENT B1, `(.L_x_612) ;  /* 0x0000012000017945 */ /* 0x000fe20003800200 */
[----:B------:R-:W-:-:S04]  /*b410*/  IADD3 R27, P2, PT, R38, R27, RZ ;  /* 0x0000001b261b7210 */ /* 0x000fc80007f5e0ff */
[----:B------:R-:W-:Y:S01]  /*b420*/  IADD3 R11, P1, PT, R8, R27, RZ ;  /* 0x0000001b080b7210 */ /* 0x000fe20007f3e0ff */
[----:B-1----:R-:W-:-:S04]  /*b430*/  IMAD.X R2, R39, 0x1, R26, P2 ;  /* 0x0000000127027824 */ /* 0x002fc800010e061a */
[----:B------:R-:W-:Y:S02]  /*b440*/  IMAD.X R2, R9, 0x1, R2, P1 ;  /* 0x0000000109027824 */ /* 0x000fe400008e0602 */
        /* <DEDUP_REMOVED lines=10> */
.L_x_615:
[----:B------:R-:W-:Y:S05]  /*b4f0*/  BSYNC.RECONVERGENT B2 ;  /* 0x0000000000027941 */ /* 0x000fea0003800200 */
.L_x_614:
[----:B------:R-:W-:-:S05]  /*b500*/  LEA R2, R2, UR6, 0x2 ;  /* 0x0000000602027c11 */ /* 0x000fca000f8e10ff */
[----:B------:R1:W-:Y:S02]  /*b510*/  STS [R2], R41 ;  /* 0x0000002902007388 */ /* 0x0003e40000000800 */
.L_x_613:
[----:B------:R-:W-:Y:S05]  /*b520*/  BSYNC.RECONVERGENT B1 ;  /* 0x0000000000017941 */ /* 0x000fea0003800200 */
.L_x_612:
[----:B------:R-:W-:Y:S01]  /*b530*/  ISETP.GE.AND P0, PT, R16, R5, PT ;  /* 0x000000051000720c */ /* 0x000fe20003f06270 */
[----:B------:R-:W-:Y:S01]  /*b540*/  IMAD.IADD R27, R50, 0x1, R27 ;  /* 0x00000001321b7824 */ /* 0x000fe200078e021b */
[----:B------:R-:W-:Y:S04]  /*b550*/  BSSY.RECONVERGENT B1, `(.L_x_616) ;  /* 0x0000010000017945 */ /* 0x000fe80003800200 */
[----:B------:R-:W-:-:S05]  /*b560*/  IADD3 R11, P1, PT, R8, R27, RZ ;  /* 0x0000001b080b7210 */ /* 0x000fca0007f3e0ff */
[----:B-1----:R-:W-:Y:S02]  /*b570*/  IMAD.X R2, R9, 0x1, R60, P1 ;  /* 0x0000000109027824 */ /* 0x002fe400008e063c */
        /* <DEDUP_REMOVED lines=10> */
.L_x_619:
[----:B------:R-:W-:Y:S05]  /*b620*/  BSYNC.RECONVERGENT B2 ;  /* 0x0000000000027941 */ /* 0x000fea0003800200 */
.L_x_618:
[----:B------:R-:W-:-:S05]  /*b630*/  LEA R11, R2, UR6, 0x2 ;  /* 0x00000006020b7c11 */ /* 0x000fca000f8e10ff */
[----:B------:R1:W-:Y:S02]  /*b640*/  STS [R11], R44 ;  /* 0x0000002c0b007388 */ /* 0x0003e40000000800 */
.L_x_617:
[----:B------:R-:W-:Y:S05]  /*b650*/  BSYNC.RECONVERGENT B1 ;  /* 0x0000000000017941 */ /* 0x000fea0003800200 */
.L_x_616:
[----:B------:R-:W-:Y:S01]  /*b660*/  ISETP.GE.AND P0, PT, R24, R5, PT ;  /* 0x000000051800720c */ /* 0x000fe20003f06270 */
[----:B-1----:R-:W-:Y:S01]  /*b670*/  IMAD.IADD R11, R52, 0x1, R27 ;  /* 0x00000001340b7824 */ /* 0x002fe200078e021b */
[----:B------:R-:W-:Y:S04]  /*b680*/  BSSY.RECONVERGENT B1, `(.L_x_620) ;  /* 0x0000010000017945 */ /* 0x000fe80003800200 */
[----:B------:R-:W-:-:S05]  /*b690*/  IADD3 R11, P1, PT, R8, R11, RZ ;  /* 0x0000000b080b7210 */ /* 0x000fca0007f3e0ff */
        /* <DEDUP_REMOVED lines=11> */
.L_x_623:
[----:B------:R-:W-:Y:S05]  /*b750*/  BSYNC.RECONVERGENT B2 ;  /* 0x0000000000027941 */ /* 0x000fea0003800200 */
.L_x_622:
[----:B------:R-:W-:-:S05]  /*b760*/  LEA R11, R2, UR6, 0x2 ;  /* 0x00000006020b7c11 */ /* 0x000fca000f8e10ff */
[----:B------:R1:W-:Y:S02]  /*b770*/  STS [R11], R46 ;  /* 0x0000002e0b007388 */ /* 0x0003e40000000800 */
.L_x_621:
[----:B------:R-:W-:Y:S05]  /*b780*/  BSYNC.RECONVERGENT B1 ;  /* 0x0000000000017941 */ /* 0x000fea0003800200 */
.L_x_620:
[----:B------:R-:W-:Y:S01]  /*b790*/  ISETP.GE.AND P0, PT, R28, R5, PT ;  /* 0x000000051c00720c */ /* 0x000fe20003f06270 */
[----:B------:R-:W-:Y:S01]  /*b7a0*/  BSSY.RECONVERGENT B1, `(.L_x_624) ;  /* 0x0000010000017945 */ /* 0x000fe20003800200 */
[----:B------:R-:W-:-:S05]  /*b7b0*/  IADD3 R59, P1, PT, R8, R59, RZ ;  /* 0x0000003b083b7210 */ /* 0x000fca0007f3e0ff */
[----:B------:R-:W-:-:S06]  /*b7c0*/  IMAD.X R2, R9, 0x1, R64, P1 ;  /* 0x0000000109027824 */ /* 0x000fcc00008e0640 */
[----:B------:R-:W-:Y:S05]  /*b7d0*/  @P0 BRA `(.L_x_625) ;  /* 0x0000000000300947 */ /* 0x000fea0003800000 */
        /* <DEDUP_REMOVED lines=9> */
.L_x_627:
[----:B------:R-:W-:Y:S05]  /*b870*/  BSYNC.RECONVERGENT B2 ;  /* 0x0000000000027941 */ /* 0x000fea0003800200 */
.L_x_626:
[----:B-1----:R-:W-:-:S05]  /*b880*/  LEA R11, R2, UR6, 0x2 ;  /* 0x00000006020b7c11 */ /* 0x002fca000f8e10ff */
[----:B------:R2:W-:Y:S02]  /*b890*/  STS [R11], R48 ;  /* 0x000000300b007388 */ /* 0x0005e40000000800 */
.L_x_625:
[----:B------:R-:W-:Y:S05]  /*b8a0*/  BSYNC.RECONVERGENT B1 ;  /* 0x0000000000017941 */ /* 0x000fea0003800200 */
.L_x_624:
        /* <DEDUP_REMOVED lines=14> */
.L_x_631:
[----:B------:R-:W-:Y:S05]  /*b990*/  BSYNC.RECONVERGENT B2 ;  /* 0x0000000000027941 */ /* 0x000fea0003800200 */
.L_x_630:
[----:B------:R-:W-:-:S05]  /*b9a0*/  LEA R2, R2, UR6, 0x2 ;  /* 0x0000000602027c11 */ /* 0x000fca000f8e10ff */
[----:B------:R3:W-:Y:S02]  /*b9b0*/  STS [R2], R49 ;  /* 0x0000003102007388 */ /* 0x0007e40000000800 */
.L_x_629:
[----:B------:R-:W-:Y:S05]  /*b9c0*/  BSYNC.RECONVERGENT B1 ;  /* 0x0000000000017941 */ /* 0x000fea0003800200 */
.L_x_628:
[----:B------:R-:W-:Y:S01]  /*b9d0*/  ISETP.GE.AND P0, PT, R36, R5, PT ;  /* 0x000000052400720c */ /* 0x000fe20003f06270 */
[----:B------:R-:W-:Y:S01]  /*b9e0*/  BSSY.RECONVERGENT B1, `(.L_x_632) ;  /* 0x0000010000017945 */ /* 0x000fe20003800200 */
[----:B-12---:R-:W-:-:S05]  /*b9f0*/  IADD3 R11, P1, PT, R8, R66, RZ ;  /* 0x00000042080b7210 */ /* 0x006fca0007f3e0ff */
[----:B---3--:R-:W-:-:S06]  /*ba00*/  IMAD.X R2, R9, 0x1, R70, P1 ;  /* 0x0000000109027824 */ /* 0x008fcc00008e0646 */
        /* <DEDUP_REMOVED lines=10> */
.L_x_635:
[----:B------:R-:W-:Y:S05]  /*bab0*/  BSYNC.RECONVERGENT B2 ;  /* 0x0000000000027941 */ /* 0x000fea0003800200 */
.L_x_634:
[----:B------:R-:W-:-:S05]  /*bac0*/  LEA R9, R2, UR6, 0x2 ;  /* 0x0000000602097c11 */ /* 0x000fca000f8e10ff */
[----:B------:R1:W-:Y:S02]  /*bad0*/  STS [R9], R40 ;  /* 0x0000002809007388 */ /* 0x0003e40000000800 */
.L_x_633:
[----:B------:R-:W-:Y:S05]  /*bae0*/  BSYNC.RECONVERGENT B1 ;  /* 0x0000000000017941 */ /* 0x000fea0003800200 */
.L_x_632:
[----:B------:R-:W-:Y:S01]  /*baf0*/  UISETP.NE.AND UP0, UPT, UR7, URZ, UPT ;  /* 0x000000ff0700728c */ /* 0x000fe2000bf05270 */
[----:B------:R-:W-:Y:S01]  /*bb00*/  BAR.SYNC.DEFER_BLOCKING 0x0 ;  /* 0x0000000000007b1d */ /* 0x000fe20000010000 */
[----:B-1----:R-:W-:Y:S02]  /*bb10*/  CS2R R8, SRZ ;  /* 0x0000000000087805 */ /* 0x002fe4000001ff00 */
[----:B0-----:R-:W-:Y:S02]  /*bb20*/  CS2R R10, SRZ ;  /* 0x00000000000a7805 */ /* 0x001fe4000001ff00 */
[----:B------:R-:W-:Y:S02]  /*bb30*/  PLOP3.LUT P0, PT, PT, PT, UP0, 0x80, 0x8 ;  /* 0x000000000008781c */ /* 0x000fe40003f0f008 */
[----:B------:R-:W-:Y:S01]  /*bb40*/  CS2R R12, SRZ ;  /* 0x00000000000c7805 */ /* 0x000fe2000001ff00 */
[----:B------:R-:W0:Y:S01]  /*bb50*/  LDCU.128 UR12, c[0x0][0x390] ;  /* 0x00007200ff0c77ac */ /* 0x000e220008000c00 */
[----:B------:R-:W1:Y:S09]  /*bb60*/  LDCU.64 UR10, c[0x0][0x388] ;  /* 0x00007100ff0a77ac */ /* 0x000e720008000a00 */
[----:B------:R-:W2:Y:S08]  /*bb70*/  @!P0 LDC.64 R14, c[0x0][0x408] ;  /* 0x00010200ff0e8b82 */ /* 0x000eb00000000a00 */
[----:B------:R-:W3:Y:S08]  /*bb80*/  @!P0 LDC.64 R16, c[0x0][0x408] ;  /* 0x00010200ff108b82 */ /* 0x000ef00000000a00 */
[----:B------:R-:W4:Y:S01]  /*bb90*/  @!P0 LDC.64 R18, c[0x0][0x408] ;  /* 0x00010200ff128b82 */ /* 0x000f220000000a00 */
[----:B--2---:R-:W2:Y:S04]  /*bba0*/  @!P0 LDG.E.64 R8, desc[UR8][R14.64] ;  /* 0x000000080e088981 */ /* 0x004ea8000c1e1b00 */
[----:B---3--:R3:W2:Y:S04]  /*bbb0*/  @!P0 LDG.E.64 R10, desc[UR8][R16.64+0x8] ;  /* 0x00000808100a8981 */ /* 0x0086a8000c1e1b00 */
[----:B----4-:R4:W5:Y:S01]  /*bbc0*/  @!P0 LDG.E.64 R12, desc[UR8][R18.64+0x10] ;  /* 0x00001008120c8981 */ /* 0x010962000c1e1b00 */
[C---:B------:R-:W-:Y:S01]  /*bbd0*/  IMAD.IADD R21, R20.reuse, 0x1, -R4 ;  /* 0x0000000114157824 */ /* 0x040fe200078e0a04 */
[----:B0-----:R-:W-:Y:S01]  /*bbe0*/  UIADD3 UR4, UP0, UPT, UR14, -0x4, URZ ;  /* 0xfffffffc0e047890 */ /* 0x001fe2000ff1e0ff */
[----:B------:R-:W-:Y:S01]  /*bbf0*/  BSSY.RECONVERGENT B1, `(.L_x_636) ;  /* 0x000001e000017945 */ /* 0x000fe20003800200 */
[----:B---3--:R-:W-:-:S02]  /*bc00*/  LEA R16, R20, UR6, 0x2 ;  /* 0x0000000614107c11 */ /* 0x008fc4000f8e10ff */
[----:B------:R-:W-:Y:S01]  /*bc10*/  UIADD3.X UR5, UPT, UPT, UR15, -0x1, URZ, UP0, !UPT ;  /* 0xffffffff0f057890 */ /* 0x000fe200087fe4ff */
[----:B--2---:R-:W-:-:S05]  /*bc20*/  IADD3 R8, P1, PT, R20, R8, RZ ;  /* 0x0000000814087210 */ /* 0x004fca0007f3e0ff */
[----:B------:R-:W-:Y:S01]  /*bc30*/  IMAD.X R9, RZ, RZ, R9, P1 ;  /* 0x000000ffff097224 */ /* 0x000fe200008e0609 */
[----:B------:R-:W-:Y:S02]  /*bc40*/  ISETP.GE.AND P1, PT, R20, R5, PT ;  /* 0x000000051400720c */ /* 0x000fe40003f26270 */
[----:B------:R-:W-:-:S04]  /*bc50*/  IADD3 R2, P2, PT, R21, R10, RZ ;  /* 0x0000000a15027210 */ /* 0x000fc80007f5e0ff */
[----:B------:R-:W-:Y:S02]  /*bc60*/  LEA.HI.X.SX32 R21, R21, R11, 0x1, P2 ;  /* 0x0000000b15157211 */ /* 0x000fe400010f0eff */
[----:B-1----:R-:W-:Y:S02]  /*bc70*/  LEA R10, P2, R8, UR10, 0x2 ;  /* 0x0000000a080a7c11 */ /* 0x002fe4000f8410ff */
[----:B------:R-:W-:Y:S02]  /*bc80*/  LEA R14, P3, R2, UR12, 0x2 ;  /* 0x0000000c020e7c11 */ /* 0x000fe4000f8610ff */
[----:B------:R-:W-:Y:S02]  /*bc90*/  LEA.HI.X R11, R8, UR11, R9, 0x2, P2 ;  /* 0x0000000b080b7c11 */ /* 0x000fe400090f1409 */
[----:B------:R-:W-:Y:S01]  /*bca0*/  LEA.HI.X R15, R2, UR13, R21, 0x2, P3 ;  /* 0x0000000d020f7c11 */ /* 0x000fe200098f1415 */
[----:B----4-:R-:W-:Y:S08]  /*bcb0*/  @P1 BRA `(.L_x_637) ;  /* 0x0000000000441947 */ /* 0x010ff00003800000 */
[----:B------:R-:W0:Y:S01]  /*bcc0*/  LDS R17, [R16] ;  /* 0x0000000010117984 */ /* 0x000e220000000800 */
[----:B------:R-:W-:-:S13]  /*bcd0*/  ISETP.GE.AND P1, PT, R20, R4, PT ;  /* 0x000000041400720c */ /* 0x000fda0003f26270 */
[----:B0-----:R0:W-:Y:S01]  /*bce0*/  @!P1 STG.E desc[UR8][R10.64], R17 ;  /* 0x000000110a009986 */ /* 0x0011e2000c101908 */
[----:B------:R-:W-:Y:S05]  /*bcf0*/  @!P1 BRA `(.L_x_637) ;  /* 0x0000000000349947 */ /* 0x000fea0003800000 */
[----:B------:R-:W-:-:S13]  /*bd00*/  ISETP.GE.AND P1, PT, R20, R7, PT ;  /* 0x000000071400720c */ /* 0x000fda0003f26270 */
[----:B------:R1:W-:Y:S01]  /*bd10*/  @!P1 STG.E desc[UR8][R14.64], R17 ;  /* 0x000000110e009986 */ /* 0x0003e2000c101908 */
[----:B------:R-:W-:Y:S05]  /*bd20*/  @!P1 BRA `(.L_x_637) ;  /* 0x0000000000289947 */ /* 0x000fea0003800000 */
[----:B------:R-:W-:Y:S02]  /*bd30*/  SHF.R.S32.HI R2, RZ, 0x1f, R6 ;  /* 0x0000001fff027819 */ /* 0x000fe40000011406 */
[--C-:B------:R-:W-:Y:S02]  /*bd40*/  IADD3 R19, P1, P2, R4, R6, R5.reuse ;  /* 0x0000000604137210 */ /* 0x100fe40007a3e005 */
[----:B------:R-:W-:Y:S02]  /*bd50*/  SHF.R.S32.HI R6, RZ, 0x1f, R4 ;  /* 0x0000001fff067819 */ /* 0x000fe40000011404 */
[----:B------:R-:W-:-:S04]  /*bd60*/  SHF.R.S32.HI R9, RZ, 0x1f, R5 ;  /* 0x0000001fff097819 */ /* 0x000fc80000011405 */
[----:B------:R-:W-:Y:S02]  /*bd70*/  IADD3.X R9, PT, PT, R6, R2, R9, P1, P2 ;  /* 0x0000000206097210 */ /* 0x000fe40000fe4409 */
[----:B-----5:R-:W-:-:S04]  /*bd80*/  IADD3 R2, P1, P2, R19, -R12, -R20 ;  /* 0x8000000c13027210 */ /* 0x020fc80007a3e814 */
[----:B------:R-:W-:Y:S02]  /*bd90*/  IADD3.X R9, PT, PT, R9, -0x1, ~R13, P1, P2 ;  /* 0xffffffff09097810 */ /* 0x000fe40000fe4c0d */
[----:B------:R-:W-:-:S04]  /*bda0*/  LEA R8, P1, R2, UR4, 0x2 ;  /* 0x0000000402087c11 */ /* 0x000fc8000f8210ff */
[----:B------:R-:W-:-:S05]  /*bdb0*/  LEA.HI.X R9, R2, UR5, R9, 0x2, P1 ;  /* 0x0000000502097c11 */ /* 0x000fca00088f1409 */
[----:B------:R2:W-:Y:S04]  /*bdc0*/  STG.E desc[UR8][R8.64+-0x5800], R17 ;  /* 0xffa8001108007986 */ /* 0x0005e8000c101908 */
.L_x_637:
[----:B------:R-:W-:Y:S05]  /*bdd0*/  BSYNC.RECONVERGENT B1 ;  /* 0x0000000000017941 */ /* 0x000fea0003800200 */
.L_x_636:
[----:B--2---:R-:W-:Y:S01]  /*bde0*/  SHF.R.S32.HI R9, RZ, 0x1f, R7 ;  /* 0x0000001fff097819 */ /* 0x004fe20000011407 */
[----:B------:R-:W-:Y:S01]  /*bdf0*/  VIADD R6, R20, 0x200 ;  /* 0x0000020014067836 */ /* 0x000fe20000000000 */
[----:B-----5:R-:W-:Y:S01]  /*be00*/  IADD3 R2, P1, P2, R7, -R12, -R20 ;  /* 0x8000000c07027210 */ /* 0x020fe20007a3e814 */
[----:B------:R-:W-:Y:S03]  /*be10*/  BSSY.RECONVERGENT B1, `(.L_x_638) ;  /* 0x000000e000017945 */ /* 0x000fe60003800200 */
[----:B------:R-:W-:Y:S02]  /*be20*/  IADD3.X R9, PT, PT, R9, -0x1, ~R13, P1, P2 ;  /* 0xffffffff09097810 */ /* 0x000fe40000fe4c0d */
[----:B------:R-:W-:Y:S02]  /*be30*/  ISETP.GE.AND P1, PT, R6, R5, PT ;  /* 0x000000050600720c */ /* 0x000fe40003f26270 */
[----:B------:R-:W-:-:S04]  /*be40*/  LEA R8, P2, R2, UR4, 0x2 ;  /* 0x0000000402087c11 */ /* 0x000fc8000f8410ff */
[----:B------:R-:W-:-:S07]  /*be50*/  LEA.HI.X R9, R2, UR5, R9, 0x2, P2 ;  /* 0x0000000502097c11 */ /* 0x000fce00090f1409 */
[----:B------:R-:W-:Y:S05]  /*be60*/  @P1 BRA `(.L_x_639) ;  /* 0x0000000000201947 */ /* 0x000fea0003800000 */
[----:B------:R2:W3:Y:S01]  /*be70*/  LDS R13, [R16+0x800] ;  /* 0x00080000100d7984 */ /* 0x0004e20000000800 */
[----:B------:R-:W-:-:S13]  /*be80*/  ISETP.GE.AND P1, PT, R6, R4, PT ;  /* 0x000000040600720c */ /* 0x000fda0003f26270 */
[----:B--2---:R-:W-:Y:S05]  /*be90*/  @!P1 BRA `(.L_x_640) ;  /* 0x0000000000109947 */ /* 0x004fea0003800000 */
[----:B------:R-:W-:-:S13]  /*bea0*/  ISETP.GE.AND P1, PT, R6, R7, PT ;  /* 0x000000070600720c */ /* 0x000fda0003f26270 */
[----:B---3--:R2:W-:Y:S04]  /*beb0*/  @P1 STG.E desc[UR8][R8.64+-0x800], R13 ;  /* 0xfff8000d08001986 */ /* 0x0085e8000c101908 */
[----:B------:R2:W-:Y:S01]  /*bec0*/  @!P1 STG.E desc[UR8][R14.64+0x800], R13 ;  /* 0x0008000d0e009986 */ /* 0x0005e2000c101908 */
[----:B------:R-:W-:Y:S05]  /*bed0*/  BRA `(.L_x_639) ;  /* 0x0000000000047947 */ /* 0x000fea0003800000 */
.L_x_640:
[----:B---3--:R3:W-:Y:S02]  /*bee0*/  STG.E desc[UR8][R10.64+0x800], R13 ;  /* 0x0008000d0a007986 */ /* 0x0087e4000c101908 */
.L_x_639:
[----:B------:R-:W-:Y:S05]  /*bef0*/  BSYNC.RECONVERGENT B1 ;  /* 0x0000000000017941 */ /* 0x000fea0003800200 */
.L_x_638:
[----:B------:R-:W-:Y:S01]  /*bf00*/  LOP3.LUT R2, R20, 0x400, RZ, 0xfc, !PT ;  /* 0x0000040014027812 */ /* 0x000fe200078efcff */
[----:B------:R-:W-:Y:S03]  /*bf10*/  BSSY.RECONVERGENT B1, `(.L_x_641) ;  /* 0x000000b000017945 */ /* 0x000fe60003800200 */
[----:B------:R-:W-:-:S13]  /*bf20*/  ISETP.GE.AND P1, PT, R2, R5, PT ;  /* 0x000000050200720c */ /* 0x000fda0003f26270 */
[----:B------:R-:W-:Y:S05]  /*bf30*/  @P1 BRA `(.L_x_642) ;  /* 0x0000000000201947 */ /* 0x000fea0003800000 */
[----:B--23--:R2:W3:Y:S01]  /*bf40*/  LDS R13, [R16+0x1000] ;  /* 0x00100000100d7984 */ /* 0x00c4e20000000800 */
[----:B------:R-:W-:-:S13]  /*bf50*/  ISETP.GE.AND P1, PT, R2, R4, PT ;  /* 0x000000040200720c */ /* 0x000fda0003f26270 */
[----:B--2---:R-:W-:Y:S05]  /*bf60*/  @!P1 BRA `(.L_x_643) ;  /* 0x0000000000109947 */ /* 0x004fea0003800000 */
[----:B------:R-:W-:-:S13]  /*bf70*/  ISETP.GE.AND P1, PT, R2, R7, PT ;  /* 0x000000070200720c */ /* 0x000fda0003f26270 */
[----:B---3--:R4:W-:Y:S04]  /*bf80*/  @P1 STG.E desc[UR8][R8.64+-0x1000], R13 ;  /* 0xfff0000d08001986 */ /* 0x0089e8000c101908 */
[----:B------:R4:W-:Y:S01]  /*bf90*/  @!P1 STG.E desc[UR8][R14.64+0x1000], R13 ;  /* 0x0010000d0e009986 */ /* 0x0009e2000c101908 */
[----:B------:R-:W-:Y:S05]  /*bfa0*/  BRA `(.L_x_642) ;  /* 0x0000000000047947 */ /* 0x000fea0003800000 */
.L_x_643:
[----:B---3--:R2:W-:Y:S02]  /*bfb0*/  STG.E desc[UR8][R10.64+0x1000], R13 ;  /* 0x0010000d0a007986 */ /* 0x0085e4000c101908 */
.L_x_642:
[----:B------:R-:W-:Y:S05]  /*bfc0*/  BSYNC.RECONVERGENT B1 ;  /* 0x0000000000017941 */ /* 0x000fea0003800200 */
.L_x_641:
[----:B------:R-:W-:Y:S01]  /*bfd0*/  VIADD R2, R20, 0x600 ;  /* 0x0000060014027836 */ /* 0x000fe20000000000 */
[----:B------:R-:W-:Y:S04]  /*bfe0*/  BSSY.RECONVERGENT B1, `(.L_x_644) ;  /* 0x000000b000017945 */ /* 0x000fe80003800200 */
[----:B------:R-:W-:-:S13]  /*bff0*/  ISETP.GE.AND P1, PT, R2, R5, PT ;  /* 0x000000050200720c */ /* 0x000fda0003f26270 */
[----:B------:R-:W-:Y:S05]  /*c000*/  @P1 BRA `(.L_x_645) ;  /* 0x0000000000201947 */ /* 0x000fea0003800000 */
[----:B--234-:R2:W3:Y:S01]  /*c010*/  LDS R13, [R16+0x1800] ;  /* 0x00180000100d7984 */ /* 0x01c4e20000000800 */
[----:B------:R-:W-:-:S13]  /*c020*/  ISETP.GE.AND P1, PT, R2, R4, PT ;  /* 0x000000040200720c */ /* 0x000fda0003f26270 */
[----:B--2---:R-:W-:Y:S05]  /*c030*/  @!P1 BRA `(.L_x_646) ;  /* 0x0000000000109947 */ /* 0x004fea0003800000 */
[----:B------:R-:W-:-:S13]  /*c040*/  ISETP.GE.AND P1, PT, R2, R7, PT ;  /* 0x000000070200720c */ /* 0x000fda0003f26270 */
[----:B---3--:R2:W-:Y:S04]  /*c050*/  @P1 STG.E desc[UR8][R8.64+-0x1800], R13 ;  /* 0xffe8000d08001986 */ /* 0x0085e8000c101908 */
[----:B------:R2:W-:Y:S01]  /*c060*/  @!P1 STG.E desc[UR8][R14.64+0x1800], R13 ;  /* 0x0018000d0e009986 */ /* 0x0005e2000c101908 */
[----:B------:R-:W-:Y:S05]  /*c070*/  BRA `(.L_x_645) ;  /* 0x0000000000047947 */ /* 0x000fea0003800000 */
.L_x_646:
[----:B---3--:R2:W-:Y:S02]  /*c080*/  STG.E desc[UR8][R10.64+0x1800], R13 ;  /* 0x0018000d0a007986 */ /* 0x0085e4000c101908 */
.L_x_645:
[----:B------:R-:W-:Y:S05]  /*c090*/  BSYNC.RECONVERGENT B1 ;  /* 0x0000000000017941 */ /* 0x000fea0003800200 */
.L_x_644:
[----:B------:R-:W-:Y:S01]  /*c0a0*/  LOP3.LUT R2, R20, 0x800, RZ, 0xfc, !PT ;  /* 0x0000080014027812 */ /* 0x000fe200078efcff */
[----:B------:R-:W-:Y:S03]  /*c0b0*/  BSSY.RECONVERGENT B1, `(.L_x_647) ;  /* 0x000000b000017945 */ /* 0x000fe60003800200 */
        /* <DEDUP_REMOVED lines=9> */
.L_x_649:
[----:B---3--:R2:W-:Y:S02]  /*c150*/  STG.E desc[UR8][R10.64+0x2000], R13 ;  /* 0x0020000d0a007986 */ /* 0x0085e4000c101908 */
.L_x_648:
[----:B------:R-:W-:Y:S05]  /*c160*/  BSYNC.RECONVERGENT B1 ;  /* 0x0000000000017941 */ /* 0x000fea0003800200 */
.L_x_647:
        /* <DEDUP_REMOVED lines=11> */
.L_x_652:
[----:B---3--:R2:W-:Y:S02]  /*c220*/  STG.E desc[UR8][R10.64+0x2800], R13 ;  /* 0x0028000d0a007986 */ /* 0x0085e4000c101908 */
.L_x_651:
[----:B------:R-:W-:Y:S05]  /*c230*/  BSYNC.RECONVERGENT B1 ;  /* 0x0000000000017941 */ /* 0x000fea0003800200 */
.L_x_650:
        /* <DEDUP_REMOVED lines=11> */
.L_x_655:
[----:B---3--:R2:W-:Y:S02]  /*c2f0*/  STG.E desc[UR8][R10.64+0x3000], R13 ;  /* 0x0030000d0a007986 */ /* 0x0085e4000c101908 */
.L_x_654:
[----:B------:R-:W-:Y:S05]  /*c300*/  BSYNC.RECONVERGENT B1 ;  /* 0x0000000000017941 */ /* 0x000fea0003800200 */
.L_x_653:
        /* <DEDUP_REMOVED lines=11> */
.L_x_658:
[----:B---3--:R2:W-:Y:S02]  /*c3c0*/  STG.E desc[UR8][R10.64+0x3800], R13 ;  /* 0x0038000d0a007986 */ /* 0x0085e4000c101908 */
.L_x_657:
[----:B------:R-:W-:Y:S05]  /*c3d0*/  BSYNC.RECONVERGENT B1 ;  /* 0x0000000000017941 */ /* 0x000fea0003800200 */
.L_x_656:
        /* <DEDUP_REMOVED lines=11> */
.L_x_661:
[----:B---3--:R2:W-:Y:S02]  /*c490*/  STG.E desc[UR8][R10.64+0x4000], R13 ;  /* 0x0040000d0a007986 */ /* 0x0085e4000c101908 */
.L_x_660:
[----:B------:R-:W-:Y:S05]  /*c4a0*/  BSYNC.RECONVERGENT B1 ;  /* 0x0000000000017941 */ /* 0x000fea0003800200 */
.L_x_659:
        /* <DEDUP_REMOVED lines=11> */
.L_x_664:
[----:B---3--:R2:W-:Y:S02]  /*c560*/  STG.E desc[UR8][R10.64+0x4800], R13 ;  /* 0x0048000d0a007986 */ /* 0x0085e4000c101908 */
.L_x_663:
[----:B------:R-:W-:Y:S05]  /*c570*/  BSYNC.RECONVERGENT B1 ;  /* 0x0000000000017941 */ /* 0x000fea0003800200 */
.L_x_662:
[----:B------:R-:W-:-:S04]  /*c580*/  LOP3.LUT R2, R20, 0x1400, RZ, 0xfc, !PT ;  /* 0x0000140014027812 */ /* 0x000fc800078efcff */
[----:B------:R-:W-:-:S13]  /*c590*/  ISETP.GE.AND P1, PT, R2, R5, PT ;  /* 0x000000050200720c */ /* 0x000fda0003f26270 */
[----:B------:R-:W-:Y:S05]  /*c5a0*/  @P1 BRA `(.L_x_665) ;  /* 0x0000005400141947 */ /* 0x000fea0003800000 */
[----:B------:R0:W0:Y:S01]  /*c5b0*/  LDS R5, [R16+0x5000] ;  /* 0x0050000010057984 */ /* 0x0000220000000800 */
[----:B------:R-:W-:-:S13]  /*c5c0*/  ISETP.GE.AND P1, PT, R2, R4, PT ;  /* 0x000000040200720c */ /* 0x000fda0003f26270 */
[----:B------:R-:W-:Y:S05]  /*c5d0*/  @!P1 BRA `(.L_x_666) ;  /* 0x0000000000109947 */ /* 0x000fea0003800000 */
[----:B------:R-:W-:-:S13]  /*c5e0*/  ISETP.GE.AND P1, PT, R2, R7, PT ;  /* 0x000000070200720c */ /* 0x000fda0003f26270 */
[----:B0-----:R0:W-:Y:S04]  /*c5f0*/  @P1 STG.E desc[UR8][R8.64+-0x5000], R5 ;  /* 0xffb0000508001986 */ /* 0x0011e8000c101908 */
[----:B------:R0:W-:Y:S01]  /*c600*/  @!P1 STG.E desc[UR8][R14.64+0x5000], R5 ;  /* 0x005000050e009986 */ /* 0x0001e2000c101908 */
[----:B------:R-:W-:Y:S05]  /*c610*/  BRA `(.L_x_665) ;  /* 0x0000005000f87947 */ /* 0x000fea0003800000 */
.L_x_666:
[----:B0-----:R0:W-:Y:S01]  /*c620*/  STG.E desc[UR8][R10.64+0x5000], R5 ;  /* 0x005000050a007986 */ /* 0x0011e2000c101908 */
[----:B------:R-:W-:Y:S05]  /*c630*/  BRA `(.L_x_665) ;  /* 0x0000005000f07947 */ /* 0x000fea0003800000 */
.L_x_569:
        /* <DEDUP_REMOVED lines=16> */
[----:B------:R-:W-:Y:S01]  /*c740*/  VIADD R6, R2, 0x3 ;  /* 0x0000000302067836 */ /* 0x000fe20000000000 */
[-C--:B------:R-:W-:Y:S01]  /*c750*/  ISETP.GE.AND P1, PT, R8, R5.reuse, PT ;  /* 0x000000050800720c */ /* 0x080fe20003f26270 */
[C---:B------:R-:W-:Y:S02]  /*c760*/  VIADD R8, R2.reuse, 0x4 ;  /* 0x0000000402087836 */ /* 0x040fe40000000000 */
[----:B------:R-:W-:Y:S01]  /*c770*/  IMAD.IADD R62, R2, 0x1, R7 ;  /* 0x00000001023e7824 */ /* 0x000fe200078e0207 */
[-C--:B------:R-:W-:Y:S01]  /*c780*/  ISETP.GE.AND P2, PT, R6, R5.reuse, PT ;  /* 0x000000050600720c */ /* 0x080fe20003f46270 */
[----:B------:R-:W-:Y:S01]  /*c790*/  VIADD R6, R2, 0x5 ;  /* 0x0000000502067836 */ /* 0x000fe20000000000 */
[----:B------:R-:W-:-:S04]  /*c7a0*/  ISETP.GE.AND P3, PT, R8, R5, PT ;  /* 0x000000050800720c */ /* 0x000fc80003f66270 */
[----:B------:R-:W-:Y:S01]  /*c7b0*/  ISETP.GE.AND P4, PT, R6, R5, PT ;  /* 0x000000050600720c */ /* 0x000fe20003f86270 */
[----:B------:R-:W-:-:S12]  /*c7c0*/  @P0 BRA `(.L_x_668) ;  /* 0x0000000000940947 */ /* 0x000fd80003800000 */
[----:B------:R-:W0:Y:S01]  /*c7d0*/  LDCU.128 UR4, c[0x0][0x3c0] ;  /* 0x00007800ff0477ac */ /* 0x000e220008000c00 */
[----:B------:R-:W1:Y:S01]  /*c7e0*/  LDCU.128 UR12, c[0x0][0x3b0] ;  /* 0x00007600ff0c77ac */ /* 0x000e620008000c00 */
[----:B0-----:R-:W-:-:S05]  /*c7f0*/  IADD3 R3, P0, PT, R62, UR6, RZ ;  /* 0x000000063e037c10 */ /* 0x001fca000ff1e0ff */
[----:B------:R-:W-:Y:S02]  /*c800*/  IMAD.SHL.U32 R8, R3, 0x8, RZ ;  /* 0x0000000803087824 */ /* 0x000fe400078e00ff */
[----:B------:R-:W-:-:S03]  /*c810*/  IMAD.X R4, RZ, RZ, UR7, P0 ;  /* 0x00000007ff047e24 */ /* 0x000fc600080e06ff */
[C---:B------:R-:W-:Y:S02]  /*c820*/  IADD3 R6, P0, PT, R8.reuse, UR4, RZ ;  /* 0x0000000408067c10 */ /* 0x040fe4000ff1e0ff */
        /* <DEDUP_REMOVED lines=31> */
.L_x_668:
[----:B------:R-:W-:Y:S05]  /*ca20*/  BSYNC.RECONVERGENT B1 ;  /* 0x0000000000017941 */ /* 0x000fea0003800200 */
.L_x_667:
        /* <DEDUP_REMOVED lines=44> */
.L_x_670:
[----:B------:R-:W-:Y:S05]  /*ccf0*/  BSYNC.RECONVERGENT B1 ;  /* 0x0000000000017941 */ /* 0x000fea0003800200 */
.L_x_669:
        /* <DEDUP_REMOVED lines=44> */
.L_x_672:
[----:B------:R-:W-:Y:S05]  /*cfc0*/  BSYNC.RECONVERGENT B1 ;  /* 0x0000000000017941 */ /* 0x000fea0003800200 */
.L_x_671:
        /* <DEDUP_REMOVED lines=44> */
.L_x_674:
[----:B------:R-:W-:Y:S05]  /*d290*/  BSYNC.RECONVERGENT B1 ;  /* 0x0000000000017941 */ /* 0x000fea0003800200 */
.L_x_673:
        /* <DEDUP_REMOVED lines=44> */
.L_x_676:
[----:B------:R-:W-:Y:S05]  /*d560*/  BSYNC.RECONVERGENT B1 ;  /* 0x0000000000017941 */ /* 0x000fea0003800200 */
.L_x_675:
        /* <DEDUP_REMOVED lines=58> */
.L_x_678:
[----:B------:R-:W-:Y:S05]  /*d910*/  BSYNC.RECONVERGENT B1 ;  /* 0x0000000000017941 */ /* 0x000fea0003800200 */
.L_x_677:
        /* <DEDUP_REMOVED lines=39> */
.L_x_680:
[----:B------:R-:W-:Y:S05]  /*db90*/  BSYNC.RECONVERGENT B1 ;  /* 0x0000000000017941 */ /* 0x000fea0003800200 */
.L_x_679:
        /* <DEDUP_REMOVED lines=39> */
.L_x_682:
[----:B------:R-:W-:Y:S05]  /*de10*/  BSYNC.RECONVERGENT B1 ;  /* 0x0000000000017941 */ /* 0x000fea0003800200 */
.L_x_681:
        /* <DEDUP_REMOVED lines=39> */
.L_x_684:
[----:B------:R-:W-:Y:S05]  /*e090*/  BSYNC.RECONVERGENT B1 ;  /* 0x0000000000017941 */ /* 0x000fea0003800200 */
.L_x_683:
        /* <DEDUP_REMOVED lines=39> */
.L_x_686:
[----:B------:R-:W-:Y:S05]  /*e310*/  BSYNC.RECONVERGENT B1 ;  /* 0x0000000000017941 */ /* 0x000fea0003800200 */
.L_x_685:
        /* <DEDUP_REMOVED lines=39> */
.L_x_688:
[----:B------:R-:W-:Y:S05]  /*e590*/  BSYNC.RECONVERGENT B1 ;  /* 0x0000000000017941 */ /* 0x000fea0003800200 */
.L_x_687:
        /* <DEDUP_REMOVED lines=10> */
[----:B------:R-:W-:-:S02]  /*e640*/  ISETP.NE.AND P4, PT, R70, 0xc, PT ;  /* 0x0000000c4600780c */ /* 0x000fc40003f85270 */
[----:B------:R-:W-:Y:S01]  /*e650*/  IADD3 R29, P1, PT, R52, R31, RZ ;  /* 0x0000001f341d7210 */ /* 0x000fe20007f3e0ff */
[----:B------:R-:W-:-:S03]  /*e660*/  IMAD.X R28, R55, 0x1, R30, P0 ;  /* 0x00000001371c7824 */ /* 0x000fc600000e061e */
[----:B------:R-:W-:Y:S01]  /*e670*/  IADD3 R27, P0, PT, R50, R29, RZ ;  /* 0x0000001d321b7210 */ /* 0x000fe20007f1e0ff */
[----:B------:R-:W-:-:S03]  /*e680*/  IMAD.X R26, R51, 0x1, R28, P1 ;  /* 0x00000001331a7824 */ /* 0x000fc600008e061c */
        /* <DEDUP_REMOVED lines=42> */
[----:B------:R-:W-:Y:S01]  /*e930*/  IMAD.X R4, R3, 0x1, R6, P0 ;  /* 0x0000000103047824 */ /* 0x000fe200000e0606 */
[----:B------:R-:W-:-:S04]  /*e940*/  @!P2 SHF.R.U32.HI R6, RZ, 0x2, R20 ;  /* 0x00000002ff06a819 */ /* 0x000fc80000011614 */
[----:B------:R-:W1:Y:S01]  /*e950*/  SHFL.UP PT, R3, R4, 0x10, RZ ;  /* 0x0600000004037989 */ /* 0x000e6200000e00ff */
[----:B------:R-:W-:Y:S02]  /*e960*/  @!P2 LOP3.LUT R75, R6, 0xf8, RZ, 0xc0, !PT ;  /* 0x000000f8064ba812 */ /* 0x000fe400078ec0ff */
[----:B0-----:R-:W-:-:S04]  /*e970*/  SEL R2, R2, RZ, P1 ;  /* 0x000000ff02027207 */ /* 0x001fc80000800000 */
[----:B------:R-:W-:Y:S02]  /*e980*/  IADD3 R2, P0, PT, R2, R5, RZ ;  /* 0x0000000502027210 */ /* 0x000fe40007f1e0ff */
[----:B-1----:R-:W-:Y:S02]  /*e990*/  SEL R3, R3, RZ, P1 ;  /* 0x000000ff03037207 */ /* 0x002fe40000800000 */
[----:B------:R-:W-:-:S03]  /*e9a0*/  ISETP.NE.AND P1, PT, R70, 0x2, PT ;  /* 0x000000024600780c */ /* 0x000fc60003f25270 */
[----:B------:R-:W-:-:S05]  /*e9b0*/  IMAD.X R3, R3, 0x1, R4, P0 ;  /* 0x0000000103037824 */ /* 0x000fca00000e0604 */
[----:B------:R-:W-:Y:S01]  /*e9c0*/  @!P2 STS.64 [R75+UR4], R2 ;  /* 0x000000024b00a988 */ /* 0x000fe20008000a04 */
[----:B------:R-:W-:Y:S01]  /*e9d0*/  BAR.SYNC.DEFER_BLOCKING 0x0 ;  /* 0x0000000000007b1d */ /* 0x000fe20000010000 */
[----:B------:R-:W-:-:S05]  /*e9e0*/  ISETP.NE.AND P2, PT, R70, 0x6, PT ;  /* 0x000000064600780c */ /* 0x000fca0003f45270 */
[----:B------:R-:W0:Y:S04]  /*e9f0*/  LDS.128 R8, [UR4] ;  /* 0x00000004ff087984 */ /* 0x000e280008000c00 */
[----:B------:R-:W1:Y:S04]  /*ea00*/  LDS.128 R16, [UR4+0x10] ;  /* 0x00001004ff107984 */ /* 0x000e680008000c00 */
[----:B------:R-:W2:Y:S04]  /*ea10*/  LDS.128 R12, [UR4+0x20] ;  /* 0x00002004ff0c7984 */ /* 0x000ea80008000c00 */
[----:B------:R-:W3:Y:S01]  /*ea20*/  LDS.128 R4, [UR4+0x30] ;  /* 0x00003004ff047984 */ /* 0x000ee20008000c00 */
[----:B0-----:R-:W-:-:S05]  /*ea30*/  IADD3 R71, P0, PT, R8, R10, RZ ;  /* 0x0000000a08477210 */ /* 0x001fca0007f1e0ff */
[----:B------:R-:W-:Y:S01]  /*ea40*/  IMAD.X R73, R9, 0x1, R11, P0 ;  /* 0x0000000109497824 */ /* 0x000fe200000e060b */
[----:B-1----:R-:W-:Y:S02]  /*ea50*/  IADD3 R11, P0, PT, R16, R71, RZ ;  /* 0x00000047100b7210 */ /* 0x002fe40007f1e0ff */
[----:B------:R-:W-:Y:S02]  /*ea60*/  SEL R16, R71, R8, !P1 ;  /* 0x0000000847107207 */ /* 0x000fe40004800000 */
[----:B------:R-:W-:Y:S01]  /*ea70*/  SEL R72, R73, R9, !P1 ;  /* 0x0000000949487207 */ /* 0x000fe20004800000 */
[----:B------:R-:W-:Y:S01]  /*ea80*/  IMAD.X R17, R17, 0x1, R73, P0 ;  /* 0x0000000111117824 */ /* 0x000fe200000e0649 */
[----:B------:R-:W-:Y:S02]  /*ea90*/  ISETP.NE.AND P1, PT, R70, 0x3, PT ;  /* 0x000000034600780c */ /* 0x000fe40003f25270 */
        /* <DEDUP_REMOVED lines=13> */
[----:B------:R-:W-:Y:S01]  /*eb70*/  SEL R72, R71, R72, !P1 ;  /* 0x0000004847487207 */ /* 0x000fe20004800000 */
[----:B------:R-:W-:Y:S01]  /*eb80*/  IMAD.X R19, R15, 0x1, R71, P0 ;  /* 0x000000010f137824 */ /* 0x000fe200000e0647 */
[----:B---3--:R-:W-:Y:S02]  /*eb90*/  IADD3 R17, P0, PT, R4, R13, RZ ;  /* 0x0000000d04117210 */ /* 0x008fe40007f1e0ff */
[----:B------:R-:W-:Y:S02]  /*eba0*/  SEL R16, R13, R16, !P2 ;  /* 0x000000100d107207 */ /* 0x000fe40005000000 */
[----:B------:R-:W1:Y:S01]  /*ebb0*/  LDS.128 R12, [UR4+0x50] ;  /* 0x00005004ff0c7984 */ /* 0x000e620008000c00 */
[----:B------:R-:W-:Y:S01]  /*ebc0*/  ISETP.NE.AND P1, PT, R70, 0x7, PT ;  /* 0x000000074600780c */ /* 0x000fe20003f25270 */
[----:B------:R-:W-:Y:S01]  /*ebd0*/  IMAD.X R5, R5, 0x1, R19, P0 ;  /* 0x0000000105057824 */ /* 0x000fe200000e0613 */
[----:B------:R-:W-:-:S02]  /*ebe0*/  SEL R72, R19, R72, !P2 ;  /* 0x0000004813487207 */ /* 0x000fc40005000000 */
[----:B------:R-:W-:Y:S02]  /*ebf0*/  SEL R16, R17, R16, !P1 ;  /* 0x0000001011107207 */ /* 0x000fe40004800000 */
[----:B------:R-:W-:Y:S02]  /*ec00*/  IADD3 R17, P0, PT, R6, R17, RZ ;  /* 0x0000001106117210 */ /* 0x000fe40007f1e0ff */
[C---:B------:R-:W-:Y:S02]  /*ec10*/  ISETP.NE.AND P2, PT, R70.reuse, 0x8, PT ;  /* 0x000000084600780c */ /* 0x040fe40003f45270 */
[----:B------:R-:W-:Y:S01]  /*ec20*/  SEL R72, R5, R72, !P1 ;  /* 0x0000004805487207 */ /* 0x000fe20004800000 */
[----:B------:R-:W-:Y:S01]  /*ec30*/  IMAD.X R19, R7, 0x1, R5, P0 ;  /* 0x0000000107137824 */ /* 0x000fe200000e0605 */
[----:B------:R-:W-:Y:S01]  /*ec40*/  SEL R16, R17, R16, !P2 ;  /* 0x0000001011107207 */ /* 0x000fe20005000000 */
[----:B------:R-:W2:Y:S01]  /*ec50*/  LDS.128 R4, [UR4+0x60] ;  /* 0x00006004ff047984 */ /* 0x000ea20008000c00 */
[----:B------:R-:W-:-:S02]  /*ec60*/  ISETP.NE.AND P1, PT, R70, 0x9, PT ;  /* 0x000000094600780c */ /* 0x000fc40003f25270 */
[----:B0-----:R-:W-:Y:S02]  /*ec70*/  IADD3 R17, P0, PT, R8, R17, RZ ;  /* 0x0000001108117210 */ /* 0x001fe40007f1e0ff */
[----:B------:R-:W-:Y:S02]  /*ec80*/  SEL R72, R19, R72, !P2 ;  /* 0x0000004813487207 */ /* 0x000fe40005000000 */
[----:B------:R-:W-:Y:S01]  /*ec90*/  SEL R8, R17, R16, !P1 ;  /* 0x0000001011087207 */ /* 0x000fe20004800000 */
[----:B------:R-:W-:Y:S01]  /*eca0*/  IMAD.X R73, R9, 0x1, R19, P0 ;  /* 0x0000000109497824 */ /* 0x000fe200000e0613 */
[----:B------:R-:W-:Y:S02]  /*ecb0*/  IADD3 R9, P0, PT, R10, R17, RZ ;  /* 0x000000110a097210 */ /* 0x000fe40007f1e0ff */
[----:B------:R-:W0:Y:S01]  /*ecc0*/  LDS.128 R16, [UR4+0x70] ;  /* 0x00007004ff107984 */ /* 0x000e220008000c00 */
[----:B------:R-:W-:Y:S02]  /*ecd0*/  ISETP.NE.AND P2, PT, R70, 0xf, PT ;  /* 0x0000000f4600780c */ /* 0x000fe40003f45270 */
[----:B------:R-:W-:Y:S01]  /*ece0*/  IMAD.X R71, R11, 0x1, R73, P0 ;  /* 0x000000010b477824 */ /* 0x000fe200000e0649 */
[----:B------:R-:W-:-:S02]  /*ecf0*/  SEL R10, R73, R72, !P1 ;  /* 0x00000048490a7207 */ /* 0x000fc40004800000 */
[----:B------:R-:W-:-:S04]  /*ed00*/  ISETP.NE.AND P1, PT, R70, 0xa, PT ;  /* 0x0000000a4600780c */ /* 0x000fc80003f25270 */
[----:B------:R-:W-:Y:S02]  /*ed10*/  SEL R8, R9, R8, !P1 ;  /* 0x0000000809087207 */ /* 0x000fe40004800000 */
[----:B------:R-:W-:Y:S02]  /*ed20*/  SEL R10, R71, R10, !P1 ;  /* 0x0000000a470a7207 */ /* 0x000fe40004800000 */
[----:B------:R-:W-:Y:S02]  /*ed30*/  ISETP.NE.AND P1, PT, R70, 0xb, PT ;  /* 0x0000000b4600780c */ /* 0x000fe40003f25270 */
[----:B-1----:R-:W-:-:S04]  /*ed40*/  IADD3 R11, P0, PT, R12, R9, RZ ;  /* 0x000000090c0b7210 */ /* 0x002fc80007f1e0ff */
[----:B------:R-:W-:Y:S01]  /*ed50*/  SEL R8, R11, R8, !P1 ;  /* 0x000000080b087207 */ /* 0x000fe20004800000 */
[----:B------:R-:W-:Y:S01]  /*ed60*/  IMAD.X R13, R13, 0x1, R71, P0 ;  /* 0x000000010d0d7824 */ /* 0x000fe200000e0647 */
[----:B------:R-:W-:-:S04]  /*ed70*/  IADD3 R9, P0, PT, R14, R11, RZ ;  /* 0x0000000b0e097210 */ /* 0x000fc80007f1e0ff */
[----:B------:R-:W-:Y:S01]  /*ed80*/  SEL R8, R9, R8, !P4 ;  /* 0x0000000809087207 */ /* 0x000fe20006000000 */
[----:B------:R-:W-:Y:S01]  /*ed90*/  IMAD.X R11, R15, 0x1, R13, P0 ;  /* 0x000000010f0b7824 */ /* 0x000fe200000e060d */
[----:B------:R-:W-:Y:S02]  /*eda0*/  SEL R10, R13, R10, !P1 ;  /* 0x0000000a0d0a7207 */ /* 0x000fe40004800000 */
[----:B--2---:R-:W-:Y:S02]  /*edb0*/  IADD3 R9, P3, PT, R4, R9, RZ ;  /* 0x0000000904097210 */ /* 0x004fe40007f7e0ff */
[C---:B------:R-:W-:Y:S02]  /*edc0*/  ISETP.NE.AND P0, PT, R70.reuse, 0xd, PT ;  /* 0x0000000d4600780c */ /* 0x040fe40003f05270 */
[----:B------:R-:W-:Y:S01]  /*edd0*/  SEL R10, R11, R10, !P4 ;  /* 0x0000000a0b0a7207 */ /* 0x000fe20006000000 */
[----:B------:R-:W-:Y:S01]  /*ede0*/  IMAD.X R11, R5, 0x1, R11, P3 ;  /* 0x00000001050b7824 */ /* 0x000fe200018e060b */
[----:B------:R-:W-:-:S02]  /*edf0*/  ISETP.NE.AND P1, PT, R70, 0xe, PT ;  /* 0x0000000e4600780c */ /* 0x000fc40003f25270 */
[----:B------:R-:W-:Y:S02]  /*ee00*/  SEL R4, R9, R8, !P0 ;  /* 0x0000000809047207 */ /* 0x000fe40004000000 */
[----:B------:R-:W-:Y:S02]  /*ee10*/  IADD3 R5, P6, PT, R6, R9, RZ ;  /* 0x0000000906057210 */ /* 0x000fe40007fde0ff */
[----:B------:R-:W-:Y:S02]  /*ee20*/  IADD3 R8, P4, P5, R2, -R41, -R66 ;  /* 0x8000002902087210 */ /* 0x000fe40007d9e842 */
[----:B------:R-:W-:Y:S01]  /*ee30*/  SEL R6, R11, R10, !P0 ;  /* 0x0000000a0b067207 */ /* 0x000fe20004000000 */
[----:B------:R-:W-:Y:S01]  /*ee40*/  IMAD.X R7, R7, 0x1, R11, P6 ;  /* 0x0000000107077824 */ /* 0x000fe200030e060b */
[----:B------:R-:W-:Y:S02]  /*ee50*/  SEL R2, R5, R4, !P1 ;  /* 0x0000000405027207 */ /* 0x000fe40004800000 */
[----:B0-----:R-:W-:-:S02]  /*ee60*/  IADD3 R5, P0, PT, R16, R5, RZ ;  /* 0x0000000510057210 */ /* 0x001fc40007f1e0ff */
[----:B------:R-:W-:Y:S02]  /*ee70*/  SEL R4, R7, R6, !P1 ;  /* 0x0000000607047207 */ /* 0x000fe40004800000 */
[----:B------:R-:W-:Y:S01]  /*ee80*/  ISETP.NE.AND P3, PT, R69, RZ, PT ;  /* 0x000000ff4500720c */ /* 0x000fe20003f65270 */
[----:B------:R-:W-:Y:S01]  /*ee90*/  IMAD.X R17, R17, 0x1, R7, P0 ;  /* 0x0000000111117824 */ /* 0x000fe200000e0607 */
[----:B------:R-:W-:Y:S02]  /*eea0*/  IADD3.X R9, PT, PT, R3, ~R39, ~R68, P4, P5 ;  /* 0x8000002703097210 */ /* 0x000fe400027eac44 */
[----:B------:R-:W-:Y:S02]  /*eeb0*/  SEL R2, R5, R2, !P2 ;  /* 0x0000000205027207 */ /* 0x000fe40005000000 */
[----:B------:R-:W-:Y:S02]  /*eec0*/  SEL R3, R17, R4, !P2 ;  /* 0x0000000411037207 */ /* 0x000fe40005000000 */
[----:B------:R-:W-:-:S02]  /*eed0*/  ISETP.GT.U32.AND P2, PT, R20, 0x1f, PT ;  /* 0x0000001f1400780c */ /* 0x000fc40003f44070 */
[----:B------:R-:W-:Y:S02]  /*eee0*/  SEL R71, R8, RZ, P3 ;  /* 0x000000ff08477207 */ /* 0x000fe40001800000 */
[----:B------:R-:W-:Y:S02]  /*eef0*/  SEL R70, R9, RZ, P3 ;  /* 0x000000ff09467207 */ /* 0x000fe40001800000 */
[----:B------:R-:W-:Y:S02]  /*ef00*/  IADD3 R71, P1, PT, R71, R2, RZ ;  /* 0x0000000247477210 */ /* 0x000fe40007f3e0ff */
[----:B------:R-:W-:Y:S02]  /*ef10*/  IADD3 R18, P0, PT, R18, R5, RZ ;  /* 0x0000000512127210 */ /* 0x000fe40007f1e0ff */
[----:B------:R-:W-:Y:S01]  /*ef20*/  ISETP.GE.U32.AND P4, PT, R20, 0x20, PT ;  /* 0x000000201400780c */ /* 0x000fe20003f86070 */
[----:B------:R-:W-:Y:S02]  /*ef30*/  IMAD.X R70, R70, 0x1, R3, P1 ;  /* 0x0000000146467824 */ /* 0x000fe400008e0603 */
[----:B------:R-:W-:Y:S01]  /*ef40*/  IMAD.X R19, R19, 0x1, R17, P0 ;  /* 0x0000000113137824 */ /* 0x000fe200000e0611 */
[----:B------:R-:W-:-:S02]  /*ef50*/  SEL R17, R8, R71, !P4 ;  /* 0x0000004708117207 */ /* 0x000fc40006000000 */
        /* <DEDUP_REMOVED lines=24> */
.L_x_826:
[----:B------:R-:W-:Y:S05]  /*f0e0*/  @!P0 BRA `(.L_x_691) ;  /* 0x0000000000788947 */ /* 0x000fea0003800000 */
[----:B------:R-:W-:-:S07]  /*f0f0*/  IMAD.MOV.U32 R9, RZ, RZ, 0x24 ;  /* 0x00000024ff097424 */ /* 0x000fce00078e00ff */
.L_x_693:
        /* <DEDUP_REMOVED lines=28> */
.L_x_829:
[----:B------:R-:W-:Y:S05]  /*f2c0*/  @P0 BRA `(.L_x_693) ;  /* 0xfffffffc008c0947 */ /* 0x000fea000383ffff */
.L_x_691:
        /* <DEDUP_REMOVED lines=59> */
.L_x_843:
[----:B------:R-:W-:Y:S05]  /*f680*/  @!P0 BRA `(.L_x_695) ;  /* 0x0000000400788947 */ /* 0x000fea0003800000 */
[----:B------:R-:W-:-:S07]  /*f690*/  IMAD.MOV.U32 R0, RZ, RZ, 0x24 ;  /* 0x00000024ff007424 */ /* 0x000fce00078e00ff */
.L_x_701:
        /* <DEDUP_REMOVED lines=9> */
.L_x_846:
[----:B------:R-:W-:Y:S05]  /*f730*/  @!P0 BRA `(.L_x_697) ;  /* 0x0000000000788947 */ /* 0x000fea0003800000 */
[----:B------:R-:W-:-:S07]  /*f740*/  IMAD.MOV.U32 R9, RZ, RZ, R0 ;  /* 0x000000ffff097224 */ /* 0x000fce00078e0000 */
.L_x_699:
        /* <DEDUP_REMOVED lines=28> */
.L_x_849:
[----:B------:R-:W-:Y:S05]  /*f910*/  @P0 BRA `(.L_x_699) ;  /* 0xfffffffc008c0947 */ /* 0x000fea000383ffff */
.L_x_697:
        /* <DEDUP_REMOVED lines=52> */
.L_x_863:
[----:B------:R-:W-:Y:S05]  /*fc60*/  @P0 BRA `(.L_x_701) ;  /* 0xfffffff8008c0947 */ /* 0x000fea000383ffff */
.L_x_695:
[----:B------:R-:W0:Y:S01]  /*fc70*/  S2R R20, SR_TID.X ;  /* 0x0000000000147919 */ /* 0x000e220000002100 */
[----:B------:R-:W-:Y:S01]  /*fc80*/  ISETP.NE.AND P1, PT, R69, RZ, PT ;  /* 0x000000ff4500720c */ /* 0x000fe20003f25270 */
[----:B------:R-:W-:-:S12]  /*fc90*/  BSSY.RECONVERGENT B1, `(.L_x_702) ;  /* 0x0000010000017945 */ /* 0x000fd80003800200 */
        /* <DEDUP_REMOVED lines=15> */
.L_x_703:
[----:B------:R-:W-:Y:S05]  /*fd90*/  BSYNC.RECONVERGENT B1 ;  /* 0x0000000000017941 */ /* 0x000fea0003800200 */
.L_x_702:
[----:B------:R0:W-:Y:S01]  /*fda0*/  @!P1 STS.64 [R9+0x90], R72 ;  /* 0x0000904809009388 */ /* 0x0001e20000000a00 */
[----:B------:R-:W-:Y:S02]  /*fdb0*/  IMAD.MOV.U32 R71, RZ, RZ, R17 ;  /* 0x000000ffff477224 */ /* 0x000fe400078e0011 */
[----:B------:R-:W-:Y:S02]  /*fdc0*/  IMAD.MOV.U32 R70, RZ, RZ, R16 ;  /* 0x000000ffff467224 */ /* 0x000fe400078e0010 */
[----:B------:R-:W-:Y:S02]  /*fdd0*/  @!P1 IMAD.MOV.U32 R71, RZ, RZ, R72 ;  /* 0x000000ffff479224 */ /* 0x000fe400078e0048 */
[----:B------:R-:W-:-:S07]  /*fde0*/  @!P1 IMAD.MOV.U32 R70, RZ, RZ, R73 ;  /* 0x000000ffff469224 */ /* 0x000fce00078e0049 */
.L_x_689:
[----:B-1----:R-:W1:Y:S01]  /*fdf0*/  S2R R2, SR_CTAID.X ;  /* 0x0000000000027919 */ /* 0x002e620000002500 */
[----:B------:R-:W2:Y:S01]  /*fe00*/  LDCU UR5, c[0x0][0x3f0] ;  /* 0x00007e00ff0577ac */ /* 0x000ea20008000800 */
[----:B------:R-:W-:Y:S02]  /*fe10*/  IMAD R10, R20, 0xb, RZ ;  /* 0x0000000b140a7824 */ /* 0x000fe400078e02ff */
[----:B--2---:R-:W-:Y:S01]  /*fe20*/  IMAD.U32 R3, RZ, RZ, UR5 ;  /* 0x00000005ff037e24 */ /* 0x004fe2000f8e00ff */
[----:B------:R-:W-:Y:S05]  /*fe30*/  WARPSYNC.ALL ;  /* 0x0000000000007948 */ /* 0x000fea0003800000 */
[----:B-1----:R-:W-:-:S05]  /*fe40*/  IMAD R11, R2, -0x1600, R3 ;  /* 0xffffea00020b7824 */ /* 0x002fca00078e0203 */
[----:B------:R-:W-:Y:S01]  /*fe50*/  ISETP.GE.AND P1, PT, R10, R11, PT ;  /* 0x0000000b0a00720c */ /* 0x000fe20003f26270 */
[----:B------:R-:W1:Y:S08]  /*fe60*/  S2UR UR5, SR_CgaCtaId ;  /* 0x00000000000579c3 */ /* 0x000e700000008800 */
[----:B------:R-:W-:Y:S01]  /*fe70*/  BAR.SYNC.DEFER_BLOCKING 0x0 ;  /* 0x0000000000007b1d */ /* 0x000fe20000010000 */
[----:B------:R-:W-:-:S02]  /*fe80*/  IADD3 R16, PT, PT, -R11, 0x1600, RZ ;  /* 0x000016000b107810 */ /* 0x000fc40007ffe1ff */
[----:B------:R-:W-:-:S03]  /*fe90*/  ISETP.NE.AND P0, PT, R20, RZ, PT ;  /* 0x000000ff1400720c */ /* 0x000fc60003f05270 */
[----:B------:R-:W-:Y:S01]  /*fea0*/  UMOV UR4, 0x400 ;  /* 0x0000040000047882 */ /* 0x000fe20000000000 */
[----:B------:R-:W-:Y:S01]  /*feb0*/  BSSY.RECONVERGENT B1, `(.L_x_704) ;  /* 0x0000022000017945 */ /* 0x000fe20003800200 */
[----:B-1----:R-:W-:-:S09]  /*fec0*/  ULEA UR4, UR5, UR4, 0x18 ;  /* 0x0000000405047291 */ /* 0x002fd2000f8ec0ff */
[----:B------:R-:W1:Y:S04]  /*fed0*/  LDS.64 R12, [UR4+0x90] ;  /* 0x00009004ff0c7984 */ /* 0x000e680008000a00 */
[----:B------:R-:W2:Y:S04]  /*fee0*/  LDS.128 R4, [UR4+0xb0] ;  /* 0x0000b004ff047984 */ /* 0x000ea80008000c00 */
[----:B0-----:R-:W0:Y:S01]  /*fef0*/  LDS.64 R8, [UR4+0xa8] ;  /* 0x0000a804ff087984 */ /* 0x001e220008000a00 */
[----:B-1----:R-:W-:Y:S02]  /*ff00*/  SEL R12, R12, RZ, P0 ;  /* 0x000000ff0c0c7207 */ /* 0x002fe40000000000 */
[----:B------:R-:W-:Y:S01]  /*ff10*/  SEL R15, R13, RZ, P0 ;  /* 0x000000ff0d0f7207 */ /* 0x000fe20000000000 */
[--C-:B--2---:R-:W-:Y:S01]  /*ff20*/  IMAD.IADD R0, R6, 0x1, -R16.reuse ;  /* 0x0000000106007824 */ /* 0x104fe200078e0a10 */
[----:B------:R-:W-:Y:S08]  /*ff30*/  BAR.SYNC.DEFER_BLOCKING 0x0 ;  /* 0x0000000000007b1d */ /* 0x000ff00000010000 */
[----:B------:R-:W-:Y:S01]  /*ff40*/  BAR.SYNC.DEFER_BLOCKING 0x0 ;  /* 0x0000000000007b1d */ /* 0x000fe20000010000 */
[----:B------:R-:W-:Y:S01]  /*ff50*/  IADD3 R12, P0, PT, R71, R12, RZ ;  /* 0x0000000c470c7210 */ /* 0x000fe20007f1e0ff */
[----:B------:R-:W-:Y:S01]  /*ff60*/  IMAD.IADD R7, R7, 0x1, -R16 ;  /* 0x0000000107077824 */ /* 0x000fe200078e0a10 */
[----:B------:R-:W-:Y:S01]  /*ff70*/  SHF.R.S32.HI R14, RZ, 0x1f, R0 ;  /* 0x0000001fff0e7819 */ /* 0x000fe20000011400 */
[----:B------:R-:W-:-:S02]  /*ff80*/  IMAD.IADD R5, R5, 0x1, -R16 ;  /* 0x0000000105057824 */ /* 0x000fc400078e0a10 */
[----:B------:R-:W-:Y:S01]  /*ff90*/  IMAD.X R15, R70, 0x1, R15, P0 ;  /* 0x00000001460f7824 */ /* 0x000fe200000e060f */
[----:B------:R-:W-:Y:S01]  /*ffa0*/  LOP3.LUT R7, R14, R7, RZ, 0xfc, !PT ;  /* 0x000000070e077212 */ /* 0x000fe200078efcff */
[----:B------:R-:W-:Y:S01]  /*ffb0*/  IMAD.IADD R0, R4, 0x1, -R16 ;  /* 0x0000000104007824 */ /* 0x000fe200078e0a10 */
[----:B0-----:R-:W-:Y:S06]  /*ffc0*/  @P1 BRA `(.L_x_705) ;  /* 0x0000000000401947 */ /* 0x001fec0003800000 */
[----:B------:R-:W-:Y:S01]  /*ffd0*/  ISETP.GE.U32.AND P0, PT, R64, RZ, PT ;  /* 0x000000ff4000720c */ /* 0x000fe20003f06070 */
[----:B------:R-:W-:Y:S03]  /*ffe0*/  BSSY.RECONVERGENT B2, `(.L_x_706) ;  /* 0x000000c000027945 */ /* 0x000fe60003800200 */
[----:B------:R-:W-:-:S13]  /*fff0*/  ISETP.GE.U32.AND.EX P0, PT, R63, 0x1, PT, P0 ;  /* 0x000000013f00780c */ /* 0x000fda0003f06100 */
[----:B------:R-:W-:Y:S01]  /*10000*/  @P0 IMAD.IADD R4, R15, 0x1, -R9 ;  /* 0x000000010f040824 */ /* 0x000fe200078e0a09 */
[----:B------:R-:W-:Y:S06]  /*10010*/  @P0 BRA `(.L_x_707) ;  /* 0x0000000000200947 */ /* 0x000fec0003800000 */
[----:B------:R-:W-:-:S04]  /*10020*/  ISETP.NE.U32.AND P0, PT, R64, RZ, PT ;  /* 0x000000ff4000720c */ /* 0x000fc80003f05070 */
[----:B------:R-:W-:-:S13]  /*10030*/  ISETP.NE.AND.EX P0, PT, R63, RZ, PT, P0 ;  /* 0x000000ff3f00720c */ /* 0x000fda0003f05300 */
[----:B------:R-:W-:Y:S02]  /*10040*/  @!P0 IADD3 R13, PT, PT, R7, R11, R6 ;  /* 0x0000000b070d8210 */ /* 0x000fe40007ffe006 */
[----:B------:R-:W-:Y:S02]  /*10050*/  @P0 IADD3 R4, PT, PT, R12, R7, -R8 ;  /* 0x000000070c040210 */ /* 0x000fe40007ffe808 */
[----:B------:R-:W-:-:S05]  /*10060*/  @!P0 IADD3 R13, PT, PT, R13, R8, R9 ;  /* 0x000000080d0d8210 */ /* 0x000fca0007ffe009 */
[----:B------:R-:W-:-:S05]  /*10070*/  @!P0 IMAD R13, R20, 0xb, R13 ;  /* 0x0000000b140d8824 */ /* 0x000fca00078e020d */
[----:B------:R-:W-:-:S05]  /*10080*/  @!P0 IADD3 R13, PT, PT, R13, -R12, -R15 ;  /* 0x8000000c0d0d8210 */ /* 0x000fca0007ffe80f */
[----:B------:R-:W-:-:S07]  /*10090*/  @!P0 VIADD R4, R13, 0xffffea00 ;  /* 0xffffea000d048836 */ /* 0x000fce0000000000 */
.L_x_707:
[----:B------:R-:W-:Y:S05]  /*100a0*/  BSYNC.RECONVERGENT B2 ;  /* 0x0000000000027941 */ /* 0x000fea0003800200 */
.L_x_706:
[----:B------:R-:W-:-:S05]  /*100b0*/  LEA R13, R4, UR4, 0x2 ;  /* 0x00000004040d7c11 */ /* 0x000fca000f8e10ff */
[----:B------:R0:W-:Y:S02]  /*100c0*/  STS [R13], R62 ;  /* 0x0000003e0d007388 */ /* 0x0001e40000000800 */
.L_x_705:
[----:B------:R-:W-:Y:S05]  /*100d0*/  BSYNC.RECONVERGENT B1 ;  /* 0x0000000000017941 */ /* 0x000fea0003800200 */
.L_x_704:
[----:B------:R-:W-:Y:S01]  /*100e0*/  VIADD R4, R10, 0x1 ;  /* 0x000000010a047836 */ /* 0x000fe20000000000 */
[----:B0-----:R-:W-:Y:S01]  /*100f0*/  IADD3 R13, P0, PT, R64, R12, RZ ;  /* 0x0000000c400d7210 */ /* 0x001fe20007f1e0ff */
[----:B------:R-:W-:Y:S03]  /*10100*/  BSSY.RECONVERGENT B1, `(.L_x_708) ;  /* 0x0000014000017945 */ /* 0x000fe60003800200 */
[----:B------:R-:W-:Y:S01]  /*10110*/  ISETP.GE.AND P1, PT, R4, R11, PT ;  /* 0x0000000b0400720c */ /* 0x000fe20003f26270 */
[----:B------:R-:W-:-:S12]  /*10120*/  IMAD.X R14, R63, 0x1, R15, P0 ;  /* 0x000000013f0e7824 */ /* 0x000fd800000e060f */
[----:B------:R-:W-:Y:S05]  /*10130*/  @P1 BRA `(.L_x_709) ;  /* 0x0000000000401947 */ /* 0x000fea0003800000 */
        /* <DEDUP_REMOVED lines=13> */
.L_x_711:
[----:B------:R-:W-:Y:S05]  /*10210*/  BSYNC.RECONVERGENT B2 ;  /* 0x0000000000027941 */ /* 0x000fea0003800200 */
.L_x_710:
[----:B------:R-:W-:-:S05]  /*10220*/  LEA R4, R4, UR4, 0x2 ;  /* 0x0000000404047c11 */ /* 0x000fca000f8e10ff */
[----:B------:R0:W-:Y:S02]  /*10230*/  STS [R4], R59 ;  /* 0x0000003b04007388 */ /* 0x0001e40000000800 */
.L_x_709:
[----:B------:R-:W-:Y:S05]  /*10240*/  BSYNC.RECONVERGENT B1 ;  /* 0x0000000000017941 */ /* 0x000fea0003800200 */
.L_x_708:
[----:B0-----:R-:W-:Y:S01]  /*10250*/  VIADD R4, R10, 0x2 ;  /* 0x000000020a047836 */ /* 0x001fe20000000000 */
[----:B------:R-:W-:Y:S01]  /*10260*/  IADD3 R61, P2, PT, R64, R61, RZ ;  /* 0x0000003d403d7210 */ /* 0x000fe20007f5e0ff */
[----:B------:R-:W-:Y:S01]  /*10270*/  BSSY.RECONVERGENT B1, `(.L_x_712) ;  /* 0x0000017000017945 */ /* 0x000fe20003800200 */
[-C--:B------:R-:W-:Y:S02]  /*10280*/  IADD3 R13, PT, PT, R7, R11.reuse, R6 ;  /* 0x0000000b070d7210 */ /* 0x080fe40007ffe006 */
[----:B------:R-:W-:Y:S01]  /*10290*/  ISETP.GE.AND P1, PT, R4, R11, PT ;  /* 0x0000000b0400720c */ /* 0x000fe20003f26270 */
[----:B------:R-:W-:Y:S01]  /*102a0*/  IMAD.X R60, R63, 0x1, R60, P2 ;  /* 0x000000013f3c7824 */ /* 0x000fe200010e063c */
[----:B------:R-:W-:Y:S01]  /*102b0*/  IADD3 R14, P0, PT, R12, R61, RZ ;  /* 0x0000003d0c0e7210 */ /* 0x000fe20007f1e0ff */
[----:B------:R-:W-:-:S04]  /*102c0*/  VIADD R13, R13, 0xffffea00 ;  /* 0xffffea000d0d7836 */ /* 0x000fc80000000000 */
[----:B------:R-:W-:-:S06]  /*102d0*/  IMAD.X R19, R15, 0x1, R60, P0 ;  /* 0x000000010f137824 */ /* 0x000fcc00000e063c */
        /* <DEDUP_REMOVED lines=9> */
[----:B------:R-:W-:-:S03]  /*10370*/  @P0 IADD3 R4, PT, PT, R14, R7, -R8 ;  /* 0x000000070e040210 */ /* 0x000fc60007ffe808 */
[----:B------:R-:W-:-:S05]  /*10380*/  @!P0 IMAD R17, R20, 0xb, R17 ;  /* 0x0000000b14118824 */ /* 0x000fca00078e0211 */
[----:B------:R-:W-:-:S05]  /*10390*/  @!P0 IADD3 R17, PT, PT, R17, -R14, -R19 ;  /* 0x8000000e11118210 */ /* 0x000fca0007ffe813 */
[----:B------:R-:W-:-:S07]  /*103a0*/  @!P0 VIADD R4, R17, 0x2 ;  /* 0x0000000211048836 */ /* 0x000fce0000000000 */
.L_x_715:
[----:B------:R-:W-:Y:S05]  /*103b0*/  BSYNC.RECONVERGENT B2 ;  /* 0x0000000000027941 */ /* 0x000fea0003800200 */
.L_x_714:
[----:B------:R-:W-:-:S05]  /*103c0*/  LEA R17, R4, UR4, 0x2 ;  /* 0x0000000404117c11 */ /* 0x000fca000f8e10ff */
[----:B------:R0:W-:Y:S02]  /*103d0*/  STS [R17], R56 ;  /* 0x0000003811007388 */ /* 0x0001e40000000800 */
.L_x_713:
[----:B------:R-:W-:Y:S05]  /*103e0*/  BSYNC.RECONVERGENT B1 ;  /* 0x0000000000017941 */ /* 0x000fea0003800200 */
.L_x_712:
[----:B------:R-:W-:Y:S01]  /*103f0*/  VIADD R4, R10, 0x3 ;  /* 0x000000030a047836 */ /* 0x000fe20000000000 */
[----:B------:R-:W-:Y:S01]  /*10400*/  BSSY.RECONVERGENT B1, `(.L_x_716) ;  /* 0x0000016000017945 */ /* 0x000fe20003800200 */
[----:B------:R-:W-:-:S03]  /*10410*/  IMAD.IADD R19, R58, 0x1, R61 ;  /* 0x000000013a137824 */ /* 0x000fc600078e023d */
[----:B------:R-:W-:Y:S01]  /*10420*/  ISETP.GE.AND P1, PT, R4, R11, PT ;  /* 0x0000000b0400720c */ /* 0x000fe20003f26270 */
[----:B------:R-:W-:Y:S01]  /*10430*/  IMAD.IADD R4, R8, 0x1, R9 ;  /* 0x0000000108047824 */ /* 0x000fe200078e0209 */
[----:B------:R-:W-:-:S03]  /*10440*/  IADD3 R19, P0, PT, R12, R19, RZ ;  /* 0x000000130c137210 */ /* 0x000fc60007f1e0ff */
[----:B0-----:R-:W-:Y:S02]  /*10450*/  IMAD.IADD R17, R13, 0x1, R4 ;  /* 0x000000010d117824 */ /* 0x001fe400078e0204 */
        /* <DEDUP_REMOVED lines=9> */
[----:B------:R-:W-:Y:S01]  /*104f0*/  @!P0 IMAD R16, R20, 0xb, R17 ;  /* 0x0000000b14108824 */ /* 0x000fe200078e0211 */
[----:B------:R-:W-:-:S04]  /*10500*/  @P0 IADD3 R14, PT, PT, R19, R7, -R8 ;  /* 0x00000007130e0210 */ /* 0x000fc80007ffe808 */
[----:B------:R-:W-:-:S05]  /*10510*/  @!P0 IADD3 R16, PT, PT, R16, -R19, -R57 ;  /* 0x8000001310108210 */ /* 0x000fca0007ffe839 */
[----:B------:R-:W-:-:S07]  /*10520*/  @!P0 VIADD R14, R16, 0x3 ;  /* 0x00000003100e8836 */ /* 0x000fce0000000000 */
.L_x_719:
[----:B------:R-:W-:Y:S05]  /*10530*/  BSYNC.RECONVERGENT B2 ;  /* 0x0000000000027941 */ /* 0x000fea0003800200 */
.L_x_718:
[----:B------:R-:W-:-:S05]  /*10540*/  LEA R14, R14, UR4, 0x2 ;  /* 0x000000040e0e7c11 */ /* 0x000fca000f8e10ff */
[----:B------:R0:W-:Y:S02]  /*10550*/  STS [R14], R53 ;  /* 0x000000350e007388 */ /* 0x0001e40000000800 */
.L_x_717:
[----:B------:R-:W-:Y:S05]  /*10560*/  BSYNC.RECONVERGENT B1 ;  /* 0x0000000000017941 */ /* 0x000fea0003800200 */
.L_x_716:
[----:B------:R-:W-:Y:S01]  /*10570*/  VIADD R30, R10, 0x4 ;  /* 0x000000040a1e7836 */ /* 0x000fe20000000000 */
[----:B------:R-:W-:Y:S01]  /*10580*/  IADD3 R31, P0, PT, R12, R31, RZ ;  /* 0x0000001f0c1f7210 */ /* 0x000fe20007f1e0ff */
[----:B------:R-:W-:Y:S01]  /*10590*/  BSSY.RECONVERGENT B1, `(.L_x_720) ;  /* 0x0000012000017945 */ /* 0x000fe20003800200 */
[----:B0-----:R-:W-:Y:S02]  /*105a0*/  IMAD.IADD R14, R7, 0x1, -R8 ;  /* 0x00000001070e7824 */ /* 0x001fe400078e0a08 */
        /* <DEDUP_REMOVED lines=10> */
[----:B------:R-:W-:Y:S02]  /*10650*/  @!P0 IMAD.IADD R18, R31, 0x1, R18 ;  /* 0x000000011f128824 */ /* 0x000fe400078e0212 */
[----:B------:R-:W-:-:S03]  /*10660*/  @P0 IMAD.IADD R16, R14, 0x1, R31 ;  /* 0x000000010e100824 */ /* 0x000fc600078e021f */
[----:B------:R-:W-:-:S07]  /*10670*/  @!P0 IADD3 R16, PT, PT, -R18, R17, R30 ;  /* 0x0000001112108210 */ /* 0x000fce0007ffe11e */
.L_x_723:
[----:B------:R-:W-:Y:S05]  /*10680*/  BSYNC.RECONVERGENT B2 ;  /* 0x0000000000027941 */ /* 0x000fea0003800200 */
.L_x_722:
[----:B------:R-:W-:-:S05]  /*10690*/  LEA R16, R16, UR4, 0x2 ;  /* 0x0000000410107c11 */ /* 0x000fca000f8e10ff */
[----:B------:R0:W-:Y:S02]  /*106a0*/  STS [R16], R49 ;  /* 0x0000003110007388 */ /* 0x0001e40000000800 */
.L_x_721:
[----:B------:R-:W-:Y:S05]  /*106b0*/  BSYNC.RECONVERGENT B1 ;  /* 0x0000000000017941 */ /* 0x000fea0003800200 */
.L_x_720:
[----:B------:R-:W-:Y:S01]  /*106c0*/  VIADD R28, R10, 0x5 ;  /* 0x000000050a1c7836 */ /* 0x000fe20000000000 */
[----:B------:R-:W-:Y:S01]  /*106d0*/  IADD3 R29, P0, PT, R12, R29, RZ ;  /* 0x0000001d0c1d7210 */ /* 0x000fe20007f1e0ff */
[----:B------:R-:W-:Y:S03]  /*106e0*/  BSSY.RECONVERGENT B1, `(.L_x_724) ;  /* 0x0000011000017945 */ /* 0x000fe60003800200 */
[----:B------:R-:W-:Y:S01]  /*106f0*/  ISETP.GE.AND P1, PT, R28, R11, PT ;  /* 0x0000000b1c00720c */ /* 0x000fe20003f26270 */
[----:B------:R-:W-:-:S12]  /*10700*/  IMAD.X R18, R15, 0x1, R26, P0 ;  /* 0x000000010f127824 */ /* 0x000fd800000e061a */
[----:B------:R-:W-:Y:S05]  /*10710*/  @P1 BRA `(.L_x_725) ;  /* 0x0000000000341947 */ /* 0x000fea0003800000 */
[----:B------:R-:W-:Y:S01]  /*10720*/  ISETP.GE.U32.AND P0, PT, R50, RZ, PT ;  /* 0x000000ff3200720c */ /* 0x000fe20003f06070 */
[----:B------:R-:W-:Y:S03]  /*10730*/  BSSY.RECONVERGENT B2, `(.L_x_726) ;  /* 0x0000009000027945 */ /* 0x000fe60003800200 */
[----:B------:R-:W-:-:S13]  /*10740*/  ISETP.GE.U32.AND.EX P0, PT, R47, 0x1, PT, P0 ;  /* 0x000000012f00780c */ /* 0x000fda0003f06100 */
[----:B0-----:R-:W-:Y:S01]  /*10750*/  @P0 IMAD.IADD R16, R18, 0x1, -R9 ;  /* 0x0000000112100824 */ /* 0x001fe200078e0a09 */
[----:B------:R-:W-:Y:S06]  /*10760*/  @P0 BRA `(.L_x_727) ;  /* 0x0000000000140947 */ /* 0x000fec0003800000 */
[----:B------:R-:W-:-:S04]  /*10770*/  ISETP.NE.U32.AND P0, PT, R50, RZ, PT ;  /* 0x000000ff3200720c */ /* 0x000fc80003f05070 */
[----:B------:R-:W-:-:S13]  /*10780*/  ISETP.NE.AND.EX P0, PT, R47, RZ, PT, P0 ;  /* 0x000000ff2f00720c */ /* 0x000fda0003f05300 */
[----:B------:R-:W-:Y:S02]  /*10790*/  @!P0 IMAD.IADD R18, R29, 0x1, R18 ;  /* 0x000000011d128824 */ /* 0x000fe400078e0212 */
[----:B------:R-:W-:-:S03]  /*107a0*/  @P0 IMAD.IADD R16, R14, 0x1, R29 ;  /* 0x000000010e100824 */ /* 0x000fc600078e021d */
[----:B------:R-:W-:-:S07]  /*107b0*/  @!P0 IADD3 R16, PT, PT, -R18, R17, R28 ;  /* 0x0000001112108210 */ /* 0x000fce0007ffe11c */
.L_x_727:
[----:B------:R-:W-:Y:S05]  /*107c0*/  BSYNC.RECONVERGENT B2 ;  /* 0x0000000000027941 */ /* 0x000fea0003800200 */
.L_x_726:
[----:B------:R-:W-:-:S05]  /*107d0*/  LEA R19, R16, UR4, 0x2 ;  /* 0x0000000410137c11 */ /* 0x000fca000f8e10ff */
[----:B------:R1:W-:Y:S02]  /*107e0*/  STS [R19], R32 ;  /* 0x0000002013007388 */ /* 0x0003e40000000800 */
.L_x_725:
[----:B------:R-:W-:Y:S05]  /*107f0*/  BSYNC.RECONVERGENT B1 ;  /* 0x0000000000017941 */ /* 0x000fea0003800200 */
.L_x_724:
        /* <DEDUP_REMOVED lines=16> */
.L_x_731:
[----:B------:R-:W-:Y:S05]  /*10900*/  BSYNC.RECONVERGENT B2 ;  /* 0x0000000000027941 */ /* 0x000fea0003800200 */
.L_x_730:
[----:B------:R-:W-:-:S05]  /*10910*/  LEA R16, R16, UR4, 0x2 ;  /* 0x0000000410107c11 */ /* 0x000fca000f8e10ff */
[----:B------:R2:W-:Y:S02]  /*10920*/  STS [R16], R37 ;  /* 0x0000002510007388 */ /* 0x0005e40000000800 */
.L_x_729:
[----:B------:R-:W-:Y:S05]  /*10930*/  BSYNC.RECONVERGENT B1 ;  /* 0x0000000000017941 */ /* 0x000fea0003800200 */
.L_x_728:
        /* <DEDUP_REMOVED lines=9> */
[----:B0-2---:R-:W-:Y:S01]  /*109d0*/  @P0 IMAD.IADD R16, R18, 0x1, -R9 ;  /* 0x0000000112100824 */ /* 0x005fe200078e0a09 */
[----:B------:R-:W-:Y:S06]  /*109e0*/  @P0 BRA `(.L_x_735) ;  /* 0x0000000000140947 */ /* 0x000fec0003800000 */
[----:B------:R-:W-:-:S04]  /*109f0*/  ISETP.NE.U32.AND P0, PT, R46, RZ, PT ;  /* 0x000000ff2e00720c */ /* 0x000fc80003f05070 */
[----:B------:R-:W-:-:S13]  /*10a00*/  ISETP.NE.AND.EX P0, PT, R43, RZ, PT, P0 ;  /* 0x000000ff2b00720c */ /* 0x000fda0003f05300 */
[----:B------:R-:W-:Y:S02]  /*10a10*/  @!P0 IMAD.IADD R18, R25, 0x1, R18 ;  /* 0x0000000119128824 */ /* 0x000fe400078e0212 */
[----:B------:R-:W-:-:S03]  /*10a20*/  @P0 IMAD.IADD R16, R14, 0x1, R25 ;  /* 0x000000010e100824 */ /* 0x000fc600078e0219 */
[----:B------:R-:W-:-:S07]  /*10a30*/  @!P0 IADD3 R16, PT, PT, -R18, R17, R24 ;  /* 0x0000001112108210 */ /* 0x000fce0007ffe118 */
.L_x_735:
[----:B------:R-:W-:Y:S05]  /*10a40*/  BSYNC.RECONVERGENT B2 ;  /* 0x0000000000027941 */ /* 0x000fea0003800200 */
.L_x_734:
[----:B-1----:R-:W-:-:S05]  /*10a50*/  LEA R19, R16, UR4, 0x2 ;  /* 0x0000000410137c11 */ /* 0x002fca000f8e10ff */
[----:B------:R3:W-:Y:S02]  /*10a60*/  STS [R19], R36 ;  /* 0x0000002413007388 */ /* 0x0007e40000000800 */
.L_x_733:
[----:B------:R-:W-:Y:S05]  /*10a70*/  BSYNC.RECONVERGENT B1 ;  /* 0x0000000000017941 */ /* 0x000fea0003800200 */
.L_x_732:
        /* <DEDUP_REMOVED lines=16> */
.L_x_739:
[----:B------:R-:W-:Y:S05]  /*10b80*/  BSYNC.RECONVERGENT B2 ;  /* 0x0000000000027941 */ /* 0x000fea0003800200 */
.L_x_738:
[----:B------:R-:W-:-:S05]  /*10b90*/  LEA R16, R16, UR4, 0x2 ;  /* 0x0000000410107c11 */ /* 0x000fca000f8e10ff */
[----:B------:R4:W-:Y:S02]  /*10ba0*/  STS [R16], R35 ;  /* 0x0000002310007388 */ /* 0x0009e40000000800 */
.L_x_737:
[----:B------:R-:W-:Y:S05]  /*10bb0*/  BSYNC.RECONVERGENT B1 ;  /* 0x0000000000017941 */ /* 0x000fea0003800200 */
.L_x_736:
        /* <DEDUP_REMOVED lines=9> */
[----:B0-2-4-:R-:W-:Y:S01]  /*10c50*/  @P0 IMAD.IADD R16, R18, 0x1, -R9 ;  /* 0x0000000112100824 */ /* 0x015fe200078e0a09 */
[----:B------:R-:W-:Y:S06]  /*10c60*/  @P0 BRA `(.L_x_743) ;  /* 0x0000000000140947 */ /* 0x000fec0003800000 */
[----:B------:R-:W-:-:S04]  /*10c70*/  ISETP.NE.U32.AND P0, PT, R40, RZ, PT ;  /* 0x000000ff2800720c */ /* 0x000fc80003f05070 */
[----:B------:R-:W-:-:S13]  /*10c80*/  ISETP.NE.AND.EX P0, PT, R38, RZ, PT, P0 ;  /* 0x000000ff2600720c */ /* 0x000fda0003f05300 */
[----:B------:R-:W-:Y:S02]  /*10c90*/  @!P0 IMAD.IADD R18, R21, 0x1, R18 ;  /* 0x0000000115128824 */ /* 0x000fe400078e0212 */
[----:B------:R-:W-:-:S03]  /*10ca0*/  @P0 IMAD.IADD R16, R14, 0x1, R21 ;  /* 0x000000010e100824 */ /* 0x000fc600078e0215 */
[----:B------:R-:W-:-:S07]  /*10cb0*/  @!P0 IADD3 R16, PT, PT, -R18, R17, R22 ;  /* 0x0000001112108210 */ /* 0x000fce0007ffe116 */
.L_x_743:
[----:B------:R-:W-:Y:S05]  /*10cc0*/  BSYNC.RECONVERGENT B2 ;  /* 0x0000000000027941 */ /* 0x000fea0003800200 */
.L_x_742:
[----:B-1-3--:R-:W-:-:S05]  /*10cd0*/  LEA R19, R16, UR4, 0x2 ;  /* 0x0000000410137c11 */ /* 0x00afca000f8e10ff */
[----:B------:R0:W-:Y:S02]  /*10ce0*/  STS [R19], R34 ;  /* 0x0000002213007388 */ /* 0x0001e40000000800 */
.L_x_741:
[----:B------:R-:W-:Y:S05]  /*10cf0*/  BSYNC.RECONVERGENT B1 ;  /* 0x0000000000017941 */ /* 0x000fea0003800200 */
.L_x_740:
[----:B0-2-4-:R-:W-:Y:S01]  /*10d00*/  VIADD R16, R10, 0xa ;  /* 0x0000000a0a107836 */ /* 0x015fe20000000000 */
[----:B-1-3--:R-:W-:Y:S01]  /*10d10*/  IADD3 R19, P0, PT, R12, R66, RZ ;  /* 0x000000420c137210 */ /* 0x00afe20007f1e0ff */
        /* <DEDUP_REMOVED lines=14> */
.L_x_747:
[----:B------:R-:W-:Y:S05]  /*10e00*/  BSYNC.RECONVERGENT B2 ;  /* 0x0000000000027941 */ /* 0x000fea0003800200 */
.L_x_746:
[----:B------:R-:W-:-:S05]  /*10e10*/  LEA R10, R10, UR4, 0x2 ;  /* 0x000000040a0a7c11 */ /* 0x000fca000f8e10ff */
[----:B------:R0:W-:Y:S02]  /*10e20*/  STS [R10], R33 ;  /* 0x000000210a007388 */ /* 0x0001e40000000800 */
.L_x_745:
[----:B------:R-:W-:Y:S05]  /*10e30*/  BSYNC.RECONVERGENT B1 ;  /* 0x0000000000017941 */ /* 0x000fea0003800200 */
.L_x_744:
[----:B0-----:R-:W0:Y:S01]  /*10e40*/  LDC.U8 R10, c[0x0][0x3f8] ;  /* 0x0000fe00ff0a7b82 */ /* 0x001e220000000000 */
[----:B------:R-:W-:Y:S02]  /*10e50*/  CS2R R16, SRZ ;  /* 0x0000000000107805 */ /* 0x000fe4000001ff00 */
[----:B------:R-:W-:Y:S02]  /*10e60*/  CS2R R14, SRZ ;  /* 0x00000000000e7805 */ /* 0x000fe4000001ff00 */
[----:B------:R-:W-:Y:S01]  /*10e70*/  CS2R R18, SRZ ;  /* 0x0000000000127805 */ /* 0x000fe2000001ff00 */
[----:B------:R-:W1:Y:S01]  /*10e80*/  LDCU.128 UR12, c[0x0][0x390] ;  /* 0x00007200ff0c77ac */ /* 0x000e620008000c00 */
[----:B------:R-:W2:Y:S01]  /*10e90*/  LDCU.64 UR6, c[0x0][0x388] ;  /* 0x00007100ff0677ac */ /* 0x000ea20008000a00 */
[----:B------:R-:W-:Y:S01]  /*10ea0*/  BAR.SYNC.DEFER_BLOCKING 0x0 ;  /* 0x0000000000007b1d */ /* 0x000fe20000010000 */
[----:B0-----:R-:W-:-:S13]  /*10eb0*/  ISETP.NE.AND P0, PT, R10, RZ, PT ;  /* 0x000000ff0a00720c */ /* 0x001fda0003f05270 */
[----:B------:R-:W0:Y:S08]  /*10ec0*/  @!P0 LDC.64 R24, c[0x0][0x408] ;  /* 0x00010200ff188b82 */ /* 0x000e300000000a00 */
[----:B------:R-:W3:Y:S08]  /*10ed0*/  @!P0 LDC.64 R22, c[0x0][0x408] ;  /* 0x00010200ff168b82 */ /* 0x000ef00000000a00 */
[----:B------:R-:W4:Y:S01]  /*10ee0*/  @!P0 LDC.64 R26, c[0x0][0x408] ;  /* 0x00010200ff1a8b82 */ /* 0x000f220000000a00 */
[----:B0-----:R-:W5:Y:S04]  /*10ef0*/  @!P0 LDG.E.64 R16, desc[UR8][R24.64+0x8] ;  /* 0x0000080818108981 */ /* 0x001f68000c1e1b00 */
[----:B---3--:R-:W3:Y:S04]  /*10f00*/  @!P0 LDG.E.64 R14, desc[UR8][R22.64] ;  /* 0x00000008160e8981 */ /* 0x008ee8000c1e1b00 */
[----:B----4-:R-:W4:Y:S01]  /*10f10*/  @!P0 LDG.E.64 R18, desc[UR8][R26.64+0x10] ;  /* 0x000010081a128981 */ /* 0x010f22000c1e1b00 */
[----:B------:R-:W-:Y:S01]  /*10f20*/  IMAD.IADD R21, R20, 0x1, -R7 ;  /* 0x0000000114157824 */ /* 0x000fe200078e0a07 */
[----:B------:R-:W-:-:S02]  /*10f30*/  SHF.R.S32.HI R29, RZ, 0x1f, R8 ;  /* 0x0000001fff1d7819 */ /* 0x000fc40000011408 */
[----:B------:R-:W-:Y:S01]  /*10f40*/  SHF.R.S32.HI R31, RZ, 0x1f, R9 ;  /* 0x0000001fff1f7819 */ /* 0x000fe20000011409 */
[----:B-1----:R-:W-:Y:S01]  /*10f50*/  UIADD3 UR5, UP0, UPT, UR14, -0x4, URZ ;  /* 0xfffffffc0e057890 */ /* 0x002fe2000ff1e0ff */
[----:B------:R-:W-:Y:S01]  /*10f60*/  BSSY.RECONVERGENT B1, `(.L_x_748) ;  /* 0x0000022000017945 */ /* 0x000fe20003800200 */
[----:B-----5:R-:W-:Y:S02]  /*10f70*/  IADD3 R8, P3, P4, R21, R16, R8 ;  /* 0x0000001015087210 */ /* 0x020fe40007c7e008 */
[----:B------:R-:W-:-:S04]  /*10f80*/  SHF.R.S32.HI R16, RZ, 0x1f, R21 ;  /* 0x0000001fff107819 */ /* 0x000fc80000011415 */
[----:B------:R-:W-:Y:S02]  /*10f90*/  IADD3.X R29, PT, PT, R16, R17, R29, P3, P4 ;  /* 0x00000011101d7210 */ /* 0x000fe40001fe841d */
[C---:B------:R-:W-:Y:S02]  /*10fa0*/  ISETP.GE.AND P4, PT, R20.reuse, R11, PT ;  /* 0x0000000b1400720c */ /* 0x040fe40003f86270 */
[----:B---3--:R-:W-:Y:S01]  /*10fb0*/  IADD3 R10, P1, P2, R20, R14, R9 ;  /* 0x0000000e140a7210 */ /* 0x008fe20007a3e009 */
[----:B------:R-:W-:Y:S01]  /*10fc0*/  IMAD R9, R2, 0x1600, -R4 ;  /* 0x0000160002097824 */ /* 0x000fe200078e0a04 */
[----:B------:R-:W-:Y:S02]  /*10fd0*/  LEA R16, P3, R8, UR12, 0x2 ;  /* 0x0000000c08107c11 */ /* 0x000fe4000f8610ff */
[----:B------:R-:W-:Y:S02]  /*10fe0*/  IADD3.X R15, PT, PT, RZ, R15, R31, P1, P2 ;  /* 0x0000000fff0f7210 */ /* 0x000fe40000fe441f */
[----:B--2---:R-:W-:Y:S01]  /*10ff0*/  LEA R14, P2, R10, UR6, 0x2 ;  /* 0x000000060a0e7c11 */ /* 0x004fe2000f8410ff */
[----:B------:R-:W-:Y:S01]  /*11000*/  UIADD3.X UR6, UPT, UPT, UR15, -0x1, URZ, UP0, !UPT ;  /* 0xffffffff0f067890 */ /* 0x000fe200087fe4ff */
[----:B----4-:R-:W-:-:S02]  /*11010*/  IADD3 R4, P1, PT, R9, R18, RZ ;  /* 0x0000001209047210 */ /* 0x010fc40007f3e0ff */
[----:B------:R-:W-:Y:S02]  /*11020*/  LEA.HI.X R15, R10, UR7, R15, 0x2, P2 ;  /* 0x000000070a0f7c11 */ /* 0x000fe400090f140f */
[----:B------:R-:W-:Y:S02]  /*11030*/  LEA.HI.X R17, R8, UR13, R29, 0x2, P3 ;  /* 0x0000000d08117c11 */ /* 0x000fe400098f141d */
[----:B------:R-:W-:Y:S02]  /*11040*/  LEA.HI.X.SX32 R18, R9, R19, 0x1, P1 ;  /* 0x0000001309127211 */ /* 0x000fe400008f0eff */
[----:B------:R-:W-:Y:S01]  /*11050*/  LEA R10, R20, UR4, 0x2 ;  /* 0x00000004140a7c11 */ /* 0x000fe2000f8e10ff */
[----:B------:R-:W-:Y:S06]  /*11060*/  @P4 BRA `(.L_x_749) ;  /* 0x0000000000444947 */ /* 0x000fec0003800000 */
        /* <DEDUP_REMOVED lines=8> */
[----:B------:R-:W-:Y:S02]  /*110f0*/  IADD3 R21, P1, P2, R7, R6, R11 ;  /* 0x0000000607157210 */ /* 0x000fe40007a3e00b */
[----:B------:R-:W-:Y:S02]  /*11100*/  SHF.R.S32.HI R2, RZ, 0x1f, R7 ;  /* 0x0000001fff027819 */ /* 0x000fe40000011407 */
[----:B------:R-:W-:-:S04]  /*11110*/  SHF.R.S32.HI R6, RZ, 0x1f, R11 ;  /* 0x0000001fff067819 */ /* 0x000fc8000001140b */
[----:B------:R-:W-:Y:S02]  /*11120*/  IADD3.X R9, PT, PT, R2, R9, R6, P1, P2 ;  /* 0x0000000902097210 */ /* 0x000fe40000fe4406 */
[----:B------:R-:W-:-:S04]  /*11130*/  IADD3 R2, P1, P2, R21, -R4, -R20 ;  /* 0x8000000415027210 */ /* 0x000fc80007a3e814 */
[----:B------:R-:W-:Y:S02]  /*11140*/  IADD3.X R9, PT, PT, R9, -0x1, ~R18, P1, P2 ;  /* 0xffffffff09097810 */ /* 0x000fe40000fe4c12 */
[----:B------:R-:W-:-:S04]  /*11150*/  LEA R8, P1, R2, UR5, 0x2 ;  /* 0x0000000502087c11 */ /* 0x000fc8000f8210ff */
[----:B------:R-:W-:-:S05]  /*11160*/  LEA.HI.X R9, R2, UR6, R9, 0x2, P1 ;  /* 0x0000000602097c11 */ /* 0x000fca00088f1409 */
[----:B------:R2:W-:Y:S04]  /*11170*/  STG.E desc[UR8][R8.64+-0x5800], R19 ;  /* 0xffa8001308007986 */ /* 0x0005e8000c101908 */
.L_x_749:
[----:B------:R-:W-:Y:S05]  /*11180*/  BSYNC.RECONVERGENT B1 ;  /* 0x0000000000017941 */ /* 0x000fea0003800200 */
.L_x_748:
[----:B------:R-:W-:Y:S01]  /*11190*/  IADD3 R4, P1, P2, R13, -R4, -R20 ;  /* 0x800000040d047210 */ /* 0x000fe20007a3e814 */
[----:B------:R-:W-:Y:S01]  /*111a0*/  VIADD R6, R20, 0x200 ;  /* 0x0000020014067836 */ /* 0x000fe20000000000 */
[----:B------:R-:W-:Y:S01]  /*111b0*/  SHF.R.S32.HI R2, RZ, 0x1f, R13 ;  /* 0x0000001fff027819 */ /* 0x000fe2000001140d */
[----:B------:R-:W-:Y:S03]  /*111c0*/  BSSY.RECONVERGENT B1, `(.L_x_750) ;  /* 0x000000e000017945 */ /* 0x000fe60003800200 */
[----:B--2---:R-:W-:Y:S02]  /*111d0*/  IADD3.X R9, PT, PT, R2, -0x1, ~R18, P1, P2 ;  /* 0xffffffff02097810 */ /* 0x004fe40000fe4c12 */
[----:B------:R-:W-:Y:S02]  /*111e0*/  ISETP.GE.AND P2, PT, R6, R11, PT ;  /* 0x0000000b0600720c */ /* 0x000fe40003f46270 */
[----:B------:R-:W-:-:S04]  /*111f0*/  LEA R8, P1, R4, UR5, 0x2 ;  /* 0x0000000504087c11 */ /* 0x000fc8000f8210ff */
[----:B------:R-:W-:-:S07]  /*11200*/  LEA.HI.X R9, R4, UR6, R9, 0x2, P1 ;  /* 0x0000000604097c11 */ /* 0x000fce00088f1409 */
[----:B------:R-:W-:Y:S05]  /*11210*/  @P2 BRA `(.L_x_751) ;  /* 0x0000000000202947 */ /* 0x000fea0003800000 */
[----:B01----:R0:W1:Y:S01]  /*11220*/  LDS R19, [R10+0x800] ;  /* 0x000800000a137984 */ /* 0x0030620000000800 */
[----:B------:R-:W-:-:S13]  /*11230*/  ISETP.GE.AND P1, PT, R6, R7, PT ;  /* 0x000000070600720c */ /* 0x000fda0003f26270 */
[----:B0-----:R-:W-:Y:S05]  /*11240*/  @!P1 BRA `(.L_x_752) ;  /* 0x0000000000109947 */ /* 0x001fea0003800000 */
[----:B------:R-:W-:-:S13]  /*11250*/  ISETP.GE.AND P1, PT, R6, R13, PT ;  /* 0x0000000d0600720c */ /* 0x000fda0003f26270 */
[----:B-1----:R2:W-:Y:S04]  /*11260*/  @P1 STG.E desc[UR8][R8.64+-0x800], R19 ;  /* 0xfff8001308001986 */ /* 0x0025e8000c101908 */
[----:B------:R2:W-:Y:S01]  /*11270*/  @!P1 STG.E desc[UR8][R16.64+0x800], R19 ;  /* 0x0008001310009986 */ /* 0x0005e2000c101908 */
[----:B------:R-:W-:Y:S05]  /*11280*/  BRA `(.L_x_751) ;  /* 0x0000000000047947 */ /* 0x000fea0003800000 */
.L_x_752:
[----:B-1----:R3:W-:Y:S02]  /*11290*/  STG.E desc[UR8][R14.64+0x800], R19 ;  /* 0x000800130e007986 */ /* 0x0027e4000c101908 */
.L_x_751:
[----:B------:R-:W-:Y:S05]  /*112a0*/  BSYNC.RECONVERGENT B1 ;  /* 0x0000000000017941 */ /* 0x000fea0003800200 */
.L_x_750:
[----:B------:R-:W-:Y:S01]  /*112b0*/  LOP3.LUT R2, R20, 0x400, RZ, 0xfc, !PT ;  /* 0x0000040014027812 */ /* 0x000fe200078efcff */
[----:B------:R-:W-:Y:S03]  /*112c0*/  BSSY.RECONVERGENT B1, `(.L_x_753) ;  /* 0x000000b000017945 */ /* 0x000fe60003800200 */
[----:B------:R-:W-:-:S13]  /*112d0*/  ISETP.GE.AND P1, PT, R2, R11, PT ;  /* 0x0000000b0200720c */ /* 0x000fda0003f26270 */
[----:B------:R-:W-:Y:S05]  /*112e0*/  @P1 BRA `(.L_x_754) ;  /* 0x0000000000201947 */ /* 0x000fea0003800000 */
[----:B0123--:R0:W1:Y:S01]  /*112f0*/  LDS R19, [R10+0x1000] ;  /* 0x001000000a137984 */ /* 0x00f0620000000800 */
[----:B------:R-:W-:-:S13]  /*11300*/  ISETP.GE.AND P1, PT, R2, R7, PT ;  /* 0x000000070200720c */ /* 0x000fda0003f26270 */
[----:B0-----:R-:W-:Y:S05]  /*11310*/  @!P1 BRA `(.L_x_755) ;  /* 0x0000000000109947 */ /* 0x001fea0003800000 */
[----:B------:R-:W-:-:S13]  /*11320*/  ISETP.GE.AND P1, PT, R2, R13, PT ;  /* 0x0000000d0200720c */ /* 0x000fda0003f26270 */
[----:B-1----:R4:W-:Y:S04]  /*11330*/  @P1 STG.E desc[UR8][R8.64+-0x1000], R19 ;  /* 0xfff0001308001986 */ /* 0x0029e8000c101908 */
[----:B------:R4:W-:Y:S01]  /*11340*/  @!P1 STG.E desc[UR8][R16.64+0x1000], R19 ;  /* 0x0010001310009986 */ /* 0x0009e2000c101908 */
[----:B------:R-:W-:Y:S05]  /*11350*/  BRA `(.L_x_754) ;  /* 0x0000000000047947 */ /* 0x000fea0003800000 */
.L_x_755:
[----:B-1----:R0:W-:Y:S02]  /*11360*/  STG.E desc[UR8][R14.64+0x1000], R19 ;  /* 0x001000130e007986 */ /* 0x0021e4000c101908 */
.L_x_754:
[----:B------:R-:W-:Y:S05]  /*11370*/  BSYNC.RECONVERGENT B1 ;  /* 0x0000000000017941 */ /* 0x000fea0003800200 */
.L_x_753:
[----:B------:R-:W-:Y:S01]  /*11380*/  VIADD R2, R20, 0x600 ;  /* 0x0000060014027836 */ /* 0x000fe20000000000 */
[----:B------:R-:W-:Y:S04]  /*11390*/  BSSY.RECONVERGENT B1, `(.L_x_756) ;  /* 0x000000b000017945 */ /* 0x000fe80003800200 */
[----:B------:R-:W-:-:S13]  /*113a0*/  ISETP.GE.AND P1, PT, R2, R11, PT ;  /* 0x0000000b0200720c */ /* 0x000fda0003f26270 */
[----:B------:R-:W-:Y:S05]  /*113b0*/  @P1 BRA `(.L_x_757) ;  /* 0x0000000000201947 */ /* 0x000fea0003800000 */
[----:B01234-:R0:W1:Y:S01]  /*113c0*/  LDS R19, [R10+0x1800] ;  /* 0x001800000a137984 */ /* 0x01f0620000000800 */
[----:B------:R-:W-:-:S13]  /*113d0*/  ISETP.GE.AND P1, PT, R2, R7, PT ;  /* 0x000000070200720c */ /* 0x000fda0003f26270 */
[----:B0-----:R-:W-:Y:S05]  /*113e0*/  @!P1 BRA `(.L_x_758) ;  /* 0x0000000000109947 */ /* 0x001fea0003800000 */
[----:B------:R-:W-:-:S13]  /*113f0*/  ISETP.GE.AND P1, PT, R2, R13, PT ;  /* 0x0000000d0200720c */ /* 0x000fda0003f26270 */
[----:B-1----:R0:W-:Y:S04]  /*11400*/  @P1 STG.E desc[UR8][R8.64+-0x1800], R19 ;  /* 0xffe8001308001986 */ /* 0x0021e8000c101908 */
[----:B------:R0:W-:Y:S01]  /*11410*/  @!P1 STG.E desc[UR8][R16.64+0x1800], R19 ;  /* 0x0018001310009986 */ /* 0x0001e2000c101908 */
[----:B------:R-:W-:Y:S05]  /*11420*/  BRA `(.L_x_757) ;  /* 0x0000000000047947 */ /* 0x000fea0003800000 */
.L_x_758:
[----:B-1----:R0:W-:Y:S02]  /*11430*/  STG.E desc[UR8][R14.64+0x1800], R19 ;  /* 0x001800130e007986 */ /* 0x0021e4000c101908 */
.L_x_757:
[----:B------:R-:W-:Y:S05]  /*11440*/  BSYNC.RECONVERGENT B1 ;  /* 0x0000000000017941 */ /* 0x000fea0003800200 */
.L_x_756:
[----:B------:R-:W-:Y:S01]  /*11450*/  LOP3.LUT R2, R20, 0x800, RZ, 0xfc, !PT ;  /* 0x0000080014027812 */ /* 0x000fe200078efcff */
[----:B------:R-:W-:Y:S03]  /*11460*/  BSSY.RECONVERGENT B1, `(.L_x_759) ;  /* 0x000000b000017945 */ /* 0x000fe60003800200 */
        /* <DEDUP_REMOVED lines=9> */
.L_x_761:
[----:B-1----:R0:W-:Y:S02]  /*11500*/  STG.E desc[UR8][R14.64+0x2000], R19 ;  /* 0x002000130e007986 */ /* 0x0021e4000c101908 */
.L_x_760:
[----:B------:R-:W-:Y:S05]  /*11510*/  BSYNC.RECONVERGENT B1 ;  /* 0x0000000000017941 */ /* 0x000fea0003800200 */
.L_x_759:
        /* <DEDUP_REMOVED lines=11> */
.L_x_764:
[----:B-1----:R0:W-:Y:S02]  /*115d0*/  STG.E desc[UR8][R14.64+0x2800], R19 ;  /* 0x002800130e007986 */ /* 0x0021e4000c101908 */
.L_x_763:
[----:B------:R-:W-:Y:S05]  /*115e0*/  BSYNC.RECONVERGENT B1 ;  /* 0x0000000000017941 */ /* 0x000fea0003800200 */
.L_x_762:
        /* <DEDUP_REMOVED lines=11> */
.L_x_767:
[----:B-1----:R0:W-:Y:S02]  /*116a0*/  STG.E desc[UR8][R14.64+0x3000], R19 ;  /* 0x003000130e007986 */ /* 0x0021e4000c101908 */
.L_x_766:
[----:B------:R-:W-:Y:S05]  /*116b0*/  BSYNC.RECONVERGENT B1 ;  /* 0x0000000000017941 */ /* 0x000fea0003800200 */
.L_x_765:
        /* <DEDUP_REMOVED lines=11> */
.L_x_770:
[----:B-1----:R0:W-:Y:S02]  /*11770*/  STG.E desc[UR8][R14.64+0x3800], R19 ;  /* 0x003800130e007986 */ /* 0x0021e4000c101908 */
.L_x_769:
[----:B------:R-:W-:Y:S05]  /*11780*/  BSYNC.RECONVERGENT B1 ;  /* 0x0000000000017941 */ /* 0x000fea0003800200 */
.L_x_768:
        /* <DEDUP_REMOVED lines=11> */
.L_x_773:
[----:B-1----:R0:W-:Y:S02]  /*11840*/  STG.E desc[UR8][R14.64+0x4000], R19 ;  /* 0x004000130e007986 */ /* 0x0021e4000c101908 */
.L_x_772:
[----:B------:R-:W-:Y:S05]  /*11850*/  BSYNC.RECONVERGENT B1 ;  /* 0x0000000000017941 */ /* 0x000fea0003800200 */
.L_x_771:
        /* <DEDUP_REMOVED lines=11> */
.L_x_776:
[----:B-1----:R0:W-:Y:S02]  /*11910*/  STG.E desc[UR8][R14.64+0x4800], R19 ;  /* 0x004800130e007986 */ /* 0x0021e4000c101908 */
.L_x_775:
[----:B------:R-:W-:Y:S05]  /*11920*/  BSYNC.RECONVERGENT B1 ;  /* 0x0000000000017941 */ /* 0x000fea0003800200 */
.L_x_774:
[----:B------:R-:W-:Y:S02]  /*11930*/  LOP3.LUT R2, R20, 0x1400, RZ, 0xfc, !PT ;  /* 0x0000140014027812 */ /* 0x000fe400078efcff */
[----:B------:R-:W-:Y:S02]  /*11940*/  SHF.R.S32.HI R4, RZ, 0x1f, R0 ;  /* 0x0000001fff047819 */ /* 0x000fe40000011400 */
[----:B------:R-:W-:Y:S02]  /*11950*/  ISETP.GE.AND P1, PT, R2, R11, PT ;  /* 0x0000000b0200720c */ /* 0x000fe40003f26270 */
[----:B------:R-:W-:-:S11]  /*11960*/  LOP3.LUT R4, R5, R4, RZ, 0xfc, !PT ;  /* 0x0000000405047212 */ /* 0x000fd600078efcff */
        /* <DEDUP_REMOVED lines=8> */
.L_x_777:
[----:B0-----:R0:W-:Y:S02]  /*119f0*/  STG.E desc[UR8][R14.64+0x5000], R5 ;  /* 0x005000050e007986 */ /* 0x0011e4000c101908 */
.L_x_665:
[----:B------:R-:W-:Y:S05]  /*11a00*/  BSYNC.RECONVERGENT B0 ;  /* 0x0000000000007941 */ /* 0x000fea0003800200 */
.L_x_568:
[----:B------:R-:W-:-:S13]  /*11a10*/  ISETP.NE.AND P1, PT, R20, RZ, PT ;  /* 0x000000ff1400720c */ /* 0x000fda0003f25270 */
[----:B------:R-:W-:Y:S05]  /*11a20*/  @P1 EXIT ;  /* 0x000000000000194d */ /* 0x000fea0003800000 */
[----:B------:R-:W5:Y:S01]  /*11a30*/  LDCU.U8 UR4, c[0x0][0x3f9] ;  /* 0x00007f20ff0477ac */ /* 0x000f620008000000 */
[----:B--234-:R-:W-:Y:S02]  /*11a40*/  SHF.R.S32.HI R13, RZ, 0x1f, R4 ;  /* 0x0000001fff0d7819 */ /* 0x01cfe40000011404 */
[----:B01----:R-:W-:Y:S01]  /*11a50*/  SHF.R.S32.HI R15, RZ, 0x1f, R0 ;  /* 0x0000001fff0f7819 */ /* 0x003fe20000011400 */
[----:B-----5:R-:W-:-:S09]  /*11a60*/  UISETP.NE.AND UP0, UPT, UR4, URZ, UPT ;  /* 0x000000ff0400728c */ /* 0x020fd2000bf05270 */
[----:B------:R-:W-:Y:S05]  /*11a70*/  BRA.U !UP0, `(.L_x_778) ;  /* 0x0000000108387547 */ /* 0x000fea000b800000 */
[----:B------:R-:W0:Y:S01]  /*11a80*/  LDC.64 R2, c[0x0][0x3a0] ;  /* 0x0000e800ff027b82 */ /* 0x000e220000000a00 */
[----:B------:R-:W-:Y:S01]  /*11a90*/  IMAD.MOV.U32 R7, RZ, RZ, RZ ;  /* 0x000000ffff077224 */ /* 0x000fe200078e00ff */
[----:B------:R-:W-:Y:S06]  /*11aa0*/  @P0 BRA `(.L_x_779) ;  /* 0x0000000000080947 */ /* 0x000fec0003800000 */
[----:B------:R-:W1:Y:S02]  /*11ab0*/  LDC.64 R6, c[0x0][0x408] ;  /* 0x00010200ff067b82 */ /* 0x000e640000000a00 */
[----:B-1----:R1:W5:Y:S02]  /*11ac0*/  LDG.E R7, desc[UR8][R6.64] ;  /* 0x0000000806077981 */ /* 0x002364000c1e1900 */
.L_x_779:
[----:B-----5:R-:W-:Y:S02]  /*11ad0*/  IMAD.IADD R7, R7, 0x1, R4 ;  /* 0x0000000107077824 */ /* 0x020fe400078e0204 */
[----:B------:R-:W-:-:S03]  /*11ae0*/  IMAD.MOV.U32 R5, RZ, RZ, RZ ;  /* 0x000000ffff057224 */ /* 0x000fc600078e00ff */
[----:B0-----:R0:W-:Y:S01]  /*11af0*/  STG.E desc[UR8][R2.64], R7 ;  /* 0x0000000702007986 */ /* 0x0011e2000c101908 */
[----:B------:R-:W-:Y:S05]  /*11b00*/  @P0 BRA `(.L_x_780) ;  /* 0x0000000000080947 */ /* 0x000fea0003800000 */
[----:B------:R-:W2:Y:S02]  /*11b10*/  LDC.64 R4, c[0x0][0x408] ;  /* 0x00010200ff047b82 */ /* 0x000ea40000000a00 */
[----:B--2---:R2:W5:Y:S02]  /*11b20*/  LDG.E R5, desc[UR8][R4.64+0x8] ;  /* 0x0000080804057981 */ /* 0x004564000c1e1900 */
.L_x_780:
[----:B-----5:R-:W-:-:S05]  /*11b30*/  IMAD.IADD R5, R5, 0x1, R0 ;  /* 0x0000000105057824 */ /* 0x020fca00078e0200 */
[----:B------:R-:W-:Y:S01]  /*11b40*/  STG.E desc[UR8][R2.64+0x4], R5 ;  /* 0x0000040502007986 */ /* 0x000fe2000c101908 */
[----:B------:R-:W-:Y:S05]  /*11b50*/  EXIT ;  /* 0x000000000000794d */ /* 0x000fea0003800000 */
.L_x_778:
[----:B------:R-:W0:Y:S01]  /*11b60*/  LDC.64 R8, c[0x0][0x410] ;  /* 0x00010400ff087b82 */ /* 0x000e220000000a00 */
[----:B------:R-:W-:Y:S01]  /*11b70*/  CS2R R6, SRZ ;  /* 0x0000000000067805 */ /* 0x000fe2000001ff00 */
[----:B------:R-:W-:Y:S06]  /*11b80*/  @P0 BRA `(.L_x_781) ;  /* 0x0000000000080947 */ /* 0x000fec0003800000 */
[----:B------:R-:W1:Y:S02]  /*11b90*/  LDC.64 R6, c[0x0][0x408] ;  /* 0x00010200ff067b82 */ /* 0x000e640000000a00 */
[----:B-1----:R-:W5:Y:S02]  /*11ba0*/  LDG.E.64 R6, desc[UR8][R6.64] ;  /* 0x0000000806067981 */ /* 0x002f64000c1e1b00 */
.L_x_781:
[----:B-----5:R-:W-:-:S05]  /*11bb0*/  IADD3 R10, P1, PT, R4, R6, RZ ;  /* 0x00000006040a7210 */ /* 0x020fca0007f3e0ff */
[----:B------:R-:W-:Y:S01]  /*11bc0*/  IMAD.X R11, R7, 0x1, R13, P1 ;  /* 0x00000001070b7824 */ /* 0x000fe200008e060d */
[----:B------:R-:W-:-:S04]  /*11bd0*/  CS2R R6, SRZ ;  /* 0x0000000000067805 */ /* 0x000fc8000001ff00 */
[----:B0-----:R0:W-:Y:S01]  /*11be0*/  STG.E.64 desc[UR8][R8.64], R10 ;  /* 0x0000000a08007986 */ /* 0x0011e2000c101b08 */
[----:B------:R-:W-:Y:S05]  /*11bf0*/  @P0 BRA `(.L_x_782) ;  /* 0x0000000000080947 */ /* 0x000fea0003800000 */
[----:B------:R-:W1:Y:S02]  /*11c00*/  LDC.64 R6, c[0x0][0x408] ;  /* 0x00010200ff067b82 */ /* 0x000e640000000a00 */
[----:B-1----:R-:W5:Y:S02]  /*11c10*/  LDG.E.64 R6, desc[UR8][R6.64+0x8] ;  /* 0x0000080806067981 */ /* 0x002f64000c1e1b00 */
.L_x_782:
[----:B-----5:R-:W-:Y:S02]  /*11c20*/  IADD3 R6, P1, PT, R0, R6, RZ ;  /* 0x0000000600067210 */ /* 0x020fe40007f3e0ff */
[----:B------:R-:W-:Y:S02]  /*11c30*/  IADD3 R5, P2, P3, R3, -R4, -R0 ;  /* 0x8000000403057210 */ /* 0x000fe40007b5e800 */
[----:B------:R-:W-:Y:S01]  /*11c40*/  SHF.R.S32.HI R0, RZ, 0x1f, R3 ;  /* 0x0000001fff007819 */ /* 0x000fe20000011403 */
[----:B------:R-:W-:Y:S01]  /*11c50*/  IMAD.X R7, R15, 0x1, R7, P1 ;  /* 0x000000010f077824 */ /* 0x000fe200008e0607 */
[----:B------:R-:W-:Y:S02]  /*11c60*/  CS2R R2, SRZ ;  /* 0x0000000000027805 */ /* 0x000fe4000001ff00 */
[----:B0-----:R-:W-:Y:S02]  /*11c70*/  IADD3.X R11, PT, PT, R0, ~R13, ~R15, P2, P3 ;  /* 0x8000000d000b7210 */ /* 0x001fe400017e6c0f */
[----:B------:R0:W-:Y:S01]  /*11c80*/  STG.E.64 desc[UR8][R8.64+0x8], R6 ;  /* 0x0000080608007986 */ /* 0x0001e2000c101b08 */
[----:B------:R-:W-:Y:S05]  /*11c90*/  @P0 BRA `(.L_x_783) ;  /* 0x0000000000080947 */ /* 0x000fea0003800000 */
[----:B------:R-:W1:Y:S02]  /*11ca0*/  LDC.64 R2, c[0x0][0x408] ;  /* 0x00010200ff027b82 */ /* 0x000e640000000a00 */
[----:B-1----:R-:W5:Y:S02]  /*11cb0*/  LDG.E.64 R2, desc[UR8][R2.64+0x10] ;  /* 0x0000100802027981 */ /* 0x002f64000c1e1b00 */
.L_x_783:
[----:B-----5:R-:W-:-:S05]  /*11cc0*/  IADD3 R2, P0, PT, R2, R5, RZ ;  /* 0x0000000502027210 */ /* 0x020fca0007f1e0ff */
[----:B------:R-:W-:-:S05]  /*11cd0*/  IMAD.X R3, R3, 0x1, R11, P0 ;  /* 0x0000000103037824 */ /* 0x000fca00000e060b */
[----:B------:R-:W-:Y:S01]  /*11ce0*/  STG.E.64 desc[UR8][R8.64+0x10], R2 ;  /* 0x0000100208007986 */ /* 0x000fe2000c101b08 */
[----:B------:R-:W-:Y:S05]  /*11cf0*/  EXIT ;  /* 0x000000000000794d */ /* 0x000fea0003800000 */
.L_x_502:
[----:B------:R-:W-:Y:S01]  /*11d00*/  BSSY B0, `(.L_x_784) ;  /* 0x0000006000007945 */ /* 0x000fe20003800000 */
[----:B------:R-:W-:Y:S01]  /*11d10*/  PLOP3.LUT P0, PT, P0, PT, PT, 0x8, 0x80 ;  /* 0x000000000080781c */ /* 0x000fe2000070e170 */
[----:B------:R-:W-:-:S12]  /*11d20*/  IMAD.MOV.U32 R8, RZ, RZ, -0x1 ;  /* 0xffffffffff087424 */ /* 0x000fd800078e00ff */
[----:B------:R-:W-:Y:S05]  /*11d30*/  WARPSYNC.COLLECTIVE R8, `(.L_x_785) ;  /* 0x0000000008087348 */ /* 0x000fea0003c00000 */
[----:B------:R-:W-:Y:S01]  /*11d40*/  VOTE.ANY P0, P0 ;  /* 0x0000000000ff7806 */ /* 0x000fe20000000100 */
[----:B------:R-:W-:-:S12]  /*11d50*/  ENDCOLLECTIVE ;  /* 0x000000000000791b */ /* 0x000fd80003800000 */
.L_x_785:
[----:B------:R-:W-:Y:S05]  /*11d60*/  BSYNC B0 ;  /* 0x0000000000007941 */ /* 0x000fea0003800000 */
.L_x_784:
[----:B------:R-:W-:Y:S05]  /*11d70*/  BRA `(.L_x_786) ;  /* 0xffffff4000847947 */ /* 0x000fea000383ffff */
.L_x_504:
[----:B------:R-:W-:Y:S01]  /*11d80*/  BSSY B0, `(.L_x_787) ;  /* 0x0000006000007945 */ /* 0x000fe20003800000 */
[----:B------:R-:W-:Y:S01]  /*11d90*/  PLOP3.LUT P0, PT, P0, PT, PT, 0x8, 0x80 ;  /* 0x000000000080781c */ /* 0x000fe2000070e170 */
[----:B------:R-:W-:-:S12]  /*11da0*/  IMAD.MOV.U32 R8, RZ, RZ, -0x1 ;  /* 0xffffffffff087424 */ /* 0x000fd800078e00ff */
[----:B------:R-:W-:Y:S05]  /*11db0*/  WARPSYNC.COLLECTIVE R8, `(.L_x_788) ;  /* 0x0000000008087348 */ /* 0x000fea0003c00000 */
[----:B------:R-:W-:Y:S01]  /*11dc0*/  VOTE.ANY P0, P0 ;  /* 0x0000000000ff7806 */ /* 0x000fe20000000100 */
[----:B------:R-:W-:-:S12]  /*11dd0*/  ENDCOLLECTIVE ;  /* 0x000000000000791b */ /* 0x000fd80003800000 */
.L_x_788:
[----:B------:R-:W-:Y:S05]  /*11de0*/  BSYNC B0 ;  /* 0x0000000000007941 */ /* 0x000fea0003800000 */
.L_x_787:
[----:B------:R-:W-:Y:S05]  /*11df0*/  BRA `(.L_x_789) ;  /* 0xffffff4000dc7947 */ /* 0x000fea000383ffff */
.L_x_506:
[----:B------:R-:W0:Y:S01]  /*11e00*/  S2R R13, SR_GEMASK ;  /* 0x00000000000d7919 */ /* 0x000e220000003c00 */
[----:B------:R-:W-:Y:S01]  /*11e10*/  BSSY B0, `(.L_x_790) ;  /* 0x0000006000007945 */ /* 0x000fe20003800000 */
[----:B------:R-:W-:Y:S01]  /*11e20*/  PLOP3.LUT P0, PT, P0, PT, PT, 0x8, 0x80 ;  /* 0x000000000080781c */ /* 0x000fe2000070e170 */
[----:B------:R-:W-:-:S12]  /*11e30*/  IMAD.MOV.U32 R8, RZ, RZ, -0x1 ;  /* 0xffffffffff087424 */ /* 0x000fd800078e00ff */
[----:B0-----:R-:W-:Y:S05]  /*11e40*/  WARPSYNC.COLLECTIVE R8, `(.L_x_791) ;  /* 0x0000000008087348 */ /* 0x001fea0003c00000 */
[----:B------:R-:W-:Y:S01]  /*11e50*/  VOTE.ANY R8, PT, P0 ;  /* 0x0000000000087806 */ /* 0x000fe200000e0100 */
[----:B0-----:R-:W-:Y:S06]  /*11e60*/  ENDCOLLECTIVE ;  /* 0x000000000000791b */ /* 0x001fec0003800000 */
.L_x_791:
[----:B------:R-:W-:Y:S05]  /*11e70*/  BSYNC B0 ;  /* 0x0000000000007941 */ /* 0x000fea0003800000 */
.L_x_790:
[----:B------:R-:W-:Y:S01]  /*11e80*/  LOP3.LUT R8, R8, 0x80000000, R13, 0xec, !PT ;  /* 0x8000000008087812 */ /* 0x000fe200078eec0d */
[----:B------:R-:W-:Y:S01]  /*11e90*/  IMAD.MOV.U32 R10, RZ, RZ, 0x1 ;  /* 0x00000001ff0a7424 */ /* 0x000fe200078e00ff */
[----:B------:R-:W-:-:S03]  /*11ea0*/  LOP3.LUT R79, RZ, R62, RZ, 0x33, !PT ;  /* 0x0000003eff4f7212 */ /* 0x000fc600078e33ff */
[----:B------:R-:W-:Y:S02]  /*11eb0*/  VIADD R9, R8, 0xffffffff ;  /* 0xffffffff08097836 */ /* 0x000fe40000000000 */
[----:B------:R-:W-:-:S03]  /*11ec0*/  IMAD.IADD R79, R79, 0x1, R0 ;  /* 0x000000014f4f7824 */ /* 0x000fc600078e0200 */
[----:B------:R-:W-:Y:S01]  /*11ed0*/  LOP3.LUT R15, R8, R9, RZ, 0xc, !PT ;  /* 0x00000009080f7212 */ /* 0x000fe200078e0cff */
[----:B------:R-:W-:Y:S02]  /*11ee0*/  IMAD.MOV.U32 R9, RZ, RZ, R6 ;  /* 0x000000ffff097224 */ /* 0x000fe400078e0006 */
[----:B------:R-:W-:Y:S01]  /*11ef0*/  IMAD.MOV.U32 R8, RZ, RZ, -0x1 ;  /* 0xffffffffff087424 */ /* 0x000fe200078e00ff */
[----:B------:R0:W1:Y:S06]  /*11f00*/  POPC R11, R15 ;  /* 0x0000000f000b7309 */ /* 0x00006c0000000000 */
[----:B01----:R-:W-:Y:S05]  /*11f10*/  WARPSYNC.COLLECTIVE R8, `(.L_x_792) ;  /* 0x0000000008087348 */ /* 0x003fea0003c00000 */
[----:B-1----:R1:W2:Y:S02]  /*11f20*/  SHFL.DOWN P0, R12, R9, R10, R11 ;  /* 0x0800000a090c7389 */ /* 0x0022a4000000000b */
[----:B012---:R-:W-:Y:S05]  /*11f30*/  ENDCOLLECTIVE ;  /* 0x000000000000791b */ /* 0x007fea0003800000 */
.L_x_792:
[----:B------:R-:W-:Y:S02]  /*11f40*/  IMAD.MOV.U32 R9, RZ, RZ, R7 ;  /* 0x000000ffff097224 */ /* 0x000fe400078e0007 */
[----:B------:R-:W-:-:S07]  /*11f50*/  IMAD.MOV.U32 R14, RZ, RZ, R12 ;  /* 0x000000ffff0e7224 */ /* 0x000fce00078e000c */
[----:B------:R-:W-:Y:S05]  /*11f60*/  WARPSYNC.COLLECTIVE R8, `(.L_x_793) ;  /* 0x0000000008087348 */ /* 0x000fea0003c00000 */
[----:B------:R0:W1:Y:S02]  /*11f70*/  SHFL.DOWN P0, R12, R9, R10, R11 ;  /* 0x0800000a090c7389 */ /* 0x000064000000000b */
[----:B01----:R-:W-:Y:S05]  /*11f80*/  ENDCOLLECTIVE ;  /* 0x000000000000791b */ /* 0x003fea0003800000 */
.L_x_793:
[----:B------:R-:W-:Y:S01]  /*11f90*/  IMAD.MOV.U32 R10, RZ, RZ, 0x2 ;  /* 0x00000002ff0a7424 */ /* 0x000fe200078e00ff */
[----:B------:R-:W-:-:S04]  /*11fa0*/  ISETP.GE.AND P0, PT, R60, R11, PT ;  /* 0x0000000b3c00720c */ /* 0x000fc80003f06270 */
[----:B------:R-:W-:Y:S02]  /*11fb0*/  SEL R15, R14, RZ, !P0 ;  /* 0x000000ff0e0f7207 */ /* 0x000fe40004000000 */
[----:B------:R-:W-:Y:S02]  /*11fc0*/  SEL R77, R12, RZ, !P0 ;  /* 0x000000ff0c4d7207 */ /* 0x000fe40004000000 */
[----:B------:R-:W-:Y:S01]  /*11fd0*/  IADD3 R15, P0, PT, R6, R15, RZ ;  /* 0x0000000f060f7210 */ /* 0x000fe20007f1e0ff */
[----:B------:R-:W-:-:S04]  /*11fe0*/  VIADD R6, R60, 0x2 ;  /* 0x000000023c067836 */ /* 0x000fc80000000000 */
[----:B------:R-:W-:Y:S01]  /*11ff0*/  IMAD.MOV.U32 R9, RZ, RZ, R15 ;  /* 0x000000ffff097224 */ /* 0x000fe200078e000f */
[----:B------:R-:W-:Y:S01]  /*12000*/  ISETP.GT.AND P1, PT, R6, R11, PT ;  /* 0x0000000b0600720c */ /* 0x000fe20003f24270 */
[----:B------:R-:W-:Y:S02]  /*12010*/  IMAD.X R68, R7, 0x1, R77, P0 ;  /* 0x0000000107447824 */ /* 0x000fe400000e064d */
[----:B------:R-:W-:-:S10]  /*12020*/  VIADD R6, R60, 0x4 ;  /* 0x000000043c067836 */ /* 0x000fd40000000000 */
[----:B------:R-:W-:Y:S05]  /*12030*/  WARPSYNC.COLLECTIVE R8, `(.L_x_794) ;  /* 0x0000000008087348 */ /* 0x000fea0003c00000 */
[----:B------:R0:W1:Y:S02]  /*12040*/  SHFL.DOWN P0, R12, R9, R10, R11 ;  /* 0x0800000a090c7389 */ /* 0x000064000000000b */
[----:B01----:R-:W-:Y:S05]  /*12050*/  ENDCOLLECTIVE ;  /* 0x000000000000791b */ /* 0x003fea0003800000 */
.L_x_794:
[----:B------:R-:W-:Y:S01]  /*12060*/  IMAD.MOV.U32 R9, RZ, RZ, R68 ;  /* 0x000000ffff097224 */ /* 0x000fe200078e0044 */
[----:B------:R-:W-:-:S04]  /*12070*/  SEL R12, R12, RZ, !P1 ;  /* 0x000000ff0c0c7207 */ /* 0x000fc80004800000 */
[----:B------:R-:W-:-:S13]  /*12080*/  IADD3 R7, P2, PT, R12, R15, RZ ;  /* 0x0000000f0c077210 */ /* 0x000fda0007f5e0ff */
[----:B------:R-:W-:Y:S05]  /*12090*/  WARPSYNC.COLLECTIVE R8, `(.L_x_795) ;  /* 0x0000000008087348 */ /* 0x000fea0003c00000 */
[----:B------:R0:W1:Y:S02]  /*120a0*/  SHFL.DOWN P0, R12, R9, R10, R11 ;  /* 0x0800000a090c7389 */ /* 0x000064000000000b */
[----:B01----:R-:W-:Y:S05]  /*120b0*/  ENDCOLLECTIVE ;  /* 0x000000000000791b */ /* 0x003fea0003800000 */
.L_x_795:
[----:B------:R-:W-:Y:S02]  /*120c0*/  IMAD.MOV.U32 R9, RZ, RZ, R7 ;  /* 0x000000ffff097224 */ /* 0x000fe400078e0007 */
[----:B------:R-:W-:Y:S02]  /*120d0*/  IMAD.MOV.U32 R10, RZ, RZ, 0x4 ;  /* 0x00000004ff0a7424 */ /* 0x000fe400078e00ff */
[----:B------:R-:W-:-:S07]  /*120e0*/  IMAD.MOV.U32 R14, RZ, RZ, R12 ;  /* 0x000000ffff0e7224 */ /* 0x000fce00078e000c */
[----:B------:R-:W-:Y:S05]  /*120f0*/  WARPSYNC.COLLECTIVE R8, `(.L_x_796) ;  /* 0x0000000008087348 */ /* 0x000fea0003c00000 */
[----:B------:R0:W1:Y:S02]  /*12100*/  SHFL.DOWN P0, R12, R9, R10, R11 ;  /* 0x0800000a090c7389 */ /* 0x000064000000000b */
[----:B01----:R-:W-:Y:S05]  /*12110*/  ENDCOLLECTIVE ;  /* 0x000000000000791b */ /* 0x003fea0003800000 */
.L_x_796:
[----:B------:R-:W-:Y:S02]  /*12120*/  SEL R15, R14, RZ, !P1 ;  /* 0x000000ff0e0f7207 */ /* 0x000fe40004800000 */
[----:B------:R-:W-:-:S03]  /*12130*/  ISETP.GT.AND P1, PT, R6, R11, PT ;  /* 0x0000000b0600720c */ /* 0x000fc60003f24270 */
[----:B------:R-:W-:-:S04]  /*12140*/  IMAD.X R66, R15, 0x1, R68, P2 ;  /* 0x000000010f427824 */ /* 0x000fc800010e0644 */
[----:B------:R-:W-:Y:S01]  /*12150*/  IMAD.MOV.U32 R9, RZ, RZ, R66 ;  /* 0x000000ffff097224 */ /* 0x000fe200078e0042 */
[----:B------:R-:W-:-:S04]  /*12160*/  SEL R12, R12, RZ, !P1 ;  /* 0x000000ff0c0c7207 */ /* 0x000fc80004800000 */
[----:B------:R-:W-:-:S13]  /*12170*/  IADD3 R14, P2, PT, R12, R7, RZ ;  /* 0x000000070c0e7210 */ /* 0x000fda0007f5e0ff */
[----:B------:R-:W-:Y:S05]  /*12180*/  WARPSYNC.COLLECTIVE R8, `(.L_x_797) ;  /* 0x0000000008087348 */ /* 0x000fea0003c00000 */
[----:B------:R0:W1:Y:S02]  /*12190*/  SHFL.DOWN P0, R12, R9, R10, R11 ;  /* 0x0800000a090c7389 */ /* 0x000064000000000b */
[----:B01----:R-:W-:Y:S05]  /*121a0*/  ENDCOLLECTIVE ;  /* 0x000000000000791b */ /* 0x003fea0003800000 */
.L_x_797:
[----:B------:R-:W-:Y:S02]  /*121b0*/  IMAD.MOV.U32 R9, RZ, RZ, R14 ;  /* 0x000000ffff097224 */ /* 0x000fe400078e000e */
[----:B------:R-:W-:Y:S02]  /*121c0*/  IMAD.MOV.U32 R10, RZ, RZ, 0x8 ;  /* 0x00000008ff0a7424 */ /* 0x000fe400078e00ff */
[----:B------:R-:W-:-:S07]  /*121d0*/  IMAD.MOV.U32 R6, RZ, RZ, R12 ;  /* 0x000000ffff067224 */ /* 0x000fce00078e000c */
[----:B------:R-:W-:Y:S05]  /*121e0*/  WARPSYNC.COLLECTIVE R8, `(.L_x_798) ;  /* 0x0000000008087348 */ /* 0x000fea0003c00000 */
[----:B------:R0:W1:Y:S02]  /*121f0*/  SHFL.DOWN P0, R12, R9, R10, R11 ;  /* 0x0800000a090c7389 */ /* 0x000064000000000b */
[----:B01----:R-:W-:Y:S05]  /*12200*/  ENDCOLLECTIVE ;  /* 0x000000000000791b */ /* 0x003fea0003800000 */
.L_x_798:
[----:B------:R-:W-:Y:S01]  /*12210*/  SEL R15, R6, RZ, !P1 ;  /* 0x000000ff060f7207 */ /* 0x000fe20004800000 */
[----:B------:R-:W-:-:S04]  /*12220*/  VIADD R6, R60, 0x8 ;  /* 0x000000083c067836 */ /* 0x000fc80000000000 */
[----:B------:R-:W-:Y:S01]  /*12230*/  IMAD.X R15, R15, 0x1, R66, P2 ;  /* 0x000000010f0f7824 */ /* 0x000fe200010e0642 */
[----:B------:R-:W-:-:S03]  /*12240*/  ISETP.GT.AND P1, PT, R6, R11, PT ;  /* 0x0000000b0600720c */ /* 0x000fc60003f24270 */
[----:B------:R-:W-:Y:S02]  /*12250*/  IMAD.MOV.U32 R9, RZ, RZ, R15 ;  /* 0x000000ffff097224 */ /* 0x000fe400078e000f */
[----:B------:R-:W-:-:S08]  /*12260*/  IMAD.MOV.U32 R6, RZ, RZ, R12 ;  /* 0x000000ffff067224 */ /* 0x000fd000078e000c */
[----:B------:R-:W-:Y:S05]  /*12270*/  WARPSYNC.COLLECTIVE R8, `(.L_x_799) ;  /* 0x0000000008087348 */ /* 0x000fea0003c00000 */
[----:B------:R0:W1:Y:S02]  /*12280*/  SHFL.DOWN P0, R12, R9, R10, R11 ;  /* 0x0800000a090c7389 */ /* 0x000064000000000b */
[----:B01----:R-:W-:Y:S05]  /*12290*/  ENDCOLLECTIVE ;  /* 0x000000000000791b */ /* 0x003fea0003800000 */
.L_x_799:
[----:B------:R-:W-:Y:S01]  /*122a0*/  SEL R7, R6, RZ, !P1 ;  /* 0x000000ff06077207 */ /* 0x000fe20004800000 */
[----:B------:R-:W-:-:S03]  /*122b0*/  IMAD.MOV.U32 R10, RZ, RZ, 0x10 ;  /* 0x00000010ff0a7424 */ /* 0x000fc600078e00ff */
[----:B------:R-:W-:Y:S01]  /*122c0*/  IADD3 R7, P0, PT, R7, R14, RZ ;  /* 0x0000000e07077210 */ /* 0x000fe20007f1e0ff */
[----:B------:R-:W-:Y:S01]  /*122d0*/  VIADD R14, R60, 0x10 ;  /* 0x000000103c0e7836 */ /* 0x000fe20000000000 */
[----:B------:R-:W-:-:S03]  /*122e0*/  SEL R12, R12, RZ, !P1 ;  /* 0x000000ff0c0c7207 */ /* 0x000fc60004800000 */
[----:B------:R-:W-:Y:S02]  /*122f0*/  IMAD.MOV.U32 R9, RZ, RZ, R7 ;  /* 0x000000ffff097224 */ /* 0x000fe400078e0007 */
[----:B------:R-:W-:-:S07]  /*12300*/  IMAD.X R77, R12, 0x1, R15, P0 ;  /* 0x000000010c4d7824 */ /* 0x000fce00000e060f */
[----:B------:R-:W-:Y:S05]  /*12310*/  WARPSYNC.COLLECTIVE R8, `(.L_x_800) ;  /* 0x0000000008087348 */ /* 0x000fea0003c00000 */
[----:B------:R0:W1:Y:S02]  /*12320*/  SHFL.DOWN P0, R12, R9, R10, R11 ;  /* 0x0800000a090c7389 */ /* 0x000064000000000b */
[----:B01----:R-:W-:Y:S05]  /*12330*/  ENDCOLLECTIVE ;  /* 0x000000000000791b */ /* 0x003fea0003800000 */
.L_x_800:
[----:B------:R-:W-:Y:S02]  /*12340*/  IMAD.MOV.U32 R9, RZ, RZ, R77 ;  /* 0x000000ffff097224 */ /* 0x000fe400078e004d */
[----:B------:R-:W-:-:S07]  /*12350*/  IMAD.MOV.U32 R6, RZ, RZ, R12 ;  /* 0x000000ffff067224 */ /* 0x000fce00078e000c */
[----:B------:R-:W-:Y:S05]  /*12360*/  WARPSYNC.COLLECTIVE R8, `(.L_x_801) ;  /* 0x0000000008087348 */ /* 0x000fea0003c00000 */
[----:B------:R0:W1:Y:S02]  /*12370*/  SHFL.DOWN P0, R12, R9, R10, R11 ;  /* 0x0800000a090c7389 */ /* 0x000064000000000b */
[----:B01----:R-:W-:Y:S05]  /*12380*/  ENDCOLLECTIVE ;  /* 0x000000000000791b */ /* 0x003fea0003800000 */
.L_x_801:
[----:B------:R-:W0:Y:S02]  /*12390*/  LDCU.64 UR4, c[0x0][0x3a8] ;  /* 0x00007500ff0477ac */ /* 0x000e240008000a00 */
[----:B0-----:R-:W-:-:S04]  /*123a0*/  UIADD3 UR4, UP0, UPT, UR4, 0x200, URZ ;  /* 0x0000020004047890 */ /* 0x001fc8000ff1e0ff */
[----:B------:R-:W-:Y:S01]  /*123b0*/  UIADD3.X UR5, UPT, UPT, URZ, UR5, URZ, UP0, !UPT ;  /* 0x00000005ff057290 */ /* 0x000fe200087fe4ff */
[----:B------:R-:W-:Y:S01]  /*123c0*/  ISETP.GT.AND P0, PT, R14, R11, PT ;  /* 0x0000000b0e00720c */ /* 0x000fe20003f04270 */
[----:B------:R-:W-:-:S03]  /*123d0*/  IMAD.U32 R14, RZ, RZ, UR4 ;  /* 0x00000004ff0e7e24 */ /* 0x000fc6000f8e00ff */
[----:B------:R-:W-:Y:S01]  /*123e0*/  SEL R6, R6, RZ, !P0 ;  /* 0x000000ff06067207 */ /* 0x000fe20004000000 */
[----:B------:R-:W-:Y:S01]  /*123f0*/  IMAD.U32 R15, RZ, RZ, UR5 ;  /* 0x00000005ff0f7e24 */ /* 0x000fe2000f8e00ff */
[----:B------:R-:W-:Y:S02]  /*12400*/  SEL R12, R12, RZ, !P0 ;  /* 0x000000ff0c0c7207 */ /* 0x000fe40004000000 */
[----:B------:R-:W-:Y:S02]  /*12410*/  ISETP.NE.U32.AND P0, PT, R4, 0x65, PT ;  /* 0x000000650400780c */ /* 0x000fe40003f05070 */
[----:B------:R-:W-:Y:S02]  /*12420*/  IADD3 R66, P1, PT, R6, R7, RZ ;  /* 0x0000000706427210 */ /* 0x000fe40007f3e0ff */
[----:B------:R-:W-:-:S03]  /*12430*/  ISETP.NE.AND.EX P0, PT, R5, RZ, PT, P0 ;  /* 0x000000ff0500720c */ /* 0x000fc60003f05300 */
[----:B------:R-:W-:-:S10]  /*12440*/  IMAD.X R77, R12, 0x1, R77, P1 ;  /* 0x000000010c4d7824 */ /* 0x000fd400008e064d */
[----:B------:R-:W-:Y:S05]  /*12450*/  WARPSYNC.COLLECTIVE R8, `(.L_x_802) ;  /* 0x0000000008087348 */ /* 0x000fea0003c00000 */
[----:B------:R-:W-:Y:S01]  /*12460*/  VOTE.ALL P0, P0 ;  /* 0x0000000000ff7806 */ /* 0x000fe20000000000 */
[----:B------:R-:W-:-:S12]  /*12470*/  ENDCOLLECTIVE ;  /* 0x000000000000791b */ /* 0x000fd80003800000 */
.L_x_802:
[----:B------:R-:W-:Y:S05]  /*12480*/  BRA `(.L_x_803) ;  /* 0xffffff4000287947 */ /* 0x000fea000383ffff */
.L_x_508:
[----:B------:R-:W-:Y:S01]  /*12490*/  BSSY B0, `(.L_x_804) ;  /* 0x0000006000007945 */ /* 0x000fe20003800000 */
[----:B------:R-:W-:Y:S01]  /*124a0*/  PLOP3.LUT P0, PT, P0, PT, PT, 0x8, 0x80 ;  /* 0x000000000080781c */ /* 0x000fe2000070e170 */
[----:B------:R-:W-:-:S12]  /*124b0*/  IMAD.MOV.U32 R8, RZ, RZ, -0x1 ;  /* 0xffffffffff087424 */ /* 0x000fd800078e00ff */
[----:B------:R-:W-:Y:S05]  /*124c0*/  WARPSYNC.COLLECTIVE R8, `(.L_x_805) ;  /* 0x0000000008087348 */ /* 0x000fea0003c00000 */
[----:B------:R-:W-:Y:S01]  /*124d0*/  VOTE.ANY P0, P0 ;  /* 0x0000000000ff7806 */ /* 0x000fe20000000100 */
[----:B------:R-:W-:-:S12]  /*124e0*/  ENDCOLLECTIVE ;  /* 0x000000000000791b */ /* 0x000fd80003800000 */
.L_x_805:
[----:B------:R-:W-:Y:S05]  /*124f0*/  BSYNC B0 ;  /* 0x0000000000007941 */ /* 0x000fea0003800000 */
.L_x_804:
[----:B------:R-:W-:Y:S05]  /*12500*/  BRA `(.L_x_806) ;  /* 0xffffff4000347947 */ /* 0x000fea000383ffff */
.L_x_510:
[----:B------:R-:W-:Y:S01]  /*12510*/  BSSY B0, `(.L_x_807) ;  /* 0x0000006000007945 */ /* 0x000fe20003800000 */
[----:B------:R-:W-:Y:S01]  /*12520*/  PLOP3.LUT P0, PT, P0, PT, PT, 0x8, 0x80 ;  /* 0x000000000080781c */ /* 0x000fe2000070e170 */
[----:B------:R-:W-:-:S12]  /*12530*/  IMAD.MOV.U32 R8, RZ, RZ, -0x1 ;  /* 0xffffffffff087424 */ /* 0x000fd800078e00ff */
[----:B------:R-:W-:Y:S05]  /*12540*/  WARPSYNC.COLLECTIVE R8, `(.L_x_808) ;  /* 0x0000000008087348 */ /* 0x000fea0003c00000 */
[----:B------:R-:W-:Y:S01]  /*12550*/  VOTE.ANY P0, P0 ;  /* 0x0000000000ff7806 */ /* 0x000fe20000000100 */
[----:B------:R-:W-:-:S12]  /*12560*/  ENDCOLLECTIVE ;  /* 0x000000000000791b */ /* 0x000fd80003800000 */
.L_x_808:
[----:B------:R-:W-:Y:S05]  /*12570*/  BSYNC B0 ;  /* 0x0000000000007941 */ /* 0x000fea0003800000 */
.L_x_807:
[----:B------:R-:W-:Y:S05]  /*12580*/  BRA `(.L_x_809) ;  /* 0xffffff40008c7947 */ /* 0x000fea000383ffff */
.L_x_512:
[----:B------:R-:W-:Y:S01]  /*12590*/  BSSY B0, `(.L_x_810) ;  /* 0x0000006000007945 */ /* 0x000fe20003800000 */
[----:B------:R-:W-:Y:S01]  /*125a0*/  PLOP3.LUT P0, PT, P0, PT, PT, 0x8, 0x80 ;  /* 0x000000000080781c */ /* 0x000fe2000070e170 */
[----:B------:R-:W-:-:S12]  /*125b0*/  IMAD.MOV.U32 R8, RZ, RZ, -0x1 ;  /* 0xffffffffff087424 */ /* 0x000fd800078e00ff */
[----:B------:R-:W-:Y:S05]  /*125c0*/  WARPSYNC.COLLECTIVE R8, `(.L_x_811) ;  /* 0x0000000008087348 */ /* 0x000fea0003c00000 */
[----:B------:R-:W-:Y:S01]  /*125d0*/  VOTE.ANY R8, PT, P0 ;  /* 0x0000000000087806 */ /* 0x000fe200000e0100 */
[----:B------:R-:W-:Y:S06]  /*125e0*/  ENDCOLLECTIVE ;  /* 0x000000000000791b */ /* 0x000fec0003800000 */
.L_x_811:
[----:B------:R-:W-:Y:S05]  /*125f0*/  BSYNC B0 ;  /* 0x0000000000007941 */ /* 0x000fea0003800000 */
.L_x_810:
[----:B------:R-:W-:Y:S01]  /*12600*/  LOP3.LUT R8, R8, 0x80000000, R13, 0xec, !PT ;  /* 0x8000000008087812 */ /* 0x000fe200078eec0d */
[----:B------:R-:W-:Y:S02]  /*12610*/  IMAD.MOV.U32 R10, RZ, RZ, 0x1 ;  /* 0x00000001ff0a7424 */ /* 0x000fe400078e00ff */
[----:B------:R-:W-:Y:S02]  /*12620*/  VIADD R79, R79, 0xffffffe0 ;  /* 0xffffffe04f4f7836 */ /* 0x000fe40000000000 */
[----:B------:R-:W-:-:S05]  /*12630*/  VIADD R9, R8, 0xffffffff ;  /* 0xffffffff08097836 */ /* 0x000fca0000000000 */
[----:B------:R-:W-:Y:S01]  /*12640*/  LOP3.LUT R68, R8, R9, RZ, 0xc, !PT ;  /* 0x0000000908447212 */ /* 0x000fe200078e0cff */
[----:B------:R-:W-:Y:S02]  /*12650*/  IMAD.MOV.U32 R9, RZ, RZ, R6 ;  /* 0x000000ffff097224 */ /* 0x000fe400078e0006 */
[----:B------:R-:W-:Y:S01]  /*12660*/  IMAD.MOV.U32 R8, RZ, RZ, -0x1 ;  /* 0xffffffffff087424 */ /* 0x000fe200078e00ff */
[----:B------:R0:W1:Y:S06]  /*12670*/  POPC R11, R68 ;  /* 0x00000044000b7309 */ /* 0x00006c0000000000 */
[----:B01----:R-:W-:Y:S05]  /*12680*/  WARPSYNC.COLLECTIVE R8, `(.L_x_812) ;  /* 0x0000000008087348 */ /* 0x003fea0003c00000 */
[----:B-1----:R1:W2:Y:S02]  /*12690*/  SHFL.DOWN P0, R12, R9, R10, R11 ;  /* 0x0800000a090c7389 */ /* 0x0022a4000000000b */
[----:B012---:R-:W-:Y:S05]  /*126a0*/  ENDCOLLECTIVE ;  /* 0x000000000000791b */ /* 0x007fea0003800000 */
.L_x_812:
[----:B------:R-:W-:Y:S02]  /*126b0*/  IMAD.MOV.U32 R9, RZ, RZ, R7 ;  /* 0x000000ffff097224 */ /* 0x000fe400078e0007 */
[----:B------:R-:W-:-:S07]  /*126c0*/  IMAD.MOV.U32 R62, RZ, RZ, R12 ;  /* 0x000000ffff3e7224 */ /* 0x000fce00078e000c */
[----:B------:R-:W-:Y:S05]  /*126d0*/  WARPSYNC.COLLECTIVE R8, `(.L_x_813) ;  /* 0x0000000008087348 */ /* 0x000fea0003c00000 */
[----:B------:R0:W1:Y:S02]  /*126e0*/  SHFL.DOWN P0, R12, R9, R10, R11 ;  /* 0x0800000a090c7389 */ /* 0x000064000000000b */
[----:B01----:R-:W-:Y:S05]  /*126f0*/  ENDCOLLECTIVE ;  /* 0x000000000000791b */ /* 0x003fea0003800000 */
.L_x_813:
        /* <DEDUP_REMOVED lines=13> */
.L_x_814:
[----:B------:R-:W-:Y:S01]  /*127d0*/  IMAD.MOV.U32 R9, RZ, RZ, R70 ;  /* 0x000000ffff097224 */ /* 0x000fe200078e0046 */
[----:B------:R-:W-:-:S07]  /*127e0*/  SEL R7, R12, RZ, !P1 ;  /* 0x000000ff0c077207 */ /* 0x000fce0004800000 */
[----:B------:R-:W-:Y:S05]  /*127f0*/  WARPSYNC.COLLECTIVE R8, `(.L_x_815) ;  /* 0x0000000008087348 */ /* 0x000fea0003c00000 */
[----:B------:R0:W1:Y:S02]  /*12800*/  SHFL.DOWN P0, R12, R9, R10, R11 ;  /* 0x0800000a090c7389 */ /* 0x000064000000000b */
[----:B01----:R-:W-:Y:S05]  /*12810*/  ENDCOLLECTIVE ;  /* 0x000000000000791b */ /* 0x003fea0003800000 */
.L_x_815:
[----:B------:R-:W-:-:S05]  /*12820*/  IADD3 R7, P2, PT, R7, R68, RZ ;  /* 0x0000004407077210 */ /* 0x000fca0007f5e0ff */
[----:B------:R-:W-:Y:S02]  /*12830*/  IMAD.MOV.U32 R9, RZ, RZ, R7 ;  /* 0x000000ffff097224 */ /* 0x000fe400078e0007 */
[----:B------:R-:W-:Y:S02]  /*12840*/  IMAD.MOV.U32 R10, RZ, RZ, 0x4 ;  /* 0x00000004ff0a7424 */ /* 0x000fe400078e00ff */
[----:B------:R-:W-:-:S07]  /*12850*/  IMAD.MOV.U32 R62, RZ, RZ, R12 ;  /* 0x000000ffff3e7224 */ /* 0x000fce00078e000c */
[----:B------:R-:W-:Y:S05]  /*12860*/  WARPSYNC.COLLECTIVE R8, `(.L_x_816) ;  /* 0x0000000008087348 */ /* 0x000fea0003c00000 */
[----:B------:R0:W1:Y:S02]  /*12870*/  SHFL.DOWN P0, R12, R9, R10, R11 ;  /* 0x0800000a090c7389 */ /* 0x000064000000000b */
[----:B01----:R-:W-:Y:S05]  /*12880*/  ENDCOLLECTIVE ;  /* 0x000000000000791b */ /* 0x003fea0003800000 */
.L_x_816:
        /* <DEDUP_REMOVED lines=9> */
.L_x_817:
[----:B------:R-:W-:Y:S02]  /*12920*/  IMAD.MOV.U32 R9, RZ, RZ, R68 ;  /* 0x000000ffff097224 */ /* 0x000fe400078e0044 */
[----:B------:R-:W-:Y:S02]  /*12930*/  IMAD.MOV.U32 R10, RZ, RZ, 0x8 ;  /* 0x00000008ff0a7424 */ /* 0x000fe400078e00ff */
[----:B------:R-:W-:-:S07]  /*12940*/  IMAD.MOV.U32 R6, RZ, RZ, R12 ;  /* 0x000000ffff067224 */ /* 0x000fce00078e000c */
[----:B------:R-:W-:Y:S05]  /*12950*/  WARPSYNC.COLLECTIVE R8, `(.L_x_818) ;  /* 0x0000000008087348 */ /* 0x000fea0003c00000 */
[----:B------:R0:W1:Y:S02]  /*12960*/  SHFL.DOWN P0, R12, R9, R10, R11 ;  /* 0x0800000a090c7389 */ /* 0x000064000000000b */
[----:B01----:R-:W-:Y:S05]  /*12970*/  ENDCOLLECTIVE ;  /* 0x000000000000791b */ /* 0x003fea0003800000 */
.L_x_818:
        /* <DEDUP_REMOVED lines=9> */
.L_x_819:
        /* <DEDUP_REMOVED lines=10> */
.L_x_820:
[----:B------:R-:W-:Y:S02]  /*12ab0*/  IMAD.MOV.U32 R9, RZ, RZ, R62 ;  /* 0x000000ffff097224 */ /* 0x000fe400078e003e */
[----:B------:R-:W-:-:S07]  /*12ac0*/  IMAD.MOV.U32 R6, RZ, RZ, R12 ;  /* 0x000000ffff067224 */ /* 0x000fce00078e000c */
[----:B------:R-:W-:Y:S05]  /*12ad0*/  WARPSYNC.COLLECTIVE R8, `(.L_x_821) ;  /* 0x0000000008087348 */ /* 0x000fea0003c00000 */
[----:B------:R0:W1:Y:S02]  /*12ae0*/  SHFL.DOWN P0, R12, R9, R10, R11 ;  /* 0x0800000a090c7389 */ /* 0x000064000000000b */
[----:B01----:R-:W-:Y:S05]  /*12af0*/  ENDCOLLECTIVE ;  /* 0x000000000000791b */ /* 0x003fea0003800000 */
.L_x_821:
[----:B------:R-:W-:-:S04]  /*12b00*/  ISETP.GT.AND P0, PT, R68, R11, PT ;  /* 0x0000000b4400720c */ /* 0x000fc80003f04270 */
[----:B------:R-:W-:Y:S02]  /*12b10*/  SEL R6, R6, RZ, !P0 ;  /* 0x000000ff06067207 */ /* 0x000fe40004000000 */
[----:B------:R-:W-:Y:S02]  /*12b20*/  SEL R12, R12, RZ, !P0 ;  /* 0x000000ff0c0c7207 */ /* 0x000fe40004000000 */
[----:B------:R-:W-:Y:S02]  /*12b30*/  ISETP.NE.U32.AND P0, PT, R4, 0x65, PT ;  /* 0x000000650400780c */ /* 0x000fe40003f05070 */
[----:B------:R-:W-:Y:S02]  /*12b40*/  IADD3 R66, P2, P1, R6, R7, R66 ;  /* 0x0000000706427210 */ /* 0x000fe4000795e042 */
[----:B------:R-:W-:Y:S02]  /*12b50*/  ISETP.NE.AND.EX P0, PT, R5, RZ, PT, P0 ;  /* 0x000000ff0500720c */ /* 0x000fe40003f05300 */
[----:B------:R-:W-:-:S11]  /*12b60*/  IADD3.X R77, PT, PT, R12, R62, R77, P2, P1 ;  /* 0x0000003e0c4d7210 */ /* 0x000fd600017e244d */
[----:B------:R-:W-:Y:S05]  /*12b70*/  WARPSYNC.COLLECTIVE R8, `(.L_x_822) ;  /* 0x0000000008087348 */ /* 0x000fea0003c00000 */
[----:B------:R-:W-:Y:S01]  /*12b80*/  VOTE.ALL P0, P0 ;  /* 0x0000000000ff7806 */ /* 0x000fe20000000000 */
[----:B------:R-:W-:-:S12]  /*12b90*/  ENDCOLLECTIVE ;  /* 0x000000000000791b */ /* 0x000fd80003800000 */
.L_x_822:
[----:B------:R-:W-:Y:S05]  /*12ba0*/  BRA `(.L_x_823) ;  /* 0xffffff3c00d87947 */ /* 0x000fea000383ffff */
.L_x_690:
[----:B------:R-:W-:Y:S01]  /*12bb0*/  BSSY B1, `(.L_x_824) ;  /* 0x0000006000017945 */ /* 0x000fe20003800000 */
[----:B------:R-:W-:Y:S01]  /*12bc0*/  PLOP3.LUT P0, PT, P0, PT, PT, 0x8, 0x80 ;  /* 0x000000000080781c */ /* 0x000fe2000070e170 */
[----:B------:R-:W-:-:S12]  /*12bd0*/  IMAD.MOV.U32 R8, RZ, RZ, -0x1 ;  /* 0xffffffffff087424 */ /* 0x000fd800078e00ff */
[----:B------:R-:W-:Y:S05]  /*12be0*/  WARPSYNC.COLLECTIVE R8, `(.L_x_825) ;  /* 0x0000000008087348 */ /* 0x000fea0003c00000 */
[----:B------:R-:W-:Y:S01]  /*12bf0*/  VOTE.ANY P0, P0 ;  /* 0x0000000000ff7806 */ /* 0x000fe20000000100 */
[----:B------:R-:W-:-:S12]  /*12c00*/  ENDCOLLECTIVE ;  /* 0x000000000000791b */ /* 0x000fd80003800000 */
.L_x_825:
[----:B------:R-:W-:Y:S05]  /*12c10*/  BSYNC B1 ;  /* 0x0000000000017941 */ /* 0x000fea0003800000 */
.L_x_824:
[----:B------:R-:W-:Y:S05]  /*12c20*/  BRA `(.L_x_826) ;  /* 0xffffffc4002c7947 */ /* 0x000fea000383ffff */
.L_x_692:
[----:B------:R-:W-:Y:S01]  /*12c30*/  BSSY B1, `(.L_x_827) ;  /* 0x0000006000017945 */ /* 0x000fe20003800000 */
[----:B------:R-:W-:Y:S01]  /*12c40*/  PLOP3.LUT P0, PT, P0, PT, PT, 0x8, 0x80 ;  /* 0x000000000080781c */ /* 0x000fe2000070e170 */
[----:B------:R-:W-:-:S12]  /*12c50*/  IMAD.MOV.U32 R8, RZ, RZ, -0x1 ;  /* 0xffffffffff087424 */ /* 0x000fd800078e00ff */
[----:B------:R-:W-:Y:S05]  /*12c60*/  WARPSYNC.COLLECTIVE R8, `(.L_x_828) ;  /* 0x0000000008087348 */ /* 0x000fea0003c00000 */
[----:B------:R-:W-:Y:S01]  /*12c70*/  VOTE.ANY P0, P0 ;  /* 0x0000000000ff7806 */ /* 0x000fe20000000100 */
[----:B------:R-:W-:-:S12]  /*12c80*/  ENDCOLLECTIVE ;  /* 0x000000000000791b */ /* 0x000fd80003800000 */
.L_x_828:
[----:B------:R-:W-:Y:S05]  /*12c90*/  BSYNC B1 ;  /* 0x0000000000017941 */ /* 0x000fea0003800000 */
.L_x_827:
[----:B------:R-:W-:Y:S05]  /*12ca0*/  BRA `(.L_x_829) ;  /* 0xffffffc400847947 */ /* 0x000fea000383ffff */
.L_x_694:
[----:B------:R-:W0:Y:S01]  /*12cb0*/  S2R R13, SR_GEMASK ;  /* 0x00000000000d7919 */ /* 0x000e220000003c00 */
[----:B------:R-:W-:Y:S01]  /*12cc0*/  BSSY B1, `(.L_x_830) ;  /* 0x0000006000017945 */ /* 0x000fe20003800000 */
[----:B------:R-:W-:Y:S01]  /*12cd0*/  PLOP3.LUT P0, PT, P0, PT, PT, 0x8, 0x80 ;  /* 0x000000000080781c */ /* 0x000fe2000070e170 */
[----:B------:R-:W-:-:S12]  /*12ce0*/  IMAD.MOV.U32 R8, RZ, RZ, -0x1 ;  /* 0xffffffffff087424 */ /* 0x000fd800078e00ff */
[----:B0-----:R-:W-:Y:S05]  /*12cf0*/  WARPSYNC.COLLECTIVE R8, `(.L_x_831) ;  /* 0x0000000008087348 */ /* 0x001fea0003c00000 */
[----:B------:R-:W-:Y:S01]  /*12d00*/  VOTE.ANY R8, PT, P0 ;  /* 0x0000000000087806 */ /* 0x000fe200000e0100 */
[----:B0-----:R-:W-:Y:S06]  /*12d10*/  ENDCOLLECTIVE ;  /* 0x000000000000791b */ /* 0x001fec0003800000 */
.L_x_831:
[----:B------:R-:W-:Y:S05]  /*12d20*/  BSYNC B1 ;  /* 0x0000000000017941 */ /* 0x000fea0003800000 */
.L_x_830:
[----:B------:R-:W-:Y:S01]  /*12d30*/  LOP3.LUT R8, R8, 0x80000000, R13, 0xec, !PT ;  /* 0x8000000008087812 */ /* 0x000fe200078eec0d */
[----:B------:R-:W-:-:S04]  /*12d40*/  IMAD.MOV.U32 R10, RZ, RZ, 0x1 ;  /* 0x00000001ff0a7424 */ /* 0x000fc800078e00ff */
        /* <DEDUP_REMOVED lines=8> */
.L_x_832:
[----:B------:R-:W-:Y:S02]  /*12dd0*/  IMAD.MOV.U32 R9, RZ, RZ, R7 ;  /* 0x000000ffff097224 */ /* 0x000fe400078e0007 */
[----:B------:R-:W-:-:S07]  /*12de0*/  IMAD.MOV.U32 R14, RZ, RZ, R12 ;  /* 0x000000ffff0e7224 */ /* 0x000fce00078e000c */
[----:B------:R-:W-:Y:S05]  /*12df0*/  WARPSYNC.COLLECTIVE R8, `(.L_x_833) ;  /* 0x0000000008087348 */ /* 0x000fea0003c00000 */
[----:B------:R0:W1:Y:S02]  /*12e00*/  SHFL.DOWN P0, R12, R9, R10, R11 ;  /* 0x0800000a090c7389 */ /* 0x000064000000000b */
[----:B01----:R-:W-:Y:S05]  /*12e10*/  ENDCOLLECTIVE ;  /* 0x000000000000791b */ /* 0x003fea0003800000 */
.L_x_833:
        /* <DEDUP_REMOVED lines=13> */
.L_x_834:
[----:B------:R-:W-:Y:S01]  /*12ef0*/  IMAD.MOV.U32 R9, RZ, RZ, R71 ;  /* 0x000000ffff097224 */ /* 0x000fe200078e0047 */
[----:B------:R-:W-:-:S04]  /*12f00*/  SEL R12, R12, RZ, !P1 ;  /* 0x000000ff0c0c7207 */ /* 0x000fc80004800000 */
[----:B------:R-:W-:-:S13]  /*12f10*/  IADD3 R7, P2, PT, R12, R15, RZ ;  /* 0x0000000f0c077210 */ /* 0x000fda0007f5e0ff */
[----:B------:R-:W-:Y:S05]  /*12f20*/  WARPSYNC.COLLECTIVE R8, `(.L_x_835) ;  /* 0x0000000008087348 */ /* 0x000fea0003c00000 */
[----:B------:R0:W1:Y:S02]  /*12f30*/  SHFL.DOWN P0, R12, R9, R10, R11 ;  /* 0x0800000a090c7389 */ /* 0x000064000000000b */
[----:B01----:R-:W-:Y:S05]  /*12f40*/  ENDCOLLECTIVE ;  /* 0x000000000000791b */ /* 0x003fea0003800000 */
.L_x_835:
[----:B------:R-:W-:Y:S02]  /*12f50*/  IMAD.MOV.U32 R9, RZ, RZ, R7 ;  /* 0x000000ffff097224 */ /* 0x000fe400078e0007 */
[----:B------:R-:W-:Y:S02]  /*12f60*/  IMAD.MOV.U32 R10, RZ, RZ, 0x4 ;  /* 0x00000004ff0a7424 */ /* 0x000fe400078e00ff */
[----:B------:R-:W-:-:S07]  /*12f70*/  IMAD.MOV.U32 R14, RZ, RZ, R12 ;  /* 0x000000ffff0e7224 */ /* 0x000fce00078e000c */
[----:B------:R-:W-:Y:S05]  /*12f80*/  WARPSYNC.COLLECTIVE R8, `(.L_x_836) ;  /* 0x0000000008087348 */ /* 0x000fea0003c00000 */
[----:B------:R0:W1:Y:S02]  /*12f90*/  SHFL.DOWN P0, R12, R9, R10, R11 ;  /* 0x0800000a090c7389 */ /* 0x000064000000000b */
[----:B01----:R-:W-:Y:S05]  /*12fa0*/  ENDCOLLECTIVE ;  /* 0x000000000000791b */ /* 0x003fea0003800000 */
.L_x_836:
[----:B------:R-:W-:Y:S02]  /*12fb0*/  SEL R14, R14, RZ, !P1 ;  /* 0x000000ff0e0e7207 */ /* 0x000fe40004800000 */
[----:B------:R-:W-:-:S03]  /*12fc0*/  ISETP.GT.AND P1, PT, R6, R11, PT ;  /* 0x0000000b0600720c */ /* 0x000fc60003f24270 */
[----:B------:R-:W-:Y:S01]  /*12fd0*/  IMAD.X R72, R14, 0x1, R71, P2 ;  /* 0x000000010e487824 */ /* 0x000fe200010e0647 */
[----:B------:R-:W-:-:S03]  /*12fe0*/  LOP3.LUT R71, RZ, R20, RZ, 0x33, !PT ;  /* 0x00000014ff477212 */ /* 0x000fc600078e33ff */
[----:B------:R-:W-:Y:S02]  /*12ff0*/  IMAD.MOV.U32 R9, RZ, RZ, R72 ;  /* 0x000000ffff097224 */ /* 0x000fe400078e0048 */
[----:B------:R-:W-:Y:S01]  /*13000*/  IMAD.IADD R71, R71, 0x1, R0 ;  /* 0x0000000147477824 */ /* 0x000fe200078e0200 */
[----:B------:R-:W-:-:S04]  /*13010*/  SEL R12, R12, RZ, !P1 ;  /* 0x000000ff0c0c7207 */ /* 0x000fc80004800000 */
[----:B------:R-:W-:-:S13]  /*13020*/  IADD3 R14, P2, PT, R12, R7, RZ ;  /* 0x000000070c0e7210 */ /* 0x000fda0007f5e0ff */
[----:B------:R-:W-:Y:S05]  /*13030*/  WARPSYNC.COLLECTIVE R8, `(.L_x_837) ;  /* 0x0000000008087348 */ /* 0x000fea0003c00000 */
[----:B------:R0:W1:Y:S02]  /*13040*/  SHFL.DOWN P0, R12, R9, R10, R11 ;  /* 0x0800000a090c7389 */ /* 0x000064000000000b */
[----:B01----:R-:W-:Y:S05]  /*13050*/  ENDCOLLECTIVE ;  /* 0x000000000000791b */ /* 0x003fea0003800000 */
.L_x_837:
[----:B------:R-:W-:Y:S02]  /*13060*/  IMAD.MOV.U32 R9, RZ, RZ, R14 ;  /* 0x000000ffff097224 */ /* 0x000fe400078e000e */
[----:B------:R-:W-:Y:S02]  /*13070*/  IMAD.MOV.U32 R10, RZ, RZ, 0x8 ;  /* 0x00000008ff0a7424 */ /* 0x000fe400078e00ff */
[----:B------:R-:W-:-:S07]  /*13080*/  IMAD.MOV.U32 R6, RZ, RZ, R12 ;  /* 0x000000ffff067224 */ /* 0x000fce00078e000c */
[----:B------:R-:W-:Y:S05]  /*13090*/  WARPSYNC.COLLECTIVE R8, `(.L_x_838) ;  /* 0x0000000008087348 */ /* 0x000fea0003c00000 */
[----:B------:R0:W1:Y:S02]  /*130a0*/  SHFL.DOWN P0, R12, R9, R10, R11 ;  /* 0x0800000a090c7389 */ /* 0x000064000000000b */
[----:B01----:R-:W-:Y:S05]  /*130b0*/  ENDCOLLECTIVE ;  /* 0x000000000000791b */ /* 0x003fea0003800000 */
.L_x_838:
        /* <DEDUP_REMOVED lines=9> */
.L_x_839:
        /* <DEDUP_REMOVED lines=10> */
.L_x_840:
[----:B------:R-:W-:Y:S02]  /*131f0*/  IMAD.MOV.U32 R9, RZ, RZ, R73 ;  /* 0x000000ffff097224 */ /* 0x000fe400078e0049 */
[----:B------:R-:W-:-:S07]  /*13200*/  IMAD.MOV.U32 R6, RZ, RZ, R12 ;  /* 0x000000ffff067224 */ /* 0x000fce00078e000c */
[----:B------:R-:W-:Y:S05]  /*13210*/  WARPSYNC.COLLECTIVE R8, `(.L_x_841) ;  /* 0x0000000008087348 */ /* 0x000fea0003c00000 */
[----:B------:R0:W1:Y:S02]  /*13220*/  SHFL.DOWN P0, R12, R9, R10, R11 ;  /* 0x0800000a090c7389 */ /* 0x000064000000000b */
[----:B01----:R-:W-:Y:S05]  /*13230*/  ENDCOLLECTIVE ;  /* 0x000000000000791b */ /* 0x003fea0003800000 */
.L_x_841:
        /* <DEDUP_REMOVED lines=15> */
.L_x_842:
[----:B------:R-:W-:Y:S05]  /*13330*/  BRA `(.L_x_843) ;  /* 0xffffffc000d07947 */ /* 0x000fea000383ffff */
.L_x_696:
[----:B------:R-:W-:Y:S01]  /*13340*/  BSSY B1, `(.L_x_844) ;  /* 0x0000006000017945 */ /* 0x000fe20003800000 */
[----:B------:R-:W-:Y:S01]  /*13350*/  PLOP3.LUT P0, PT, P0, PT, PT, 0x8, 0x80 ;  /* 0x000000000080781c */ /* 0x000fe2000070e170 */
[----:B------:R-:W-:-:S12]  /*13360*/  IMAD.MOV.U32 R8, RZ, RZ, -0x1 ;  /* 0xffffffffff087424 */ /* 0x000fd800078e00ff */
[----:B------:R-:W-:Y:S05]  /*13370*/  WARPSYNC.COLLECTIVE R8, `(.L_x_845) ;  /* 0x0000000008087348 */ /* 0x000fea0003c00000 */
[----:B------:R-:W-:Y:S01]  /*13380*/  VOTE.ANY P0, P0 ;  /* 0x0000000000ff7806 */ /* 0x000fe20000000100 */
[----:B------:R-:W-:-:S12]  /*13390*/  ENDCOLLECTIVE ;  /* 0x000000000000791b */ /* 0x000fd80003800000 */
.L_x_845:
[----:B------:R-:W-:Y:S05]  /*133a0*/  BSYNC B1 ;  /* 0x0000000000017941 */ /* 0x000fea0003800000 */
.L_x_844:
[----:B------:R-:W-:Y:S05]  /*133b0*/  BRA `(.L_x_846) ;  /* 0xffffffc000dc7947 */ /* 0x000fea000383ffff */
.L_x_698:
[----:B------:R-:W-:Y:S01]  /*133c0*/  BSSY B1, `(.L_x_847) ;  /* 0x0000006000017945 */ /* 0x000fe20003800000 */
[----:B------:R-:W-:Y:S01]  /*133d0*/  PLOP3.LUT P0, PT, P0, PT, PT, 0x8, 0x80 ;  /* 0x000000000080781c */ /* 0x000fe2000070e170 */
[----:B------:R-:W-:-:S12]  /*133e0*/  IMAD.MOV.U32 R8, RZ, RZ, -0x1 ;  /* 0xffffffffff087424 */ /* 0x000fd800078e00ff */
[----:B------:R-:W-:Y:S05]  /*133f0*/  WARPSYNC.COLLECTIVE R8, `(.L_x_848) ;  /* 0x0000000008087348 */ /* 0x000fea0003c00000 */
[----:B------:R-:W-:Y:S01]  /*13400*/  VOTE.ANY P0, P0 ;  /* 0x0000000000ff7806 */ /* 0x000fe20000000100 */
[----:B------:R-:W-:-:S12]  /*13410*/  ENDCOLLECTIVE ;  /* 0x000000000000791b */ /* 0x000fd80003800000 */
.L_x_848:
[----:B------:R-:W-:Y:S05]  /*13420*/  BSYNC B1 ;  /* 0x0000000000017941 */ /* 0x000fea0003800000 */
.L_x_847:
[----:B------:R-:W-:Y:S05]  /*13430*/  BRA `(.L_x_849) ;  /* 0xffffffc400347947 */ /* 0x000fea000383ffff */
.L_x_700:
[----:B------:R-:W-:Y:S01]  /*13440*/  BSSY B1, `(.L_x_850) ;  /* 0x0000006000017945 */ /* 0x000fe20003800000 */
[----:B------:R-:W-:Y:S01]  /*13450*/  PLOP3.LUT P0, PT, P0, PT, PT, 0x8, 0x80 ;  /* 0x000000000080781c */ /* 0x000fe2000070e170 */
[----:B------:R-:W-:-:S12]  /*13460*/  IMAD.MOV.U32 R8, RZ, RZ, -0x1 ;  /* 0xffffffffff087424 */ /* 0x000fd800078e00ff */
[----:B------:R-:W-:Y:S05]  /*13470*/  WARPSYNC.COLLECTIVE R8, `(.L_x_851) ;  /* 0x0000000008087348 */ /* 0x000fea0003c00000 */
[----:B------:R-:W-:Y:S01]  /*13480*/  VOTE.ANY R8, PT, P0 ;  /* 0x0000000000087806 */ /* 0x000fe200000e0100 */
[----:B------:R-:W-:Y:S06]  /*13490*/  ENDCOLLECTIVE ;  /* 0x000000000000791b */ /* 0x000fec0003800000 */
.L_x_851:
[----:B------:R-:W-:Y:S05]  /*134a0*/  BSYNC B1 ;  /* 0x0000000000017941 */ /* 0x000fea0003800000 */
.L_x_850:
        /* <DEDUP_REMOVED lines=11> */
.L_x_852:
[----:B------:R-:W-:Y:S02]  /*13560*/  IMAD.MOV.U32 R9, RZ, RZ, R7 ;  /* 0x000000ffff097224 */ /* 0x000fe400078e0007 */
[----:B------:R-:W-:-:S07]  /*13570*/  IMAD.MOV.U32 R20, RZ, RZ, R12 ;  /* 0x000000ffff147224 */ /* 0x000fce00078e000c */
[----:B------:R-:W-:Y:S05]  /*13580*/  WARPSYNC.COLLECTIVE R8, `(.L_x_853) ;  /* 0x0000000008087348 */ /* 0x000fea0003c00000 */
[----:B------:R0:W1:Y:S02]  /*13590*/  SHFL.DOWN P0, R12, R9, R10, R11 ;  /* 0x0800000a090c7389 */ /* 0x000064000000000b */
[----:B01----:R-:W-:Y:S05]  /*135a0*/  ENDCOLLECTIVE ;  /* 0x000000000000791b */ /* 0x003fea0003800000 */
.L_x_853:
        /* <DEDUP_REMOVED lines=13> */
.L_x_854:
[----:B------:R-:W-:Y:S01]  /*13680*/  IMAD.MOV.U32 R9, RZ, RZ, R75 ;  /* 0x000000ffff097224 */ /* 0x000fe200078e004b */
[----:B------:R-:W-:-:S07]  /*13690*/  SEL R7, R12, RZ, !P1 ;  /* 0x000000ff0c077207 */ /* 0x000fce0004800000 */
[----:B------:R-:W-:Y:S05]  /*136a0*/  WARPSYNC.COLLECTIVE R8, `(.L_x_855) ;  /* 0x0000000008087348 */ /* 0x000fea0003c00000 */
[----:B------:R0:W1:Y:S02]  /*136b0*/  SHFL.DOWN P0, R12, R9, R10, R11 ;  /* 0x0800000a090c7389 */ /* 0x000064000000000b */
[----:B01----:R-:W-:Y:S05]  /*136c0*/  ENDCOLLECTIVE ;  /* 0x000000000000791b */ /* 0x003fea0003800000 */
.L_x_855:
[----:B------:R-:W-:-:S05]  /*136d0*/  IADD3 R7, P2, PT, R7, R74, RZ ;  /* 0x0000004a07077210 */ /* 0x000fca0007f5e0ff */
[----:B------:R-:W-:Y:S02]  /*136e0*/  IMAD.MOV.U32 R9, RZ, RZ, R7 ;  /* 0x000000ffff097224 */ /* 0x000fe400078e0007 */
[----:B------:R-:W-:Y:S02]  /*136f0*/  IMAD.MOV.U32 R10, RZ, RZ, 0x4 ;  /* 0x00000004ff0a7424 */ /* 0x000fe400078e00ff */
[----:B------:R-:W-:-:S07]  /*13700*/  IMAD.MOV.U32 R20, RZ, RZ, R12 ;  /* 0x000000ffff147224 */ /* 0x000fce00078e000c */
[----:B------:R-:W-:Y:S05]  /*13710*/  WARPSYNC.COLLECTIVE R8, `(.L_x_856) ;  /* 0x0000000008087348 */ /* 0x000fea0003c00000 */
[----:B------:R0:W1:Y:S02]  /*13720*/  SHFL.DOWN P0, R12, R9, R10, R11 ;  /* 0x0800000a090c7389 */ /* 0x000064000000000b */
[----:B01----:R-:W-:Y:S05]  /*13730*/  ENDCOLLECTIVE ;  /* 0x000000000000791b */ /* 0x003fea0003800000 */
.L_x_856:
        /* <DEDUP_REMOVED lines=9> */
.L_x_857:
[----:B------:R-:W-:Y:S02]  /*137d0*/  IMAD.MOV.U32 R9, RZ, RZ, R74 ;  /* 0x000000ffff097224 */ /* 0x000fe400078e004a */
[----:B------:R-:W-:Y:S02]  /*137e0*/  IMAD.MOV.U32 R10, RZ, RZ, 0x8 ;  /* 0x00000008ff0a7424 */ /* 0x000fe400078e00ff */
[----:B------:R-:W-:-:S07]  /*137f0*/  IMAD.MOV.U32 R6, RZ, RZ, R12 ;  /* 0x000000ffff067224 */ /* 0x000fce00078e000c */
[----:B------:R-:W-:Y:S05]  /*13800*/  WARPSYNC.COLLECTIVE R8, `(.L_x_858) ;  /* 0x0000000008087348 */ /* 0x000fea0003c00000 */
[----:B------:R0:W1:Y:S02]  /*13810*/  SHFL.DOWN P0, R12, R9, R10, R11 ;  /* 0x0800000a090c7389 */ /* 0x000064000000000b */
[----:B01----:R-:W-:Y:S05]  /*13820*/  ENDCOLLECTIVE ;  /* 0x000000000000791b */ /* 0x003fea0003800000 */
.L_x_858:
        /* <DEDUP_REMOVED lines=9> */
.L_x_859:
        /* <DEDUP_REMOVED lines=10> */
.L_x_860:
[----:B------:R-:W-:Y:S02]  /*13960*/  IMAD.MOV.U32 R9, RZ, RZ, R20 ;  /* 0x000000ffff097224 */ /* 0x000fe400078e0014 */
[----:B------:R-:W-:-:S07]  /*13970*/  IMAD.MOV.U32 R6, RZ, RZ, R12 ;  /* 0x000000ffff067224 */ /* 0x000fce00078e000c */
[----:B------:R-:W-:Y:S05]  /*13980*/  WARPSYNC.COLLECTIVE R8, `(.L_x_861) ;  /* 0x0000000008087348 */ /* 0x000fea0003c00000 */
[----:B------:R0:W1:Y:S02]  /*13990*/  SHFL.DOWN P0, R12, R9, R10, R11 ;  /* 0x0800000a090c7389 */ /* 0x000064000000000b */
[----:B01----:R-:W-:Y:S05]  /*139a0*/  ENDCOLLECTIVE ;  /* 0x000000000000791b */ /* 0x003fea0003800000 */
.L_x_861:
        /* <DEDUP_REMOVED lines=10> */
.L_x_862:
[----:B------:R-:W-:Y:S05]  /*13a50*/  BRA `(.L_x_863) ;  /* 0xffffffc000807947 */ /* 0x000fea000383ffff */
.L_x_864:
        /* <DEDUP_REMOVED lines=10> */
.L_x_1417:


//--------------------- .text._ZN3cub18CUB_300001_SM_10006detail19three_way_partition33DeviceThreeWayPartitionInitKernelINS0_13ScanTileStateImLb1EEEPjEEvT_iT0_ --------------------------
	.section	.text._ZN3cub18CUB_300001_SM_10006detail19three_way_partition33DeviceThreeWayPartitionInitKernelINS0_13ScanTileStateImLb1EEEPjEEvT_iT0_,"ax",@progbits
	.align	128
        .global         _ZN3cub18CUB_300001_SM_10006detail19three_way_partition33DeviceThreeWayPartitionInitKernelINS0_13ScanTileStateImLb1EEEPjEEvT_iT0_
        .type           _ZN3cub18CUB_300001_SM_10006detail19three_way_partition33DeviceThreeWayPartitionInitKernelINS0_13ScanTileStateImLb1EEEPjEEvT_iT0_,@function
        .size           _ZN3cub18CUB_300001_SM_10006detail19three_way_partition33DeviceThreeWayPartitionInitKernelINS0_13ScanTileStateImLb1EEEPjEEvT_iT0_,(.L_x_1418 - _ZN3cub18CUB_300001_SM_10006detail19three_way_partition33DeviceThreeWayPartitionInitKernelINS0_13ScanTileStateImLb1EEEPjEEvT_iT0_)
        .other          _ZN3cub18CUB_300001_SM_10006detail19three_way_partition33DeviceThreeWayPartitionInitKernelINS0_13ScanTileStateImLb1EEEPjEEvT_iT0_,@"STO_CUDA_ENTRY STV_DEFAULT"
_ZN3cub18CUB_300001_SM_10006detail19three_way_partition33DeviceThreeWayPartitionInitKernelINS0_13ScanTileStateImLb1EEEPjEEvT_iT0_:
.text._ZN3cub18CUB_300001_SM_10006detail19three_way_partition33DeviceThreeWayPartitionInitKernelINS0_13ScanTileStateImLb1EEEPjEEvT_iT0_:
[----:B------:R-:W-:Y:S01]  /*0000*/  LDC R1, c[0x0][0x37c] ;  /* 0x0000df00ff017b82 */ /* 0x000fe20000000800 */
[----:B------:R-:W0:Y:S07]  /*0010*/  S2R R13, SR_TID.X ;  /* 0x00000000000d7919 */ /* 0x000e2e0000002100 */
[----:B------:R-:W1:Y:S01]  /*0020*/  S2UR UR6, SR_CTAID.X ;  /* 0x00000000000679c3 */ /* 0x000e620000002500 */
[----:B------:R-:W2:Y:S01]  /*0030*/  LDCU UR4, c[0x0][0x388] ;  /* 0x00007100ff0477ac */ /* 0x000ea20008000800 */
[----:B------:R-:W-:-:S06]  /*0040*/  CS2R R10, SRZ ;  /* 0x00000000000a7805 */ /* 0x000fcc000001ff00 */
[----:B------:R-:W1:Y:S01]  /*0050*/  LDC R7, c[0x0][0x360] ;  /* 0x0000d800ff077b82 */ /* 0x000e620000000800 */
[----:B0-----:R-:W-:Y:S01]  /*0060*/  ISETP.GT.U32.AND P0, PT, R13, 0x1f, PT ;  /* 0x0000001f0d00780c */ /* 0x001fe20003f04070 */
[----:B-1----:R-:W-:Y:S01]  /*0070*/  IMAD R7, R7, UR6, R13 ;  /* 0x0000000607077c24 */ /* 0x002fe2000f8e020d */
[----:B------:R-:W-:Y:S02]  /*0080*/  ISETP.GT.U32.AND P2, PT, R13, 0x1, PT ;  /* 0x000000010d00780c */ /* 0x000fe40003f44070 */
[----:B------:R-:W-:Y:S02]  /*0090*/  ISETP.NE.OR P0, PT, RZ, UR6, P0 ;  /* 0x00000006ff007c0c */ /* 0x000fe40008705670 */
[----:B--2---:R-:W-:Y:S01]  /*00a0*/  ISETP.GE.AND P1, PT, R7, UR4, PT ;  /* 0x0000000407007c0c */ /* 0x004fe2000bf26270 */
[----:B------:R-:W0:Y:S01]  /*00b0*/  LDCU.64 UR4, c[0x0][0x358] ;  /* 0x00006b00ff0477ac */ /* 0x000e220008000a00 */
[----:B------:R-:W-:-:S09]  /*00c0*/  ISETP.NE.OR P2, PT, RZ, UR6, P2 ;  /* 0x00000006ff007c0c */ /* 0x000fd20009745670 */
[----:B------:R-:W1:Y:S02]  /*00d0*/  @!P0 LDC.64 R4, c[0x0][0x380] ;  /* 0x0000e000ff048b82 */ /* 0x000e640000000a00 */
[----:B------:R-:W-:Y:S02]  /*00e0*/  @!P1 IMAD.MOV.U32 R8, RZ, RZ, 0x63 ;  /* 0x00000063ff089424 */ /* 0x000fe400078e00ff */
[----:B------:R-:W-:-:S04]  /*00f0*/  @!P1 IMAD.MOV.U32 R9, RZ, RZ, 0x0 ;  /* 0x00000000ff099424 */ /* 0x000fc800078e00ff */
[----:B------:R-:W2:Y:S01]  /*0100*/  @!P1 LDC.64 R2, c[0x0][0x380] ;  /* 0x0000e000ff029b82 */ /* 0x000ea20000000a00 */
[----:B-1----:R-:W-:-:S04]  /*0110*/  @!P0 IMAD.WIDE.U32 R4, R13, 0x10, R4 ;  /* 0x000000100d048825 */ /* 0x002fc800078e0004 */
[----:B--2---:R-:W-:-:S05]  /*0120*/  @!P1 IMAD.WIDE R2, R7, 0x10, R2 ;  /* 0x0000001007029825 */ /* 0x004fca00078e0202 */
[----:B0-----:R0:W-:Y:S04]  /*0130*/  @!P1 STG.E.128 desc[UR4][R2.64+0x200], R8 ;  /* 0x0002000802009986 */ /* 0x0011e8000c101d04 */
[----:B------:R0:W-:Y:S01]  /*0140*/  @!P0 STG.E.128 desc[UR4][R4.64], RZ ;  /* 0x000000ff04008986 */ /* 0x0001e2000c101d04 */
[----:B------:R-:W-:Y:S05]  /*0150*/  @P2 EXIT ;  /* 0x000000000000294d */ /* 0x000fea0003800000 */
[----:B0-----:R-:W0:Y:S02]  /*0160*/  LDC.64 R2, c[0x0][0x390] ;  /* 0x0000e400ff027b82 */ /* 0x001e240000000a00 */
[----:B0-----:R-:W-:-:S05]  /*0170*/  IMAD.WIDE.U32 R2, R13, 0x4, R2 ;  /* 0x000000040d027825 */ /* 0x001fca00078e0002 */
[----:B------:R-:W-:Y:S01]  /*0180*/  STG.E desc[UR4][R2.64], RZ ;  /* 0x000000ff02007986 */ /* 0x000fe2000c101904 */
[----:B------:R-:W-:Y:S05]  /*0190*/  EXIT ;  /* 0x000000000000794d */ /* 0x000fea0003800000 */
.L_x_865:
        /* <DEDUP_REMOVED lines=14> */
.L_x_1418:


//--------------------- .text._ZN3cub18CUB_300001_SM_10006detail10radix_sort29DeviceRadixSortOnesweepKernelINS1_5radix10policy_hubI19preprocess_vertex_tNS0_8NullTypeEjE10Policy1000ELNS0_9SortOrderE0ES6_S7_jii30preprocess_vertex_decomposer_tEEvPT5_SD_PT3_PKSE_PT1_PKSI_PT2_PKSM_T4_iiT6_ --------------------------
	.section	.text._ZN3cub18CUB_300001_SM_10006detail10radix_sort29DeviceRadixSortOnesweepKernelINS1_5radix10policy_hubI19preprocess_vertex_tNS0_8NullTypeEjE10Policy1000ELNS0_9SortOrderE0ES6_S7_jii30preprocess_vertex_decomposer_tEEvPT5_SD_PT3_PKSE_PT1_PKSI_PT2_PKSM_T4_iiT6_,"ax",@progbits
	.align	128
        .global         _ZN3cub18CUB_300001_SM_10006detail10radix_sort29DeviceRadixSortOnesweepKernelINS1_5radix10policy_hubI19preprocess_vertex_tNS0_8NullTypeEjE10Policy1000ELNS0_9SortOrderE0ES6_S7_jii30preprocess_vertex_decomposer_tEEvPT5_SD_PT3_PKSE_PT1_PKSI_PT2_PKSM_T4_iiT6_
        .type           _ZN3cub18CUB_300001_SM_10006detail10radix_sort29DeviceRadixSortOnesweepKernelINS1_5radix10policy_hubI19preprocess_vertex_tNS0_8NullTypeEjE10Policy1000ELNS0_9SortOrderE0ES6_S7_jii30preprocess_vertex_decomposer_tEEvPT5_SD_PT3_PKSE_PT1_PKSI_PT2_PKSM_T4_iiT6_,@function
        .size           _ZN3cub18CUB_300001_SM_10006detail10radix_sort29DeviceRadixSortOnesweepKernelINS1_5radix10policy_hubI19preprocess_vertex_tNS0_8NullTypeEjE10Policy1000ELNS0_9SortOrderE0ES6_S7_jii30preprocess_vertex_decomposer_tEEvPT5_SD_PT3_PKSE_PT1_PKSI_PT2_PKSM_T4_iiT6_,(.L_x_1419 - _ZN3cub18CUB_300001_SM_10006detail10radix_sort29DeviceRadixSortOnesweepKernelINS1_5radix10policy_hubI19preprocess_vertex_tNS0_8NullTypeEjE10Policy1000ELNS0_9SortOrderE0ES6_S7_jii30preprocess_vertex_decomposer_tEEvPT5_SD_PT3_PKSE_PT1_PKSI_PT2_PKSM_T4_iiT6_)
        .other          _ZN3cub18CUB_300001_SM_10006detail10radix_sort29DeviceRadixSortOnesweepKernelINS1_5radix10policy_hubI19preprocess_vertex_tNS0_8NullTypeEjE10Policy1000ELNS0_9SortOrderE0ES6_S7_jii30preprocess_vertex_decomposer_tEEvPT5_SD_PT3_PKSE_PT1_PKSI_PT2_PKSM_T4_iiT6_,@"STO_CUDA_ENTRY STV_DEFAULT"
_ZN3cub18CUB_300001_SM_10006detail10radix_sort29DeviceRadixSortOnesweepKernelINS1_5radix10policy_hubI19preprocess_vertex_tNS0_8NullTypeEjE10Policy1000ELNS0_9SortOrderE0ES6_S7_jii30preprocess_vertex_decomposer_tEEvPT5_SD_PT3_PKSE_PT1_PKSI_PT2_PKSM_T4_iiT6_:
.text._ZN3cub18CUB_300001_SM_10006detail10radix_sort29DeviceRadixSortOnesweepKernelINS1_5radix10policy_hubI19preprocess_vertex_tNS0_8NullTypeEjE10Policy1000ELNS0_9SortOrderE0ES6_S7_jii30preprocess_vertex_decomposer_tEEvPT5_SD_PT3_PKSE_PT1_PKSI_PT2_PKSM_T4_iiT6_:
[----:B------:R-:W-:Y:S01]  /*0000*/  LDC R1, c[0x0][0x37c] ;  /* 0x0000df00ff017b82 */ /* 0x000fe20000000800 */
[----:B------:R-:W0:Y:S01]  /*0010*/  S2R R23, SR_TID.X ;  /* 0x0000000000177919 */ /* 0x000e220000002100 */
[----:B------:R-:W-:Y:S01]  /*0020*/  MOV R53, 0x400 ;  /* 0x0000040000357802 */ /* 0x000fe20000000f00 */
[----:B------:R-:W1:Y:S01]  /*0030*/  LDCU.64 UR6, c[0x0][0x358] ;  /* 0x00006b00ff0677ac */ /* 0x000e620008000a00 */
[----:B------:R-:W-:Y:S01]  /*0040*/  BSSY.RECONVERGENT B0, `(.L_x_866) ;  /* 0x000000c000007945 */ /* 0x000fe20003800200 */
[----:B------:R-:W2:Y:S01]  /*0050*/  S2R R0, SR_CgaCtaId ;  /* 0x0000000000007919 */ /* 0x000ea20000008800 */
[----:B0-----:R-:W-:Y:S02]  /*0060*/  ISETP.NE.AND P0, PT, R23, RZ, PT ;  /* 0x000000ff1700720c */ /* 0x001fe40003f05270 */
[----:B--2---:R-:W-:-:S11]  /*0070*/  LEA R53, R0, R53, 0x18 ;  /* 0x0000003500357211 */ /* 0x004fd600078ec0ff */
[----:B-1----:R-:W-:Y:S05]  /*0080*/  @P0 BRA `(.L_x_867) ;  /* 0x00000000001c0947 */ /* 0x002fea0003800000 */
[----:B------:R-:W0:Y:S01]  /*0090*/  LDC.64 R2, c[0x0][0x388] ;  /* 0x0000e200ff027b82 */ /* 0x000e220000000a00 */
[----:B------:R-:W-:-:S05]  /*00a0*/  IMAD.MOV.U32 R5, RZ, RZ, 0x1 ;  /* 0x00000001ff057424 */ /* 0x000fca00078e00ff */
[----:B0-----:R-:W2:Y:S02]  /*00b0*/  ATOMG.E.ADD.STRONG.GPU PT, R2, desc[UR6][R2.64], R5 ;  /* 0x80000005020279a8 */ /* 0x001ea400081ef106 */
[----:B------:R-:W0:Y:S01]  /*00c0*/  S2UR UR5, SR_CgaCtaId ;  /* 0x00000000000579c3 */ /* 0x000e220000008800 */
[----:B------:R-:W-:Y:S02]  /*00d0*/  UMOV UR4, 0x400 ;  /* 0x0000040000047882 */ /* 0x000fe40000000000 */
[----:B0-----:R-:W-:-:S09]  /*00e0*/  ULEA UR4, UR5, UR4, 0x18 ;  /* 0x0000000405047291 */ /* 0x001fd2000f8ec0ff */
[----:B--2---:R0:W-:Y:S03]  /*00f0*/  STS [UR4+0xb400], R2 ;  /* 0x00b40002ff007988 */ /* 0x0041e60008000804 */
.L_x_867:
[----:B------:R-:W-:Y:S05]  /*0100*/  BSYNC.RECONVERGENT B0 ;  /* 0x0000000000007941 */ /* 0x000fea0003800200 */
.L_x_866:
[----:B------:R-:W-:Y:S01]  /*0110*/  BAR.SYNC.DEFER_BLOCKING 0x0 ;  /* 0x0000000000007b1d */ /* 0x000fe20000010000 */
[----:B------:R-:W-:-:S05]  /*0120*/  SHF.R.U32.HI R24, RZ, 0x5, R23 ;  /* 0x00000005ff187819 */ /* 0x000fca0000011617 */
[----:B------:R-:W1:Y:S01]  /*0130*/  LDCU UR4, c[0x0][0x3c0] ;  /* 0x00007800ff0477ac */ /* 0x000e620008000800 */
[----:B------:R-:W2:Y:S01]  /*0140*/  S2R R52, SR_LANEID ;  /* 0x0000000000347919 */ /* 0x000ea20000000000 */
[----:B------:R-:W3:Y:S02]  /*0150*/  LDS R35, [R53+0xb400] ;  /* 0x00b4000035237984 */ /* 0x000ee40000000800 */
[----:B---3--:R-:W-:-:S04]  /*0160*/  IMAD R0, R35, 0x780, RZ ;  /* 0x0000078023007824 */ /* 0x008fc800078e02ff */
[----:B------:R-:W-:-:S05]  /*0170*/  VIADD R57, R0, 0x780 ;  /* 0x0000078000397836 */ /* 0x000fca0000000000 */
[----:B-1----:R-:W-:-:S13]  /*0180*/  ISETP.GT.AND P0, PT, R57, UR4, PT ;  /* 0x0000000439007c0c */ /* 0x002fda000bf04270 */
[----:B--2---:R-:W-:Y:S05]  /*0190*/  @P0 BRA `(.L_x_868) ;  /* 0x0000000000d00947 */ /* 0x004fea0003800000 */
[----:B------:R-:W1:Y:S01]  /*01a0*/  LDC.64 R26, c[0x0][0x3a8] ;  /* 0x0000ea00ff1a7b82 */ /* 0x000e620000000a00 */
[C---:B0-----:R-:W-:Y:S02]  /*01b0*/  LOP3.LUT R2, R23.reuse, 0x1f, RZ, 0xc0, !PT ;  /* 0x0000001f17027812 */ /* 0x041fe400078ec0ff */
[----:B------:R-:W-:-:S05]  /*01c0*/  LOP3.LUT R3, R23, 0x3e0, RZ, 0xc0, !PT ;  /* 0x000003e017037812 */ /* 0x000fca00078ec0ff */
[----:B------:R-:W-:-:S05]  /*01d0*/  IMAD R3, R3, 0x5, R2 ;  /* 0x0000000503037824 */ /* 0x000fca00078e0202 */
[----:B------:R-:W-:-:S05]  /*01e0*/  IADD3 R3, P0, PT, R0, R3, RZ ;  /* 0x0000000300037210 */ /* 0x000fca0007f1e0ff */
[----:B------:R-:W-:Y:S02]  /*01f0*/  IMAD.X R0, RZ, RZ, RZ, P0 ;  /* 0x000000ffff007224 */ /* 0x000fe400000e06ff */
[----:B-1----:R-:W-:-:S04]  /*0200*/  IMAD.WIDE.U32 R26, R3, 0x18, R26 ;  /* 0x00000018031a7825 */ /* 0x002fc800078e001a */
[----:B------:R-:W-:-:S04]  /*0210*/  IMAD R3, R0, 0x18, RZ ;  /* 0x0000001800037824 */ /* 0x000fc800078e02ff */
[----:B------:R-:W-:-:S05]  /*0220*/  IMAD.IADD R27, R27, 0x1, R3 ;  /* 0x000000011b1b7824 */ /* 0x000fca00078e0203 */
[----:B------:R-:W2:Y:S04]  /*0230*/  LDG.E.64 R6, desc[UR6][R26.64+0x610] ;  /* 0x000610061a067981 */ /* 0x000ea8000c1e1b00 */
[----:B------:R-:W3:Y:S04]  /*0240*/  LDG.E.64 R8, desc[UR6][R26.64+0x910] ;  /* 0x000910061a087981 */ /* 0x000ee8000c1e1b00 */
[----:B------:R-:W4:Y:S04]  /*0250*/  LDG.E.64 R2, desc[UR6][R26.64+0x10] ;  /* 0x000010061a027981 */ /* 0x000f28000c1e1b00 */
[----:B------:R-:W4:Y:S04]  /*0260*/  LDG.E.64 R4, desc[UR6][R26.64+0x310] ;  /* 0x000310061a047981 */ /* 0x000f28000c1e1b00 */
[----:B------:R-:W4:Y:S04]  /*0270*/  LDG.E.64 R10, desc[UR6][R26.64+0xc10] ;  /* 0x000c10061a0a7981 */ /* 0x000f28000c1e1b00 */
[----:B------:R-:W5:Y:S04]  /*0280*/  LDG.E R33, desc[UR6][R26.64] ;  /* 0x000000061a217981 */ /* 0x000f68000c1e1900 */
[----:B------:R-:W5:Y:S04]  /*0290*/  LDG.E R32, desc[UR6][R26.64+0x300] ;  /* 0x000300061a207981 */ /* 0x000f68000c1e1900 */
[----:B------:R-:W5:Y:S04]  /*02a0*/  LDG.E R31, desc[UR6][R26.64+0x600] ;  /* 0x000600061a1f7981 */ /* 0x000f68000c1e1900 */
[----:B------:R-:W5:Y:S04]  /*02b0*/  LDG.E R30, desc[UR6][R26.64+0x900] ;  /* 0x000900061a1e7981 */ /* 0x000f68000c1e1900 */
[----:B------:R-:W5:Y:S04]  /*02c0*/  LDG.E R0, desc[UR6][R26.64+0xc00] ;  /* 0x000c00061a007981 */ /* 0x000f68000c1e1900 */
[----:B------:R-:W5:Y:S04]  /*02d0*/  LDG.E.64 R20, desc[UR6][R26.64+0x8] ;  /* 0x000008061a147981 */ /* 0x000f68000c1e1b00 */
[----:B------:R-:W5:Y:S04]  /*02e0*/  LDG.E.64 R18, desc[UR6][R26.64+0x308] ;  /* 0x000308061a127981 */ /* 0x000f68000c1e1b00 */
[----:B------:R-:W5:Y:S04]  /*02f0*/  LDG.E.64 R16, desc[UR6][R26.64+0x608] ;  /* 0x000608061a107981 */ /* 0x000f68000c1e1b00 */
[----:B------:R-:W5:Y:S04]  /*0300*/  LDG.E.64 R14, desc[UR6][R26.64+0x908] ;  /* 0x000908061a0e7981 */ /* 0x000f68000c1e1b00 */
[----:B------:R0:W5:Y:S01]  /*0310*/  LDG.E.64 R12, desc[UR6][R26.64+0xc08] ;  /* 0x000c08061a0c7981 */ /* 0x000162000c1e1b00 */
[----:B--2---:R-:W-:-:S02]  /*0320*/  PRMT R43, R7, 0x7770, RZ ;  /* 0x00007770072b7816 */ /* 0x004fc400000000ff */
[C---:B------:R-:W-:Y:S02]  /*0330*/  PRMT R42, R7.reuse, 0x7771, RZ ;  /* 0x00007771072a7816 */ /* 0x040fe400000000ff */
[----:B------:R-:W-:Y:S02]  /*0340*/  PRMT R41, R7, 0x7772, RZ ;  /* 0x0000777207297816 */ /* 0x000fe400000000ff */
[C---:B---3--:R-:W-:Y:S02]  /*0350*/  PRMT R39, R9.reuse, 0x7770, RZ ;  /* 0x0000777009277816 */ /* 0x048fe400000000ff */
[C---:B------:R-:W-:Y:S02]  /*0360*/  PRMT R38, R9.reuse, 0x7771, RZ ;  /* 0x0000777109267816 */ /* 0x040fe400000000ff */
[----:B------:R-:W-:Y:S02]  /*0370*/  PRMT R37, R9, 0x7772, RZ ;  /* 0x0000777209257816 */ /* 0x000fe400000000ff */
[----:B----4-:R-:W-:-:S02]  /*0380*/  PRMT R51, R3, 0x7770, RZ ;  /* 0x0000777003337816 */ /* 0x010fc400000000ff */
[C---:B------:R-:W-:Y:S02]  /*0390*/  PRMT R50, R3.reuse, 0x7771, RZ ;  /* 0x0000777103327816 */ /* 0x040fe400000000ff */
[----:B------:R-:W-:Y:S02]  /*03a0*/  PRMT R49, R3, 0x7772, RZ ;  /* 0x0000777203317816 */ /* 0x000fe400000000ff */
[C---:B------:R-:W-:Y:S02]  /*03b0*/  PRMT R47, R5.reuse, 0x7770, RZ ;  /* 0x00007770052f7816 */ /* 0x040fe400000000ff */
[C---:B------:R-:W-:Y:S02]  /*03c0*/  PRMT R46, R5.reuse, 0x7771, RZ ;  /* 0x00007771052e7816 */ /* 0x040fe400000000ff */
[----:B------:R-:W-:Y:S02]  /*03d0*/  PRMT R45, R5, 0x7772, RZ ;  /* 0x00007772052d7816 */ /* 0x000fe400000000ff */
[----:B------:R-:W-:-:S02]  /*03e0*/  PRMT R7, R7, 0x7773, RZ ;  /* 0x0000777307077816 */ /* 0x000fc400000000ff */
[----:B------:R-:W-:Y:S02]  /*03f0*/  PRMT R9, R9, 0x7773, RZ ;  /* 0x0000777309097816 */ /* 0x000fe400000000ff */
[----:B------:R-:W-:Y:S02]  /*0400*/  PRMT R3, R3, 0x7773, RZ ;  /* 0x0000777303037816 */ /* 0x000fe400000000ff */
[----:B------:R-:W-:Y:S02]  /*0410*/  PRMT R5, R5, 0x7773, RZ ;  /* 0x0000777305057816 */ /* 0x000fe400000000ff */
[C---:B------:R-:W-:Y:S02]  /*0420*/  PRMT R25, R11.reuse, 0x7771, RZ ;  /* 0x000077710b197816 */ /* 0x040fe400000000ff */
[C---:B0-----:R-:W-:Y:S02]  /*0430*/  PRMT R26, R11.reuse, 0x7772, RZ ;  /* 0x000077720b1a7816 */ /* 0x041fe400000000ff */
[----:B------:R-:W-:-:S02]  /*0440*/  PRMT R27, R11, 0x7773, RZ ;  /* 0x000077730b1b7816 */ /* 0x000fc400000000ff */
[----:B------:R-:W-:Y:S02]  /*0450*/  PRMT R34, R11, 0x7770, RZ ;  /* 0x000077700b227816 */ /* 0x000fe400000000ff */
[----:B------:R-:W-:Y:S02]  /*0460*/  PRMT R40, R7, 0x7610, R40 ;  /* 0x0000761007287816 */ /* 0x000fe40000000028 */
[----:B------:R-:W-:Y:S02]  /*0470*/  PRMT R36, R9, 0x7610, R36 ;  /* 0x0000761009247816 */ /* 0x000fe40000000024 */
[----:B------:R-:W-:Y:S02]  /*0480*/  PRMT R48, R3, 0x7610, R48 ;  /* 0x0000761003307816 */ /* 0x000fe40000000030 */
[----:B------:R-:W-:Y:S02]  /*0490*/  PRMT R44, R5, 0x7610, R44 ;  /* 0x00007610052c7816 */ /* 0x000fe4000000002c */
[----:B------:R-:W-:-:S02]  /*04a0*/  PRMT R11, R25, 0x7610, R11 ;  /* 0x00007610190b7816 */ /* 0x000fc4000000000b */
[----:B------:R-:W-:Y:S02]  /*04b0*/  PRMT R9, R26, 0x7610, R9 ;  /* 0x000076101a097816 */ /* 0x000fe40000000009 */
[----:B------:R-:W-:Y:S01]  /*04c0*/  PRMT R7, R27, 0x7610, R7 ;  /* 0x000076101b077816 */ /* 0x000fe20000000007 */
[----:B------:R-:W-:Y:S06]  /*04d0*/  BRA `(.L_x_869) ;  /* 0x0000000400c47947 */ /* 0x000fec0003800000 */
.L_x_868:
[----:B0-----:R-:W0:Y:S01]  /*04e0*/  LDC.64 R2, c[0x0][0x3a8] ;  /* 0x0000ea00ff027b82 */ /* 0x001e220000000a00 */
[C---:B------:R-:W-:Y:S02]  /*04f0*/  LOP3.LUT R4, R23.reuse, 0x1f, RZ, 0xc0, !PT ;  /* 0x0000001f17047812 */ /* 0x040fe400078ec0ff */
[----:B------:R-:W-:-:S05]  /*0500*/  LOP3.LUT R5, R23, 0x3e0, RZ, 0xc0, !PT ;  /* 0x000003e017057812 */ /* 0x000fca00078ec0ff */
[----:B------:R-:W-:-:S05]  /*0510*/  IMAD R7, R5, 0x5, R4 ;  /* 0x0000000505077824 */ /* 0x000fca00078e0204 */
[C---:B------:R-:W-:Y:S02]  /*0520*/  IADD3 R5, P0, PT, R0.reuse, R7, RZ ;  /* 0x0000000700057210 */ /* 0x040fe40007f1e0ff */
[----:B------:R-:W-:-:S03]  /*0530*/  IADD3 R0, PT, PT, -R0, UR4, RZ ;  /* 0x0000000400007c10 */ /* 0x000fc6000fffe1ff */
[----:B------:R-:W-:Y:S01]  /*0540*/  IMAD.X R4, RZ, RZ, RZ, P0 ;  /* 0x000000ffff047224 */ /* 0x000fe200000e06ff */
[----:B------:R-:W-:-:S03]  /*0550*/  ISETP.GE.AND P0, PT, R7, R0, PT ;  /* 0x000000000700720c */ /* 0x000fc60003f06270 */
[----:B------:R-:W-:Y:S02]  /*0560*/  IMAD R27, R4, 0x18, RZ ;  /* 0x00000018041b7824 */ /* 0x000fe400078e02ff */
[----:B0-----:R-:W-:-:S04]  /*0570*/  IMAD.WIDE.U32 R2, R5, 0x18, R2 ;  /* 0x0000001805027825 */ /* 0x001fc800078e0002 */
[----:B------:R-:W-:Y:S02]  /*0580*/  VIADD R5, R7, 0x20 ;  /* 0x0000002007057836 */ /* 0x000fe40000000000 */
[----:B------:R-:W-:Y:S02]  /*0590*/  IMAD.IADD R27, R3, 0x1, R27 ;  /* 0x00000001031b7824 */ /* 0x000fe400078e021b */
[----:B------:R-:W-:Y:S01]  /*05a0*/  IMAD.MOV.U32 R26, RZ, RZ, R2 ;  /* 0x000000ffff1a7224 */ /* 0x000fe200078e0002 */
[----:B------:R-:W-:Y:S01]  /*05b0*/  ISETP.GE.AND P1, PT, R5, R0, PT ;  /* 0x000000000500720c */ /* 0x000fe20003f26270 */
[----:B------:R-:W-:-:S03]  /*05c0*/  VIADD R5, R7, 0x40 ;  /* 0x0000004007057836 */ /* 0x000fc60000000000 */
[----:B------:R-:W2:Y:S02]  /*05d0*/  @!P0 LDG.E R3, desc[UR6][R26.64+0x14] ;  /* 0x000014061a038981 */ /* 0x000ea4000c1e1900 */
[----:B------:R-:W-:Y:S01]  /*05e0*/  ISETP.GE.AND P2, PT, R5, R0, PT ;  /* 0x000000000500720c */ /* 0x000fe20003f46270 */
[----:B------:R-:W-:-:S05]  /*05f0*/  VIADD R5, R7, 0x60 ;  /* 0x0000006007057836 */ /* 0x000fca0000000000 */
[-C--:B------:R-:W-:Y:S01]  /*0600*/  ISETP.GE.AND P3, PT, R5, R0.reuse, PT ;  /* 0x000000000500720c */ /* 0x080fe20003f66270 */
[----:B------:R-:W-:Y:S01]  /*0610*/  VIADD R5, R7, 0x80 ;  /* 0x0000008007057836 */ /* 0x000fe20000000000 */
[----:B------:R-:W3:Y:S04]  /*0620*/  @!P1 LDG.E R11, desc[UR6][R26.64+0x314] ;  /* 0x000314061a0b9981 */ /* 0x000ee8000c1e1900 */
[----:B------:R-:W-:Y:S01]  /*0630*/  ISETP.GE.AND P4, PT, R5, R0, PT ;  /* 0x000000000500720c */ /* 0x000fe20003f86270 */
[----:B------:R-:W4:Y:S01]  /*0640*/  @!P2 LDG.E R25, desc[UR6][R26.64+0x614] ;  /* 0x000614061a19a981 */ /* 0x000f22000c1e1900 */
[----:B------:R-:W-:Y:S02]  /*0650*/  CS2R R32, SRZ ;  /* 0x0000000000207805 */ /* 0x000fe4000001ff00 */
[----:B------:R-:W-:Y:S01]  /*0660*/  CS2R R30, SRZ ;  /* 0x00000000001e7805 */ /* 0x000fe2000001ff00 */
[----:B------:R-:W-:-:S02]  /*0670*/  IMAD.MOV.U32 R0, RZ, RZ, RZ ;  /* 0x000000ffff007224 */ /* 0x000fc400078e00ff */
[----:B------:R-:W4:Y:S01]  /*0680*/  @!P3 LDG.E R28, desc[UR6][R26.64+0x914] ;  /* 0x000914061a1cb981 */ /* 0x000f22000c1e1900 */
[----:B------:R-:W-:Y:S02]  /*0690*/  CS2R R20, SRZ ;  /* 0x0000000000147805 */ /* 0x000fe4000001ff00 */
[----:B------:R-:W-:Y:S02]  /*06a0*/  CS2R R18, SRZ ;  /* 0x0000000000127805 */ /* 0x000fe4000001ff00 */
[----:B------:R-:W-:Y:S02]  /*06b0*/  CS2R R16, SRZ ;  /* 0x0000000000107805 */ /* 0x000fe4000001ff00 */
[----:B------:R-:W-:Y:S02]  /*06c0*/  CS2R R14, SRZ ;  /* 0x00000000000e7805 */ /* 0x000fe4000001ff00 */
[----:B------:R-:W-:Y:S01]  /*06d0*/  CS2R R12, SRZ ;  /* 0x00000000000c7805 */ /* 0x000fe2000001ff00 */
[----:B------:R-:W4:Y:S01]  /*06e0*/  @!P4 LDG.E R29, desc[UR6][R26.64+0xc14] ;  /* 0x000c14061a1dc981 */ /* 0x000f22000c1e1900 */
[----:B------:R-:W-:-:S02]  /*06f0*/  IMAD.MOV.U32 R2, RZ, RZ, -0x1 ;  /* 0xffffffffff027424 */ /* 0x000fc400078e00ff */
[----:B------:R-:W-:Y:S01]  /*0700*/  IMAD.MOV.U32 R4, RZ, RZ, -0x1 ;  /* 0xffffffffff047424 */ /* 0x000fe200078e00ff */
[----:B------:R0:W5:Y:S01]  /*0710*/  @!P0 LDG.E R33, desc[UR6][R26.64] ;  /* 0x000000061a218981 */ /* 0x000162000c1e1900 */
[----:B------:R-:W-:Y:S02]  /*0720*/  IMAD.MOV.U32 R6, RZ, RZ, -0x1 ;  /* 0xffffffffff067424 */ /* 0x000fe400078e00ff */
[----:B------:R-:W-:Y:S01]  /*0730*/  IMAD.MOV.U32 R8, RZ, RZ, -0x1 ;  /* 0xffffffffff087424 */ /* 0x000fe200078e00ff */
[----:B------:R0:W5:Y:S01]  /*0740*/  @!P0 LDG.E.64 R20, desc[UR6][R26.64+0x8] ;  /* 0x000008061a148981 */ /* 0x000162000c1e1b00 */
[----:B------:R-:W-:-:S03]  /*0750*/  IMAD.MOV.U32 R10, RZ, RZ, -0x1 ;  /* 0xffffffffff0a7424 */ /* 0x000fc600078e00ff */
[----:B------:R0:W5:Y:S04]  /*0760*/  @!P1 LDG.E R32, desc[UR6][R26.64+0x300] ;  /* 0x000300061a209981 */ /* 0x000168000c1e1900 */
[----:B------:R0:W5:Y:S04]  /*0770*/  @!P1 LDG.E.64 R18, desc[UR6][R26.64+0x308] ;  /* 0x000308061a129981 */ /* 0x000168000c1e1b00 */
[----:B------:R0:W5:Y:S04]  /*0780*/  @!P2 LDG.E R31, desc[UR6][R26.64+0x600] ;  /* 0x000600061a1fa981 */ /* 0x000168000c1e1900 */
[----:B------:R0:W5:Y:S04]  /*0790*/  @!P2 LDG.E.64 R16, desc[UR6][R26.64+0x608] ;  /* 0x000608061a10a981 */ /* 0x000168000c1e1b00 */
[----:B------:R0:W5:Y:S04]  /*07a0*/  @!P3 LDG.E R30, desc[UR6][R26.64+0x900] ;  /* 0x000900061a1eb981 */ /* 0x000168000c1e1900 */
[----:B------:R0:W5:Y:S04]  /*07b0*/  @!P3 LDG.E.64 R14, desc[UR6][R26.64+0x908] ;  /* 0x000908061a0eb981 */ /* 0x000168000c1e1b00 */
[----:B------:R0:W5:Y:S04]  /*07c0*/  @!P4 LDG.E R0, desc[UR6][R26.64+0xc00] ;  /* 0x000c00061a00c981 */ /* 0x000168000c1e1900 */
[----:B------:R0:W5:Y:S04]  /*07d0*/  @!P4 LDG.E.64 R12, desc[UR6][R26.64+0xc08] ;  /* 0x000c08061a0cc981 */ /* 0x000168000c1e1b00 */
[----:B------:R0:W5:Y:S04]  /*07e0*/  @!P0 LDG.E R2, desc[UR6][R26.64+0x10] ;  /* 0x000010061a028981 */ /* 0x000168000c1e1900 */
[----:B------:R0:W5:Y:S04]  /*07f0*/  @!P1 LDG.E R4, desc[UR6][R26.64+0x310] ;  /* 0x000310061a049981 */ /* 0x000168000c1e1900 */
[----:B------:R0:W5:Y:S04]  /*0800*/  @!P2 LDG.E R6, desc[UR6][R26.64+0x610] ;  /* 0x000610061a06a981 */ /* 0x000168000c1e1900 */
[----:B------:R0:W5:Y:S04]  /*0810*/  @!P3 LDG.E R8, desc[UR6][R26.64+0x910] ;  /* 0x000910061a08b981 */ /* 0x000168000c1e1900 */
[----:B------:R0:W5:Y:S01]  /*0820*/  @!P4 LDG.E R10, desc[UR6][R26.64+0xc10] ;  /* 0x000c10061a0ac981 */ /* 0x000162000c1e1900 */
[----:B------:R-:W-:-:S02]  /*0830*/  PRMT R51, RZ, 0x7610, R51 ;  /* 0x00007610ff337816 */ /* 0x000fc40000000033 */
[----:B------:R-:W-:Y:S02]  /*0840*/  PRMT R48, RZ, 0x7610, R48 ;  /* 0x00007610ff307816 */ /* 0x000fe40000000030 */
[----:B------:R-:W-:Y:S02]  /*0850*/  PRMT R50, RZ, 0x7610, R50 ;  /* 0x00007610ff327816 */ /* 0x000fe40000000032 */
[----:B------:R-:W-:Y:S02]  /*0860*/  PRMT R47, RZ, 0x7610, R47 ;  /* 0x00007610ff2f7816 */ /* 0x000fe4000000002f */
[----:B------:R-:W-:Y:S02]  /*0870*/  PRMT R46, RZ, 0x7610, R46 ;  /* 0x00007610ff2e7816 */ /* 0x000fe4000000002e */
[----:B------:R-:W-:Y:S02]  /*0880*/  PRMT R45, RZ, 0x7610, R45 ;  /* 0x00007610ff2d7816 */ /* 0x000fe4000000002d */
        /* <DEDUP_REMOVED lines=11> */
[C---:B--2---:R-:W-:Y:S02]  /*0940*/  @!P0 PRMT R5, R3.reuse, 0x7770, RZ ;  /* 0x0000777003058816 */ /* 0x044fe400000000ff */
[----:B------:R-:W-:-:S02]  /*0950*/  @!P0 PRMT R7, R3, 0x7771, RZ ;  /* 0x0000777103078816 */ /* 0x000fc400000000ff */
[C---:B------:R-:W-:Y:S02]  /*0960*/  @!P0 PRMT R9, R3.reuse, 0x7772, RZ ;  /* 0x0000777203098816 */ /* 0x040fe400000000ff */
[----:B------:R-:W-:Y:S02]  /*0970*/  @!P0 PRMT R3, R3, 0x7773, RZ ;  /* 0x0000777303038816 */ /* 0x000fe400000000ff */
[----:B------:R-:W-:Y:S02]  /*0980*/  @!P0 PRMT R51, R5, 0x7610, R51 ;  /* 0x0000761005338816 */ /* 0x000fe40000000033 */
[----:B------:R-:W-:Y:S02]  /*0990*/  @!P0 PRMT R48, R3, 0x7610, R48 ;  /* 0x0000761003308816 */ /* 0x000fe40000000030 */
[----:B------:R-:W-:Y:S02]  /*09a0*/  @!P0 PRMT R50, R7, 0x7610, R50 ;  /* 0x0000761007328816 */ /* 0x000fe40000000032 */
[----:B---3--:R-:W-:-:S02]  /*09b0*/  @!P1 PRMT R3, R11, 0x7770, RZ ;  /* 0x000077700b039816 */ /* 0x008fc400000000ff */
[C---:B------:R-:W-:Y:S02]  /*09c0*/  @!P1 PRMT R5, R11.reuse, 0x7771, RZ ;  /* 0x000077710b059816 */ /* 0x040fe400000000ff */
[----:B------:R-:W-:Y:S02]  /*09d0*/  @!P1 PRMT R7, R11, 0x7772, RZ ;  /* 0x000077720b079816 */ /* 0x000fe400000000ff */
[----:B------:R-:W-:Y:S02]  /*09e0*/  @!P1 PRMT R47, R3, 0x7610, R47 ;  /* 0x00007610032f9816 */ /* 0x000fe4000000002f */
[----:B------:R-:W-:Y:S02]  /*09f0*/  @!P1 PRMT R46, R5, 0x7610, R46 ;  /* 0x00007610052e9816 */ /* 0x000fe4000000002e */
[----:B------:R-:W-:Y:S02]  /*0a00*/  @!P1 PRMT R45, R7, 0x7610, R45 ;  /* 0x00007610072d9816 */ /* 0x000fe4000000002d */
[----:B----4-:R-:W-:-:S02]  /*0a10*/  @!P2 PRMT R3, R25, 0x7770, RZ ;  /* 0x000077701903a816 */ /* 0x010fc400000000ff */
[C---:B------:R-:W-:Y:S02]  /*0a20*/  @!P2 PRMT R5, R25.reuse, 0x7771, RZ ;  /* 0x000077711905a816 */ /* 0x040fe400000000ff */
[----:B------:R-:W-:Y:S02]  /*0a30*/  @!P2 PRMT R7, R25, 0x7772, RZ ;  /* 0x000077721907a816 */ /* 0x000fe400000000ff */
[----:B------:R-:W-:Y:S02]  /*0a40*/  @!P2 PRMT R43, R3, 0x7610, R43 ;  /* 0x00007610032ba816 */ /* 0x000fe4000000002b */
[----:B------:R-:W-:Y:S02]  /*0a50*/  @!P2 PRMT R42, R5, 0x7610, R42 ;  /* 0x00007610052aa816 */ /* 0x000fe4000000002a */
[----:B------:R-:W-:Y:S02]  /*0a60*/  @!P2 PRMT R25, R25, 0x7773, RZ ;  /* 0x000077731919a816 */ /* 0x000fe400000000ff */
[----:B------:R-:W-:-:S02]  /*0a70*/  @!P2 PRMT R41, R7, 0x7610, R41 ;  /* 0x000076100729a816 */ /* 0x000fc40000000029 */
[C---:B------:R-:W-:Y:S02]  /*0a80*/  @!P3 PRMT R3, R28.reuse, 0x7770, RZ ;  /* 0x000077701c03b816 */ /* 0x040fe400000000ff */
[C---:B------:R-:W-:Y:S02]  /*0a90*/  @!P3 PRMT R5, R28.reuse, 0x7771, RZ ;  /* 0x000077711c05b816 */ /* 0x040fe400000000ff */
[----:B------:R-:W-:Y:S02]  /*0aa0*/  @!P1 PRMT R11, R11, 0x7773, RZ ;  /* 0x000077730b0b9816 */ /* 0x000fe400000000ff */
[----:B------:R-:W-:Y:S02]  /*0ab0*/  @!P3 PRMT R7, R28, 0x7772, RZ ;  /* 0x000077721c07b816 */ /* 0x000fe400000000ff */
[----:B------:R-:W-:Y:S02]  /*0ac0*/  @!P2 PRMT R40, R25, 0x7610, R40 ;  /* 0x000076101928a816 */ /* 0x000fe40000000028 */
[----:B------:R-:W-:-:S02]  /*0ad0*/  @!P3 PRMT R39, R3, 0x7610, R39 ;  /* 0x000076100327b816 */ /* 0x000fc40000000027 */
[----:B------:R-:W-:Y:S02]  /*0ae0*/  @!P3 PRMT R38, R5, 0x7610, R38 ;  /* 0x000076100526b816 */ /* 0x000fe40000000026 */
[----:B------:R-:W-:Y:S02]  /*0af0*/  @!P0 PRMT R49, R9, 0x7610, R49 ;  /* 0x0000761009318816 */ /* 0x000fe40000000031 */
[----:B------:R-:W-:Y:S02]  /*0b00*/  @!P1 PRMT R44, R11, 0x7610, R44 ;  /* 0x000076100b2c9816 */ /* 0x000fe4000000002c */
[----:B------:R-:W-:Y:S02]  /*0b10*/  @!P3 PRMT R37, R7, 0x7610, R37 ;  /* 0x000076100725b816 */ /* 0x000fe40000000025 */
[C---:B------:R-:W-:Y:S02]  /*0b20*/  @!P4 PRMT R3, R29.reuse, 0x7770, RZ ;  /* 0x000077701d03c816 */ /* 0x040fe400000000ff */
[----:B------:R-:W-:-:S02]  /*0b30*/  @!P4 PRMT R5, R29, 0x7771, RZ ;  /* 0x000077711d05c816 */ /* 0x000fc400000000ff */
[C---:B------:R-:W-:Y:S02]  /*0b40*/  @!P4 PRMT R25, R29.reuse, 0x7772, RZ ;  /* 0x000077721d19c816 */ /* 0x040fe400000000ff */
[----:B------:R-:W-:Y:S02]  /*0b50*/  @!P3 PRMT R28, R28, 0x7773, RZ ;  /* 0x000077731c1cb816 */ /* 0x000fe400000000ff */
[----:B------:R-:W-:Y:S02]  /*0b60*/  PRMT R11, RZ, 0x7610, R11 ;  /* 0x00007610ff0b7816 */ /* 0x000fe4000000000b */
[----:B------:R-:W-:Y:S02]  /*0b70*/  PRMT R9, RZ, 0x7610, R9 ;  /* 0x00007610ff097816 */ /* 0x000fe40000000009 */
[----:B------:R-:W-:Y:S02]  /*0b80*/  PRMT R7, RZ, 0x7610, R7 ;  /* 0x00007610ff077816 */ /* 0x000fe40000000007 */
[----:B------:R-:W-:-:S02]  /*0b90*/  @!P4 PRMT R29, R29, 0x7773, RZ ;  /* 0x000077731d1dc816 */ /* 0x000fc400000000ff */
[----:B------:R-:W-:Y:S02]  /*0ba0*/  @!P3 PRMT R36, R28, 0x7610, R36 ;  /* 0x000076101c24b816 */ /* 0x000fe40000000024 */
[----:B------:R-:W-:Y:S02]  /*0bb0*/  @!P4 PRMT R34, R3, 0x7610, R34 ;  /* 0x000076100322c816 */ /* 0x000fe40000000022 */
[----:B------:R-:W-:Y:S02]  /*0bc0*/  @!P4 PRMT R11, R5, 0x7610, R11 ;  /* 0x00007610050bc816 */ /* 0x000fe4000000000b */
[----:B------:R-:W-:Y:S02]  /*0bd0*/  @!P4 PRMT R9, R25, 0x7610, R9 ;  /* 0x000076101909c816 */ /* 0x000fe40000000009 */
[----:B0-----:R-:W-:-:S07]  /*0be0*/  @!P4 PRMT R7, R29, 0x7610, R7 ;  /* 0x000076101d07c816 */ /* 0x001fce0000000007 */
.L_x_869:
[----:B------:R-:W-:Y:S01]  /*0bf0*/  VIMNMX R3, PT, PT, R52, 0xe0, !PT ;  /* 0x000000e034037848 */ /* 0x000fe20007fe0100 */
[----:B------:R-:W-:Y:S01]  /*0c00*/  BSSY.RECONVERGENT B0, `(.L_x_870) ;  /* 0x0000023000007945 */ /* 0x000fe20003800200 */
[----:B------:R-:W-:Y:S02]  /*0c10*/  IMAD.SHL.U32 R24, R24, 0x400, RZ ;  /* 0x0000040018187824 */ /* 0x000fe400078e00ff */
[----:B------:R-:W-:-:S04]  /*0c20*/  IADD3 R3, PT, PT, R3, 0x1f, -R52 ;  /* 0x0000001f03037810 */ /* 0x000fc80007ffe834 */
[C---:B------:R-:W-:Y:S02]  /*0c30*/  ISETP.GE.U32.AND P0, PT, R3.reuse, 0x1e0, PT ;  /* 0x000001e00300780c */ /* 0x040fe40003f06070 */
[----:B------:R-:W-:Y:S01]  /*0c40*/  LEA.HI R5, R3, 0x1, RZ, 0x1b ;  /* 0x0000000103057811 */ /* 0x000fe200078fd8ff */
[----:B------:R-:W-:-:S03]  /*0c50*/  IMAD.MOV.U32 R3, RZ, RZ, R52 ;  /* 0x000000ffff037224 */ /* 0x000fc600078e0034 */
[----:B------:R-:W-:-:S04]  /*0c60*/  LOP3.LUT R27, R5, 0xf, RZ, 0xc0, !PT ;  /* 0x0000000f051b7812 */ /* 0x000fc800078ec0ff */
[----:B------:R-:W-:-:S03]  /*0c70*/  ISETP.NE.AND P1, PT, R27, RZ, PT ;  /* 0x000000ff1b00720c */ /* 0x000fc60003f25270 */
[----:B------:R-:W-:Y:S10]  /*0c80*/  @!P0 BRA `(.L_x_871) ;  /* 0x0000000000688947 */ /* 0x000ff40003800000 */
[----:B------:R-:W-:Y:S01]  /*0c90*/  IMAD R26, R52, 0x4, R24 ;  /* 0x00000004341a7824 */ /* 0x000fe200078e0218 */
[----:B------:R-:W-:Y:S01]  /*0ca0*/  LOP3.LUT R25, R5, 0xffffff0, RZ, 0xc0, !PT ;  /* 0x0ffffff005197812 */ /* 0x000fe200078ec0ff */
[----:B------:R-:W-:-:S03]  /*0cb0*/  IMAD.MOV.U32 R3, RZ, RZ, R52 ;  /* 0x000000ffff037224 */ /* 0x000fc600078e0034 */
[----:B------:R-:W-:Y:S01]  /*0cc0*/  IADD3 R26, PT, PT, R26, 0x400, R53 ;  /* 0x000004001a1a7810 */ /* 0x000fe20007ffe035 */
[----:B------:R-:W-:-:S07]  /*0cd0*/  IMAD.MOV R25, RZ, RZ, -R25 ;  /* 0x000000ffff197224 */ /* 0x000fce00078e0a19 */
.L_x_872:
[----:B------:R-:W-:Y:S01]  /*0ce0*/  VIADD R25, R25, 0x10 ;  /* 0x0000001019197836 */ /* 0x000fe20000000000 */
[----:B------:R-:W-:Y:S01]  /*0cf0*/  STS [R26+-0x400], RZ ;  /* 0xfffc00ff1a007388 */ /* 0x000fe20000000800 */
[----:B------:R-:W-:-:S03]  /*0d00*/  VIADD R3, R3, 0x200 ;  /* 0x0000020003037836 */ /* 0x000fc60000000000 */
[----:B------:R-:W-:Y:S01]  /*0d10*/  ISETP.NE.AND P0, PT, R25, RZ, PT ;  /* 0x000000ff1900720c */ /* 0x000fe20003f05270 */
[----:B------:R-:W-:Y:S04]  /*0d20*/  STS [R26+-0x380], RZ ;  /* 0xfffc80ff1a007388 */ /* 0x000fe80000000800 */
[----:B------:R-:W-:Y:S04]  /*0d30*/  STS [R26+-0x300], RZ ;  /* 0xfffd00ff1a007388 */ /* 0x000fe80000000800 */
[----:B------:R-:W-:Y:S04]  /*0d40*/  STS [R26+-0x280], RZ ;  /* 0xfffd80ff1a007388 */ /* 0x000fe80000000800 */
[----:B------:R-:W-:Y:S04]  /*0d50*/  STS [R26+-0x200], RZ ;  /* 0xfffe00ff1a007388 */ /* 0x000fe80000000800 */
[----:B------:R-:W-:Y:S04]  /*0d60*/  STS [R26+-0x180], RZ ;  /* 0xfffe80ff1a007388 */ /* 0x000fe80000000800 */
[----:B------:R-:W-:Y:S04]  /*0d70*/  STS [R26+-0x100], RZ ;  /* 0xffff00ff1a007388 */ /* 0x000fe80000000800 */
[----:B------:R-:W-:Y:S04]  /*0d80*/  STS [R26+-0x80], RZ ;  /* 0xffff80ff1a007388 */ /* 0x000fe80000000800 */
[----:B------:R-:W-:Y:S04]  /*0d90*/  STS [R26], RZ ;  /* 0x000000ff1a007388 */ /* 0x000fe80000000800 */
[----:B------:R-:W-:Y:S04]  /*0da0*/  STS [R26+0x80], RZ ;  /* 0x000080ff1a007388 */ /* 0x000fe80000000800 */
[----:B------:R-:W-:Y:S04]  /*0db0*/  STS [R26+0x100], RZ ;  /* 0x000100ff1a007388 */ /* 0x000fe80000000800 */
[----:B------:R-:W-:Y:S04]  /*0dc0*/  STS [R26+0x180], RZ ;  /* 0x000180ff1a007388 */ /* 0x000fe80000000800 */
[----:B------:R-:W-:Y:S04]  /*0dd0*/  STS [R26+0x200], RZ ;  /* 0x000200ff1a007388 */ /* 0x000fe80000000800 */
[----:B------:R-:W-:Y:S04]  /*0de0*/  STS [R26+0x280], RZ ;  /* 0x000280ff1a007388 */ /* 0x000fe80000000800 */
[----:B------:R-:W-:Y:S04]  /*0df0*/  STS [R26+0x300], RZ ;  /* 0x000300ff1a007388 */ /* 0x000fe80000000800 */
[----:B------:R0:W-:Y:S02]  /*0e00*/  STS [R26+0x380], RZ ;  /* 0x000380ff1a007388 */ /* 0x0001e40000000800 */
[----:B0-----:R-:W-:Y:S01]  /*0e10*/  VIADD R26, R26, 0x800 ;  /* 0x000008001a1a7836 */ /* 0x001fe20000000000 */
[----:B------:R-:W-:Y:S06]  /*0e20*/  @P0 BRA `(.L_x_872) ;  /* 0xfffffffc00ac0947 */ /* 0x000fec000383ffff */
.L_x_871:
[----:B------:R-:W-:Y:S05]  /*0e30*/  BSYNC.RECONVERGENT B0 ;  /* 0x0000000000007941 */ /* 0x000fea0003800200 */
.L_x_870:
[----:B------:R-:W-:Y:S01]  /*0e40*/  BSSY.RECONVERGENT B0, `(.L_x_873) ;  /* 0x0000026000007945 */ /* 0x000fe20003800200 */
[----:B------:R-:W-:-:S03]  /*0e50*/  IMAD.IADD R56, R53, 0x1, R24 ;  /* 0x0000000135387824 */ /* 0x000fc600078e0218 */
[----:B------:R-:W-:Y:S05]  /*0e60*/  @!P1 BRA `(.L_x_874) ;  /* 0x00000000008c9947 */ /* 0x000fea0003800000 */
[----:B------:R-:W-:Y:S01]  /*0e70*/  ISETP.GE.U32.AND P0, PT, R27, 0x8, PT ;  /* 0x000000081b00780c */ /* 0x000fe20003f06070 */
[----:B------:R-:W-:Y:S01]  /*0e80*/  BSSY.RECONVERGENT B1, `(.L_x_875) ;  /* 0x000000e000017945 */ /* 0x000fe20003800200 */
[----:B------:R-:W-:-:S04]  /*0e90*/  LOP3.LUT R26, R5, 0x7, RZ, 0xc0, !PT ;  /* 0x00000007051a7812 */ /* 0x000fc800078ec0ff */
[----:B------:R-:W-:-:S07]  /*0ea0*/  ISETP.NE.AND P1, PT, R26, RZ, PT ;  /* 0x000000ff1a00720c */ /* 0x000fce0003f25270 */
[----:B------:R-:W-:Y:S06]  /*0eb0*/  @!P0 BRA `(.L_x_876) ;  /* 0x0000000000288947 */ /* 0x000fec0003800000 */
[C---:B------:R-:W-:Y:S02]  /*0ec0*/  IMAD R25, R3.reuse, 0x4, R56 ;  /* 0x0000000403197824 */ /* 0x040fe400078e0238 */
[----:B------:R-:W-:-:S03]  /*0ed0*/  VIADD R3, R3, 0x100 ;  /* 0x0000010003037836 */ /* 0x000fc60000000000 */
[----:B------:R0:W-:Y:S04]  /*0ee0*/  STS [R25], RZ ;  /* 0x000000ff19007388 */ /* 0x0001e80000000800 */
[----:B------:R0:W-:Y:S04]  /*0ef0*/  STS [R25+0x80], RZ ;  /* 0x000080ff19007388 */ /* 0x0001e80000000800 */
[----:B------:R0:W-:Y:S04]  /*0f00*/  STS [R25+0x100], RZ ;  /* 0x000100ff19007388 */ /* 0x0001e80000000800 */
[----:B------:R0:W-:Y:S04]  /*0f10*/  STS [R25+0x180], RZ ;  /* 0x000180ff19007388 */ /* 0x0001e80000000800 */
[----:B------:R0:W-:Y:S04]  /*0f20*/  STS [R25+0x200], RZ ;  /* 0x000200ff19007388 */ /* 0x0001e80000000800 */
[----:B------:R0:W-:Y:S04]  /*0f30*/  STS [R25+0x280], RZ ;  /* 0x000280ff19007388 */ /* 0x0001e80000000800 */
[----:B------:R0:W-:Y:S04]  /*0f40*/  STS [R25+0x300], RZ ;  /* 0x000300ff19007388 */ /* 0x0001e80000000800 */
[----:B------:R0:W-:Y:S02]  /*0f50*/  STS [R25+0x380], RZ ;  /* 0x000380ff19007388 */ /* 0x0001e40000000800 */
.L_x_876:
[----:B------:R-:W-:Y:S05]  /*0f60*/  BSYNC.RECONVERGENT B1 ;  /* 0x0000000000017941 */ /* 0x000fea0003800200 */
.L_x_875:
[----:B------:R-:W-:Y:S05]  /*0f70*/  @!P1 BRA `(.L_x_874) ;  /* 0x0000000000489947 */ /* 0x000fea0003800000 */
[----:B------:R-:W-:Y:S02]  /*0f80*/  ISETP.GE.U32.AND P0, PT, R26, 0x4, PT ;  /* 0x000000041a00780c */ /* 0x000fe40003f06070 */
[----:B------:R-:W-:-:S04]  /*0f90*/  LOP3.LUT R5, R5, 0x3, RZ, 0xc0, !PT ;  /* 0x0000000305057812 */ /* 0x000fc800078ec0ff */
[----:B------:R-:W-:-:S07]  /*0fa0*/  ISETP.NE.AND P1, PT, R5, RZ, PT ;  /* 0x000000ff0500720c */ /* 0x000fce0003f25270 */
[C---:B0-----:R-:W-:Y:S02]  /*0fb0*/  @P0 IMAD R25, R3.reuse, 0x4, R56 ;  /* 0x0000000403190824 */ /* 0x041fe400078e0238 */
[----:B------:R-:W-:-:S03]  /*0fc0*/  @P0 VIADD R3, R3, 0x80 ;  /* 0x0000008003030836 */ /* 0x000fc60000000000 */
[----:B------:R1:W-:Y:S04]  /*0fd0*/  @P0 STS [R25], RZ ;  /* 0x000000ff19000388 */ /* 0x0003e80000000800 */
[----:B------:R1:W-:Y:S04]  /*0fe0*/  @P0 STS [R25+0x80], RZ ;  /* 0x000080ff19000388 */ /* 0x0003e80000000800 */
[----:B------:R1:W-:Y:S04]  /*0ff0*/  @P0 STS [R25+0x100], RZ ;  /* 0x000100ff19000388 */ /* 0x0003e80000000800 */
[----:B------:R1:W-:Y:S01]  /*1000*/  @P0 STS [R25+0x180], RZ ;  /* 0x000180ff19000388 */ /* 0x0003e20000000800 */
[----:B------:R-:W-:Y:S05]  /*1010*/  @!P1 BRA `(.L_x_874) ;  /* 0x0000000000209947 */ /* 0x000fea0003800000 */
[----:B------:R-:W-:Y:S02]  /*1020*/  IMAD R24, R3, 0x4, R24 ;  /* 0x0000000403187824 */ /* 0x000fe400078e0218 */
[----:B------:R-:W-:Y:S02]  /*1030*/  IMAD.MOV R5, RZ, RZ, -R5 ;  /* 0x000000ffff057224 */ /* 0x000fe400078e0a05 */
[----:B------:R-:W-:-:S07]  /*1040*/  IMAD.IADD R24, R53, 0x1, R24 ;  /* 0x0000000135187824 */ /* 0x000fce00078e0218 */
.L_x_877:
[----:B------:R-:W-:Y:S01]  /*1050*/  VIADD R5, R5, 0x1 ;  /* 0x0000000105057836 */ /* 0x000fe20000000000 */
[----:B------:R0:W-:Y:S04]  /*1060*/  STS [R24], RZ ;  /* 0x000000ff18007388 */ /* 0x0001e80000000800 */
[----:B------:R-:W-:Y:S01]  /*1070*/  ISETP.NE.AND P0, PT, R5, RZ, PT ;  /* 0x000000ff0500720c */ /* 0x000fe20003f05270 */
[----:B0-----:R-:W-:-:S12]  /*1080*/  VIADD R24, R24, 0x80 ;  /* 0x0000008018187836 */ /* 0x001fd80000000000 */
[----:B------:R-:W-:Y:S05]  /*1090*/  @P0 BRA `(.L_x_877) ;  /* 0xfffffffc00ec0947 */ /* 0x000fea000383ffff */
.L_x_874:
[----:B------:R-:W-:Y:S05]  /*10a0*/  BSYNC.RECONVERGENT B0 ;  /* 0x0000000000007941 */ /* 0x000fea0003800200 */
.L_x_873:
[----:B------:R-:W2:Y:S01]  /*10b0*/  LDC R55, c[0x0][0x3c4] ;  /* 0x0000f100ff377b82 */ /* 0x000ea20000000800 */
[----:B------:R-:W-:-:S07]  /*10c0*/  IMAD.MOV.U32 R5, RZ, RZ, -0x1 ;  /* 0xffffffffff057424 */ /* 0x000fce00078e00ff */
[----:B------:R-:W3:Y:S01]  /*10d0*/  LDC R58, c[0x0][0x3c8] ;  /* 0x0000f200ff3a7b82 */ /* 0x000ee20000000800 */
[----:B--2---:R-:W-:Y:S01]  /*10e0*/  ISETP.GE.U32.AND P0, PT, R55, 0x20, PT ;  /* 0x000000203700780c */ /* 0x004fe20003f06070 */
[----:B------:R-:W-:-:S05]  /*10f0*/  IMAD.MOV R3, RZ, RZ, -R55 ;  /* 0x000000ffff037224 */ /* 0x000fca00078e0a37 */
[----:B---3--:R-:W-:-:S04]  /*1100*/  VIADDMNMX.U32 R54, R3, 0x20, R58, PT ;  /* 0x0000002003367846 */ /* 0x008fc8000380003a */
[----:B------:R-:W-:Y:S01]  /*1110*/  SHF.L.U32 R54, R5, R54, RZ ;  /* 0x0000003605367219 */ /* 0x000fe200000006ff */
[----:B------:R-:W-:Y:S02]  /*1120*/  NOP ;  /* 0x0000000000007918 */ /* 0x000fe40000000000 */
[----:B------:R-:W-:Y:S05]  /*1130*/  @!P0 BRA `(.L_x_878) ;  /* 0x0000000000188947 */ /* 0x000fea0003800000 */
[----:B------:R2:W-:Y:S04]  /*1140*/  ATOMS.POPC.INC.32 RZ, [R56+URZ] ;  /* 0x0000000038ff7f8c */ /* 0x0005e8000d8000ff */
[----:B------:R2:W-:Y:S04]  /*1150*/  ATOMS.POPC.INC.32 RZ, [R56+URZ] ;  /* 0x0000000038ff7f8c */ /* 0x0005e8000d8000ff */
[----:B------:R2:W-:Y:S04]  /*1160*/  ATOMS.POPC.INC.32 RZ, [R56+URZ] ;  /* 0x0000000038ff7f8c */ /* 0x0005e8000d8000ff */
[----:B------:R2:W-:Y:S04]  /*1170*/  ATOMS.POPC.INC.32 RZ, [R56+URZ] ;  /* 0x0000000038ff7f8c */ /* 0x0005e8000d8000ff */
[----:B------:R2:W-:Y:S01]  /*1180*/  ATOMS.POPC.INC.32 RZ, [R56+URZ] ;  /* 0x0000000038ff7f8c */ /* 0x0005e2000d8000ff */
[----:B------:R-:W-:Y:S05]  /*1190*/  BRA `(.L_x_879) ;  /* 0x0000000000707947 */ /* 0x000fea0003800000 */
.L_x_878:
[----:B------:R-:W-:-:S13]  /*11a0*/  ISETP.NE.AND P0, PT, R58, RZ, PT ;  /* 0x000000ff3a00720c */ /* 0x000fda0003f05270 */
[----:B------:R-:W-:Y:S05]  /*11b0*/  @P0 BRA `(.L_x_880) ;  /* 0x0000000000180947 */ /* 0x000fea0003800000 */
[----:B------:R3:W-:Y:S04]  /*11c0*/  ATOMS.POPC.INC.32 RZ, [R56+URZ] ;  /* 0x0000000038ff7f8c */ /* 0x0007e8000d8000ff */
[----:B------:R3:W-:Y:S04]  /*11d0*/  ATOMS.POPC.INC.32 RZ, [R56+URZ] ;  /* 0x0000000038ff7f8c */ /* 0x0007e8000d8000ff */
[----:B------:R3:W-:Y:S04]  /*11e0*/  ATOMS.POPC.INC.32 RZ, [R56+URZ] ;  /* 0x0000000038ff7f8c */ /* 0x0007e8000d8000ff */
[----:B------:R3:W-:Y:S04]  /*11f0*/  ATOMS.POPC.INC.32 RZ, [R56+URZ] ;  /* 0x0000000038ff7f8c */ /* 0x0007e8000d8000ff */
[----:B------:R3:W-:Y:S01]  /*1200*/  ATOMS.POPC.INC.32 RZ, [R56+URZ] ;  /* 0x0000000038ff7f8c */ /* 0x0007e2000d8000ff */
[----:B------:R-:W-:Y:S05]  /*1210*/  BRA `(.L_x_879) ;  /* 0x0000000000507947 */ /* 0x000fea0003800000 */
.L_x_880:
[-C--:B-----5:R-:W-:Y:S02]  /*1220*/  SHF.R.U32.HI R3, RZ, R55.reuse, R2 ;  /* 0x00000037ff037219 */ /* 0x0a0fe40000011602 */
[-C--:B------:R-:W-:Y:S02]  /*1230*/  SHF.R.U32.HI R5, RZ, R55.reuse, R4 ;  /* 0x00000037ff057219 */ /* 0x080fe40000011604 */
[-C--:B01----:R-:W-:Y:S02]  /*1240*/  SHF.R.U32.HI R25, RZ, R55.reuse, R6 ;  /* 0x00000037ff197219 */ /* 0x083fe40000011606 */
[-C--:B------:R-:W-:Y:S02]  /*1250*/  SHF.R.U32.HI R27, RZ, R55.reuse, R8 ;  /* 0x00000037ff1b7219 */ /* 0x080fe40000011608 */
[----:B------:R-:W-:Y:S02]  /*1260*/  SHF.R.U32.HI R29, RZ, R55, R10 ;  /* 0x00000037ff1d7219 */ /* 0x000fe4000001160a */
[----:B------:R-:W-:-:S02]  /*1270*/  LOP3.LUT R3, R3, R54, RZ, 0x30, !PT ;  /* 0x0000003603037212 */ /* 0x000fc400078e30ff */
[-C--:B------:R-:W-:Y:S02]  /*1280*/  LOP3.LUT R5, R5, R54.reuse, RZ, 0x30, !PT ;  /* 0x0000003605057212 */ /* 0x080fe400078e30ff */
[-C--:B------:R-:W-:Y:S01]  /*1290*/  LOP3.LUT R25, R25, R54.reuse, RZ, 0x30, !PT ;  /* 0x0000003619197212 */ /* 0x080fe200078e30ff */
[--C-:B------:R-:W-:Y:S01]  /*12a0*/  IMAD R3, R3, 0x4, R56.reuse ;  /* 0x0000000403037824 */ /* 0x100fe200078e0238 */
[-C--:B------:R-:W-:Y:S01]  /*12b0*/  LOP3.LUT R27, R27, R54.reuse, RZ, 0x30, !PT ;  /* 0x000000361b1b7212 */ /* 0x080fe200078e30ff */
[--C-:B------:R-:W-:Y:S01]  /*12c0*/  IMAD R5, R5, 0x4, R56.reuse ;  /* 0x0000000405057824 */ /* 0x100fe200078e0238 */
[----:B------:R-:W-:Y:S01]  /*12d0*/  LOP3.LUT R29, R29, R54, RZ, 0x30, !PT ;  /* 0x000000361d1d7212 */ /* 0x000fe200078e30ff */
[--C-:B------:R-:W-:Y:S01]  /*12e0*/  IMAD R25, R25, 0x4, R56.reuse ;  /* 0x0000000419197824 */ /* 0x100fe200078e0238 */
[----:B------:R4:W-:Y:S01]  /*12f0*/  ATOMS.POPC.INC.32 RZ, [R3+URZ] ;  /* 0x0000000003ff7f8c */ /* 0x0009e2000d8000ff */
[--C-:B------:R-:W-:Y:S02]  /*1300*/  IMAD R27, R27, 0x4, R56.reuse ;  /* 0x000000041b1b7824 */ /* 0x100fe400078e0238 */
[----:B------:R-:W-:Y:S01]  /*1310*/  IMAD R29, R29, 0x4, R56 ;  /* 0x000000041d1d7824 */ /* 0x000fe200078e0238 */
[----:B------:R4:W-:Y:S04]  /*1320*/  ATOMS.POPC.INC.32 RZ, [R5+URZ] ;  /* 0x0000000005ff7f8c */ /* 0x0009e8000d8000ff */
[----:B------:R4:W-:Y:S04]  /*1330*/  ATOMS.POPC.INC.32 RZ, [R25+URZ] ;  /* 0x0000000019ff7f8c */ /* 0x0009e8000d8000ff */
[----:B------:R4:W-:Y:S04]  /*1340*/  ATOMS.POPC.INC.32 RZ, [R27+URZ] ;  /* 0x000000001bff7f8c */ /* 0x0009e8000d8000ff */
[----:B------:R4:W-:Y:S02]  /*1350*/  ATOMS.POPC.INC.32 RZ, [R29+URZ] ;  /* 0x000000001dff7f8c */ /* 0x0009e4000d8000ff */
.L_x_879:
[----:B01--4-:R-:W0:Y:S08]  /*1360*/  LDC.64 R24, c[0x0][0x380] ;  /* 0x0000e000ff187b82 */ /* 0x013e300000000a00 */
[----:B------:R-:W-:Y:S01]  /*1370*/  BAR.SYNC.DEFER_BLOCKING 0x0 ;  /* 0x0000000000007b1d */ /* 0x000fe20000010000 */
[C---:B------:R-:W-:Y:S01]  /*1380*/  ISETP.GT.U32.AND P2, PT, R23.reuse, 0xff, PT ;  /* 0x000000ff1700780c */ /* 0x040fe20003f44070 */
[----:B------:R-:W-:-:S02]  /*1390*/  IMAD R5, R23, 0x4, R53 ;  /* 0x0000000417057824 */ /* 0x000fc400078e0235 */
[----:B------:R-:W-:Y:S01]  /*13a0*/  IMAD.MOV.U32 R3, RZ, RZ, RZ ;  /* 0x000000ffff037224 */ /* 0x000fe200078e00ff */
[----:B------:R-:W-:Y:S01]  /*13b0*/  P2R R59, PR, RZ, 0x4 ;  /* 0x00000004ff3b7803 */ /* 0x000fe20000000000 */
[----:B------:R-:W-:Y:S08]  /*13c0*/  BSSY.RECONVERGENT B0, `(.L_x_881) ;  /* 0x0000025000007945 */ /* 0x000ff00003800200 */
[----:B------:R-:W-:Y:S05]  /*13d0*/  @P2 BRA `(.L_x_882) ;  /* 0x00000000008c2947 */ /* 0x000fea0003800000 */
[----:B------:R-:W-:Y:S04]  /*13e0*/  LDS R26, [R5] ;  /* 0x00000000051a7984 */ /* 0x000fe80000000800 */
[----:B------:R-:W1:Y:S04]  /*13f0*/  LDS R3, [R5+0x400] ;  /* 0x0004000005037984 */ /* 0x000e680000000800 */
[----:B------:R-:W4:Y:S04]  /*1400*/  LDS R27, [R5+0x800] ;  /* 0x00080000051b7984 */ /* 0x000f280000000800 */
[----:B------:R-:W2:Y:S04]  /*1410*/  LDS R29, [R5+0xc00] ;  /* 0x000c0000051d7984 */ /* 0x000ea80000000800 */
[----:B------:R-:W3:Y:S04]  /*1420*/  LDS R61, [R5+0x1000] ;  /* 0x00100000053d7984 */ /* 0x000ee80000000800 */
[----:B------:R-:W0:Y:S04]  /*1430*/  LDS R63, [R5+0x1400] ;  /* 0x00140000053f7984 */ /* 0x000e280000000800 */
[----:B------:R-:W0:Y:S04]  /*1440*/  LDS R65, [R5+0x1800] ;  /* 0x0018000005417984 */ /* 0x000e280000000800 */
[----:B------:R-:W0:Y:S04]  /*1450*/  LDS R67, [R5+0x1c00] ;  /* 0x001c000005437984 */ /* 0x000e280000000800 */
[----:B------:R-:W0:Y:S04]  /*1460*/  LDS R69, [R5+0x2000] ;  /* 0x0020000005457984 */ /* 0x000e280000000800 */
[----:B------:R-:W0:Y:S04]  /*1470*/  LDS R71, [R5+0x2400] ;  /* 0x0024000005477984 */ /* 0x000e280000000800 */
[----:B------:R-:W0:Y:S01]  /*1480*/  LDS R73, [R5+0x2800] ;  /* 0x0028000005497984 */ /* 0x000e220000000800 */
[----:B-1----:R-:W-:-:S03]  /*1490*/  IMAD.IADD R28, R26, 0x1, R3 ;  /* 0x000000011a1c7824 */ /* 0x002fc600078e0203 */
[----:B------:R1:W-:Y:S01]  /*14a0*/  STS [R5+0x400], R26 ;  /* 0x0004001a05007388 */ /* 0x0003e20000000800 */
[----:B----4-:R-:W-:-:S03]  /*14b0*/  IMAD.IADD R60, R28, 0x1, R27 ;  /* 0x000000011c3c7824 */ /* 0x010fc600078e021b */
[----:B------:R-:W4:Y:S01]  /*14c0*/  LDS R3, [R5+0x2c00] ;  /* 0x002c000005037984 */ /* 0x000f220000000800 */
[----:B--2---:R-:W-:-:S03]  /*14d0*/  IMAD.IADD R62, R60, 0x1, R29 ;  /* 0x000000013c3e7824 */ /* 0x004fc600078e021d */
[----:B------:R2:W-:Y:S01]  /*14e0*/  STS [R5+0x800], R28 ;  /* 0x0008001c05007388 */ /* 0x0005e20000000800 */
[----:B---3--:R-:W-:-:S03]  /*14f0*/  IMAD.IADD R64, R62, 0x1, R61 ;  /* 0x000000013e407824 */ /* 0x008fc600078e023d */
[----:B------:R2:W-:Y:S01]  /*1500*/  STS [R5+0xc00], R60 ;  /* 0x000c003c05007388 */ /* 0x0005e20000000800 */
[----:B0-----:R-:W-:-:S03]  /*1510*/  IMAD.IADD R66, R64, 0x1, R63 ;  /* 0x0000000140427824 */ /* 0x001fc600078e023f */
[----:B------:R2:W-:Y:S01]  /*1520*/  STS [R5+0x1000], R62 ;  /* 0x0010003e05007388 */ /* 0x0005e20000000800 */
[----:B------:R-:W-:-:S03]  /*1530*/  IMAD.IADD R68, R66, 0x1, R65 ;  /* 0x0000000142447824 */ /* 0x000fc600078e0241 */
[----:B------:R2:W-:Y:S01]  /*1540*/  STS [R5+0x1400], R64 ;  /* 0x0014004005007388 */ /* 0x0005e20000000800 */
[----:B------:R-:W-:-:S03]  /*1550*/  IMAD.IADD R70, R68, 0x1, R67 ;  /* 0x0000000144467824 */ /* 0x000fc600078e0243 */
[----:B------:R2:W-:Y:S01]  /*1560*/  STS [R5+0x1800], R66 ;  /* 0x0018004205007388 */ /* 0x0005e20000000800 */
[----:B------:R-:W-:-:S03]  /*1570*/  IMAD.IADD R72, R70, 0x1, R69 ;  /* 0x0000000146487824 */ /* 0x000fc600078e0245 */
[----:B------:R2:W-:Y:S01]  /*1580*/  STS [R5+0x1c00], R68 ;  /* 0x001c004405007388 */ /* 0x0005e20000000800 */
[----:B------:R-:W-:-:S03]  /*1590*/  IMAD.IADD R74, R72, 0x1, R71 ;  /* 0x00000001484a7824 */ /* 0x000fc600078e0247 */
[----:B------:R2:W-:Y:S01]  /*15a0*/  STS [R5+0x2000], R70 ;  /* 0x0020004605007388 */ /* 0x0005e20000000800 */
[----:B-1----:R-:W-:-:S03]  /*15b0*/  IMAD.IADD R26, R74, 0x1, R73 ;  /* 0x000000014a1a7824 */ /* 0x002fc600078e0249 */
[----:B------:R2:W-:Y:S04]  /*15c0*/  STS [R5+0x2400], R72 ;  /* 0x0024004805007388 */ /* 0x0005e80000000800 */
[----:B------:R2:W-:Y:S04]  /*15d0*/  STS [R5+0x2800], R74 ;  /* 0x0028004a05007388 */ /* 0x0005e80000000800 */
[----:B------:R2:W-:Y:S01]  /*15e0*/  STS [R5], RZ ;  /* 0x000000ff05007388 */ /* 0x0005e20000000800 */
[----:B----4-:R-:W-:-:S03]  /*15f0*/  IMAD.IADD R3, R26, 0x1, R3 ;  /* 0x000000011a037824 */ /* 0x010fc600078e0203 */
[----:B------:R2:W-:Y:S04]  /*1600*/  STS [R5+0x2c00], R26 ;  /* 0x002c001a05007388 */ /* 0x0005e80000000800 */
.L_x_882:
[----:B------:R-:W-:Y:S05]  /*1610*/  BSYNC.RECONVERGENT B0 ;  /* 0x0000000000007941 */ /* 0x000fea0003800200 */
.L_x_881:
[----:B------:R-:W-:Y:S01]  /*1620*/  ISETP.NE.AND P0, PT, R3, 0x780, PT ;  /* 0x000007800300780c */ /* 0x000fe20003f05270 */
[----:B------:R-:W-:Y:S01]  /*1630*/  IMAD R29, R35, 0x100, R23 ;  /* 0x00000100231d7824 */ /* 0x000fe200078e0217 */
[----:B------:R-:W-:Y:S01]  /*1640*/  @!P2 LOP3.LUT R61, R3, 0x40000000, RZ, 0xfc, !PT ;  /* 0x40000000033da812 */ /* 0x000fe200078efcff */
[----:B--2---:R-:W1:Y:S01]  /*1650*/  LDC.64 R26, c[0x0][0x398] ;  /* 0x0000e600ff1a7b82 */ /* 0x004e620000000a00 */
[----:B------:R-:W-:Y:S01]  /*1660*/  ISETP.LT.U32.AND P0, PT, R23, 0x100, !P0 ;  /* 0x000001001700780c */ /* 0x000fe20004701070 */
[----:B0-----:R-:W-:-:S05]  /*1670*/  IMAD.WIDE R24, R29, 0x4, R24 ;  /* 0x000000041d187825 */ /* 0x001fca00078e0218 */
[----:B------:R0:W-:Y:S01]  /*1680*/  @!P2 STG.E.STRONG.SYS desc[UR6][R24.64], R61 ;  /* 0x0000003d1800a986 */ /* 0x0001e2000c115906 */
[----:B------:R-:W2:Y:S01]  /*1690*/  LDC.64 R28, c[0x0][0x390] ;  /* 0x0000e400ff1c7b82 */ /* 0x000ea20000000a00 */
[----:B-1----:R-:W-:-:S07]  /*16a0*/  IMAD.WIDE.U32 R26, R23, 0x4, R26 ;  /* 0x00000004171a7825 */ /* 0x002fce00078e001a */
[----:B------:R-:W-:Y:S06]  /*16b0*/  BAR.RED.OR.DEFER_BLOCKING 0x0, P0 ;  /* 0x0000000000007b1d */ /* 0x000fec0000014800 */
[----:B------:R-:W1:Y:S02]  /*16c0*/  B2R.RESULT RZ, P0 ;  /* 0x0000000000ff731c */ /* 0x000e640000004000 */
[----:B012---:R-:W-:Y:S05]  /*16d0*/  @!P0 BRA `(.L_x_883) ;  /* 0x0000000c00608947 */ /* 0x007fea0003800000 */
[----:B-----5:R-:W-:Y:S01]  /*16e0*/  SHF.R.U32.HI R53, RZ, R55, R2 ;  /* 0x00000037ff357219 */ /* 0x020fe20000011602 */
[----:B------:R-:W-:Y:S01]  /*16f0*/  BSSY B1, `(.L_x_884) ;  /* 0x000002f000017945 */ /* 0x000fe20003800000 */
[----:B------:R-:W-:Y:S01]  /*1700*/  ISETP.NE.AND P1, PT, R58, RZ, PT ;  /* 0x000000ff3a00720c */ /* 0x000fe20003f25270 */
[----:B------:R-:W-:Y:S01]  /*1710*/  IMAD.WIDE.U32 R28, R23, 0x4, R28 ;  /* 0x00000004171c7825 */ /* 0x000fe200078e001c */
[----:B------:R-:W-:Y:S02]  /*1720*/  LOP3.LUT R53, R53, R54, RZ, 0x30, !PT ;  /* 0x0000003635357212 */ /* 0x000fe400078e30ff */
[----:B------:R-:W-:Y:S02]  /*1730*/  ISETP.GT.U32.AND P0, PT, R55, 0x1f, PT ;  /* 0x0000001f3700780c */ /* 0x000fe40003f04070 */
[----:B------:R-:W-:-:S04]  /*1740*/  SEL R53, R53, RZ, P1 ;  /* 0x000000ff35357207 */ /* 0x000fc80000800000 */
[----:B------:R-:W-:-:S04]  /*1750*/  SEL R53, R53, RZ, !P0 ;  /* 0x000000ff35357207 */ /* 0x000fc80004000000 */
[----:B------:R-:W-:-:S04]  /*1760*/  ISETP.GT.U32.AND P0, PT, R23, R53, PT ;  /* 0x000000351700720c */ /* 0x000fc80003f04070 */
[----:B------:R-:W-:Y:S01]  /*1770*/  SEL R58, RZ, 0x780, !P0 ;  /* 0x00000780ff3a7807 */ /* 0x000fe20004000000 */
[----:B------:R-:W-:Y:S08]  /*1780*/  @P2 BRA `(.L_x_885) ;  /* 0x0000000000942947 */ /* 0x000ff00003800000 */
[----:B------:R-:W2:Y:S01]  /*1790*/  LDG.E R26, desc[UR6][R26.64] ;  /* 0x000000061a1a7981 */ /* 0x000ea2000c1e1900 */
[----:B------:R-:W-:Y:S01]  /*17a0*/  ISETP.GE.AND P0, PT, R35, 0x1, PT ;  /* 0x000000012300780c */ /* 0x000fe20003f06270 */
[----:B------:R-:W-:Y:S02]  /*17b0*/  IMAD.MOV.U32 R54, RZ, RZ, R3 ;  /* 0x000000ffff367224 */ /* 0x000fe400078e0003 */
[----:B--2---:R-:W-:-:S05]  /*17c0*/  IMAD.IADD R52, R26, 0x1, -R58 ;  /* 0x000000011a347824 */ /* 0x004fca00078e0a3a */
[----:B------:R0:W-:Y:S05]  /*17d0*/  STS [R5+0xb400], R52 ;  /* 0x00b4003405007388 */ /* 0x0001ea0000000800 */
[----:B------:R-:W-:Y:S05]  /*17e0*/  @!P0 BRA `(.L_x_886) ;  /* 0x00000000006c8947 */ /* 0x000fea0003800000 */
[----:B------:R-:W-:Y:S01]  /*17f0*/  BSSY B0, `(.L_x_887) ;  /* 0x0000019000007945 */ /* 0x000fe20003800000 */
[----:B0-----:R-:W-:Y:S02]  /*1800*/  IMAD.MOV.U32 R52, RZ, RZ, -0x1 ;  /* 0xffffffffff347424 */ /* 0x001fe400078e00ff */
[----:B------:R-:W-:Y:S02]  /*1810*/  IMAD.MOV.U32 R55, RZ, RZ, R35 ;  /* 0x000000ffff377224 */ /* 0x000fe400078e0023 */
[----:B------:R-:W-:-:S07]  /*1820*/  IMAD.MOV.U32 R54, RZ, RZ, R3 ;  /* 0x000000ffff367224 */ /* 0x000fce00078e0003 */
.L_x_891:
[----:B------:R-:W0:Y:S01]  /*1830*/  LDC.64 R26, c[0x0][0x380] ;  /* 0x0000e000ff1a7b82 */ /* 0x000e220000000a00 */
[----:B------:R-:W-:Y:S01]  /*1840*/  VIADD R61, R55, 0xffffffff ;  /* 0xffffffff373d7836 */ /* 0x000fe20000000000 */
[----:B------:R-:W-:Y:S03]  /*1850*/  BSSY B2, `(.L_x_888) ;  /* 0x0000008000027945 */ /* 0x000fe60003800000 */
[----:B------:R-:W-:-:S04]  /*1860*/  IMAD R59, R61, 0x100, R23 ;  /* 0x000001003d3b7824 */ /* 0x000fc800078e0217 */
[----:B0-----:R-:W-:-:S07]  /*1870*/  IMAD.WIDE R26, R59, 0x4, R26 ;  /* 0x000000043b1a7825 */ /* 0x001fce00078e021a */
.L_x_889:
[----:B------:R-:W-:Y:S05]  /*1880*/  YIELD ;  /* 0x0000000000007946 */ /* 0x000fea0003800000 */
[----:B------:R3:W-:Y:S06]  /*1890*/  MEMBAR.SC.CTA ;  /* 0x0000000000007992 */ /* 0x0007ec0000000000 */
[----:B---3--:R-:W2:Y:S02]  /*18a0*/  LDG.E.STRONG.SYS R56, desc[UR6][R26.64] ;  /* 0x000000061a387981 */ /* 0x008ea4000c1f5900 */
[----:B--2---:R-:W-:-:S13]  /*18b0*/  ISETP.NE.AND P0, PT, R56, RZ, PT ;  /* 0x000000ff3800720c */ /* 0x004fda0003f05270 */
[----:B------:R-:W-:Y:S05]  /*18c0*/  @!P0 BRA `(.L_x_889) ;  /* 0xfffffffc00ec8947 */ /* 0x000fea000383ffff */
[----:B------:R-:W-:Y:S05]  /*18d0*/  BSYNC B2 ;  /* 0x0000000000027941 */ /* 0x000fea0003800000 */
.L_x_888:
[----:B------:R-:W-:Y:S01]  /*18e0*/  BSSY.RECONVERGENT B2, `(.L_x_890) ;  /* 0x0000006000027945 */ /* 0x000fe20003800200 */
[C---:B------:R-:W-:Y:S02]  /*18f0*/  ISETP.GT.AND P0, PT, R56.reuse, -0x1, PT ;  /* 0xffffffff3800780c */ /* 0x040fe40003f04270 */
[----:B------:R-:W-:Y:S01]  /*1900*/  LOP3.LUT R27, R56, 0x3fffffff, RZ, 0xc0, !PT ;  /* 0x3fffffff381b7812 */ /* 0x000fe200078ec0ff */
[----:B------:R-:W-:Y:S05]  /*1910*/  WARPSYNC.EXCLUSIVE R52 ;  /* 0x0000000034007348 */ /* 0x000fea0003a00000 */
[----:B------:R-:W-:-:S05]  /*1920*/  IMAD.IADD R54, R27, 0x1, R54 ;  /* 0x000000011b367824 */ /* 0x000fca00078e0236 */
[----:B------:R-:W-:-:S07]  /*1930*/  VOTE.ANY R52, PT, P0 ;  /* 0x0000000000347806 */ /* 0x000fce00000e0100 */
[----:B------:R-:W-:Y:S05]  /*1940*/  BSYNC.RECONVERGENT B2 ;  /* 0x0000000000027941 */ /* 0x000fea0003800200 */
.L_x_890:
[----:B------:R-:W-:Y:S01]  /*1950*/  ISETP.GT.U32.AND P1, PT, R55, 0x1, PT ;  /* 0x000000013700780c */ /* 0x000fe20003f24070 */
[----:B------:R-:W-:-:S12]  /*1960*/  IMAD.MOV.U32 R55, RZ, RZ, R61 ;  /* 0x000000ffff377224 */ /* 0x000fd800078e003d */
[----:B------:R-:W-:Y:S05]  /*1970*/  @P0 BRA P1, `(.L_x_891) ;  /* 0xfffffffc00ac0947 */ /* 0x000fea000083ffff */
[----:B------:R-:W-:Y:S05]  /*1980*/  BSYNC B0 ;  /* 0x0000000000007941 */ /* 0x000fea0003800000 */
.L_x_887:
[----:B------:R1:W2:Y:S02]  /*1990*/  LDS R52, [R5+0xb400] ;  /* 0x00b4000005347984 */ /* 0x0002a40000000800 */
.L_x_886:
[----:B------:R-:W-:Y:S02]  /*19a0*/  LOP3.LUT R27, R54, 0x80000000, RZ, 0xfc, !PT ;  /* 0x80000000361b7812 */ /* 0x000fe400078efcff */
[----:B0-2---:R-:W-:-:S03]  /*19b0*/  IADD3 R52, PT, PT, R52, R54, -R3 ;  /* 0x0000003634347210 */ /* 0x005fc60007ffe803 */
[----:B------:R0:W-:Y:S04]  /*19c0*/  STG.E.STRONG.SYS desc[UR6][R24.64], R27 ;  /* 0x0000001b18007986 */ /* 0x0001e8000c115906 */
[----:B------:R0:W-:Y:S02]  /*19d0*/  STS [R5+0xb400], R52 ;  /* 0x00b4003405007388 */ /* 0x0001e40000000800 */
.L_x_885:
[----:B------:R-:W-:Y:S05]  /*19e0*/  BSYNC B1 ;  /* 0x0000000000017941 */ /* 0x000fea0003800000 */
.L_x_884:
[----:B0-----:R-:W0:Y:S01]  /*19f0*/  LDC.64 R24, c[0x0][0x390] ;  /* 0x0000e400ff187b82 */ /* 0x001e220000000a00 */
[----:B------:R-:W-:Y:S05]  /*1a00*/  WARPSYNC.ALL ;  /* 0x0000000000007948 */ /* 0x000fea0003800000 */
[----:B------:R-:W-:Y:S02]  /*1a10*/  UMOV UR4, 0x400 ;  /* 0x0000040000047882 */ /* 0x000fe40000000000 */
[----:B------:R-:W2:Y:S08]  /*1a20*/  LDC R26, c[0x0][0x3c0] ;  /* 0x0000f000ff1a7b82 */ /* 0x000eb00000000800 */
[----:B------:R-:W4:Y:S01]  /*1a30*/  S2UR UR5, SR_CgaCtaId ;  /* 0x00000000000579c3 */ /* 0x000f220000008800 */
[----:B0-----:R-:W-:-:S02]  /*1a40*/  ISETP.EQ.U32.AND P1, PT, R24, RZ, PT ;  /* 0x000000ff1800720c */ /* 0x001fc40003f22070 */
[----:B--2---:R-:W-:-:S04]  /*1a50*/  ISETP.GE.AND P0, PT, R57, R26, PT ;  /* 0x0000001a3900720c */ /* 0x004fc80003f06270 */
[----:B------:R-:W-:-:S04]  /*1a60*/  ISETP.EQ.OR.EX P0, PT, R25, RZ, !P0, P1 ;  /* 0x000000ff1900720c */ /* 0x000fc80004702710 */
[----:B------:R-:W-:Y:S01]  /*1a70*/  ISETP.GT.U32.OR P0, PT, R23, 0xff, P0 ;  /* 0x000000ff1700780c */ /* 0x000fe20000704470 */
[----:B----4-:R-:W-:-:S06]  /*1a80*/  ULEA UR4, UR5, UR4, 0x18 ;  /* 0x0000000405047291 */ /* 0x010fcc000f8ec0ff */
[----:B------:R-:W-:-:S06]  /*1a90*/  LEA R53, R53, UR4, 0x2 ;  /* 0x0000000435357c11 */ /* 0x000fcc000f8e10ff */
[----:B-1----:R-:W0:Y:S02]  /*1aa0*/  @!P0 LDS R5, [R5+0xb400] ;  /* 0x00b4000005058984 */ /* 0x002e240000000800 */
[----:B0-----:R-:W-:-:S05]  /*1ab0*/  @!P0 IADD3 R3, PT, PT, R5, R58, R3 ;  /* 0x0000003a05038210 */ /* 0x001fca0007ffe003 */
[----:B------:R0:W-:Y:S01]  /*1ac0*/  @!P0 STG.E desc[UR6][R28.64], R3 ;  /* 0x000000031c008986 */ /* 0x0001e2000c101906 */
[----:B------:R-:W-:Y:S01]  /*1ad0*/  BAR.SYNC.DEFER_BLOCKING 0x0 ;  /* 0x0000000000007b1d */ /* 0x000fe20000010000 */
[----:B------:R-:W-:-:S05]  /*1ae0*/  ISETP.GT.AND P0, PT, R57, R26, PT ;  /* 0x0000001a3900720c */ /* 0x000fca0003f04270 */
[----:B------:R-:W1:Y:S08]  /*1af0*/  LDS R53, [R53+0xb400] ;  /* 0x00b4000035357984 */ /* 0x000e700000000800 */
[----:B0-----:R-:W-:Y:S05]  /*1b00*/  @P0 BRA `(.L_x_892) ;  /* 0x0000000000f40947 */ /* 0x001fea0003800000 */
[C---:B------:R-:W-:Y:S02]  /*1b10*/  LOP3.LUT R3, R23.reuse, 0x1f, RZ, 0xc0, !PT ;  /* 0x0000001f17037812 */ /* 0x040fe400078ec0ff */
[----:B------:R-:W-:Y:S02]  /*1b20*/  LOP3.LUT R24, R23, 0x3e0, RZ, 0xc0, !PT ;  /* 0x000003e017187812 */ /* 0x000fe400078ec0ff */
[----:B------:R-:W0:Y:S01]  /*1b30*/  LDC.64 R22, c[0x0][0x3a0] ;  /* 0x0000e800ff167b82 */ /* 0x000e220000000a00 */
[----:B------:R-:W-:Y:S02]  /*1b40*/  LOP3.LUT R48, R48, 0xffff, RZ, 0xc0, !PT ;  /* 0x0000ffff30307812 */ /* 0x000fe400078ec0ff */
[----:B------:R-:W-:Y:S01]  /*1b50*/  IMAD R24, R24, 0x5, R3 ;  /* 0x0000000518187824 */ /* 0x000fe200078e0203 */
[----:B------:R-:W-:Y:S02]  /*1b60*/  LOP3.LUT R49, R49, 0xffff, RZ, 0xc0, !PT ;  /* 0x0000ffff31317812 */ /* 0x000fe400078ec0ff */
[----:B------:R-:W-:-:S02]  /*1b70*/  LOP3.LUT R50, R50, 0xffff, RZ, 0xc0, !PT ;  /* 0x0000ffff32327812 */ /* 0x000fc400078ec0ff */
[----:B-1----:R-:W-:Y:S02]  /*1b80*/  IADD3 R3, P0, PT, R24, R53, RZ ;  /* 0x0000003518037210 */ /* 0x002fe40007f1e0ff */
[----:B------:R-:W-:Y:S02]  /*1b90*/  LOP3.LUT R51, R51, 0xffff, RZ, 0xc0, !PT ;  /* 0x0000ffff33337812 */ /* 0x000fe400078ec0ff */
[----:B------:R-:W-:Y:S02]  /*1ba0*/  LOP3.LUT R44, R44, 0xffff, RZ, 0xc0, !PT ;  /* 0x0000ffff2c2c7812 */ /* 0x000fe400078ec0ff */
[----:B------:R-:W-:Y:S02]  /*1bb0*/  LOP3.LUT R45, R45, 0xffff, RZ, 0xc0, !PT ;  /* 0x0000ffff2d2d7812 */ /* 0x000fe400078ec0ff */
[----:B------:R-:W-:Y:S02]  /*1bc0*/  LOP3.LUT R46, R46, 0xffff, RZ, 0xc0, !PT ;  /* 0x0000ffff2e2e7812 */ /* 0x000fe400078ec0ff */
[----:B------:R-:W-:-:S02]  /*1bd0*/  LOP3.LUT R47, R47, 0xffff, RZ, 0xc0, !PT ;  /* 0x0000ffff2f2f7812 */ /* 0x000fc400078ec0ff */
[----:B------:R-:W-:Y:S02]  /*1be0*/  LOP3.LUT R40, R40, 0xffff, RZ, 0xc0, !PT ;  /* 0x0000ffff28287812 */ /* 0x000fe400078ec0ff */
[----:B------:R-:W-:Y:S01]  /*1bf0*/  LOP3.LUT R41, R41, 0xffff, RZ, 0xc0, !PT ;  /* 0x0000ffff29297812 */ /* 0x000fe200078ec0ff */
[----:B0-----:R-:W-:Y:S01]  /*1c00*/  IMAD.WIDE.U32 R22, R3, 0x18, R22 ;  /* 0x0000001803167825 */ /* 0x001fe200078e0016 */
[----:B------:R-:W-:Y:S02]  /*1c10*/  LOP3.LUT R42, R42, 0xffff, RZ, 0xc0, !PT ;  /* 0x0000ffff2a2a7812 */ /* 0x000fe400078ec0ff */
[----:B------:R-:W-:Y:S01]  /*1c20*/  LOP3.LUT R43, R43, 0xffff, RZ, 0xc0, !PT ;  /* 0x0000ffff2b2b7812 */ /* 0x000fe200078ec0ff */
[----:B------:R-:W-:Y:S01]  /*1c30*/  IMAD.X R3, RZ, RZ, RZ, P0 ;  /* 0x000000ffff037224 */ /* 0x000fe200000e06ff */
[----:B------:R-:W-:Y:S02]  /*1c40*/  LOP3.LUT R36, R36, 0xffff, RZ, 0xc0, !PT ;  /* 0x0000ffff24247812 */ /* 0x000fe400078ec0ff */
[----:B------:R-:W-:Y:S01]  /*1c50*/  LOP3.LUT R37, R37, 0xffff, RZ, 0xc0, !PT ;  /* 0x0000ffff25257812 */ /* 0x000fe200078ec0ff */
[----:B------:R-:W-:Y:S01]  /*1c60*/  IMAD R3, R3, 0x18, RZ ;  /* 0x0000001803037824 */ /* 0x000fe200078e02ff */
[----:B------:R-:W-:-:S02]  /*1c70*/  LOP3.LUT R38, R38, 0xffff, RZ, 0xc0, !PT ;  /* 0x0000ffff26267812 */ /* 0x000fc400078ec0ff */
[----:B------:R-:W-:Y:S01]  /*1c80*/  LOP3.LUT R39, R39, 0xffff, RZ, 0xc0, !PT ;  /* 0x0000ffff27277812 */ /* 0x000fe200078ec0ff */
[----:B------:R-:W-:Y:S01]  /*1c90*/  IMAD.IADD R23, R23, 0x1, R3 ;  /* 0x0000000117177824 */ /* 0x000fe200078e0203 */
[----:B------:R-:W-:Y:S02]  /*1ca0*/  LOP3.LUT R7, R7, 0xffff, RZ, 0xc0, !PT ;  /* 0x0000ffff07077812 */ /* 0x000fe400078ec0ff */
[----:B------:R-:W-:Y:S02]  /*1cb0*/  LOP3.LUT R24, R9, 0xffff, RZ, 0xc0, !PT ;  /* 0x0000ffff09187812 */ /* 0x000fe400078ec0ff */
[----:B------:R-:W-:Y:S01]  /*1cc0*/  LOP3.LUT R11, R11, 0xffff, RZ, 0xc0, !PT ;  /* 0x0000ffff0b0b7812 */ /* 0x000fe200078ec0ff */
[----:B------:R-:W-:Y:S01]  /*1cd0*/  STG.E.64 desc[UR6][R22.64+0x8], R20 ;  /* 0x0000081416007986 */ /* 0x000fe2000c101b06 */
[----:B------:R-:W-:Y:S02]  /*1ce0*/  LOP3.LUT R34, R34, 0xffff, RZ, 0xc0, !PT ;  /* 0x0000ffff22227812 */ /* 0x000fe400078ec0ff */
[----:B------:R-:W-:Y:S01]  /*1cf0*/  PRMT R48, R49, 0x3340, R48 ;  /* 0x0000334031307816 */ /* 0x000fe20000000030 */
[----:B------:R-:W-:Y:S01]  /*1d00*/  STG.E.64 desc[UR6][R22.64+0x308], R18 ;  /* 0x0003081216007986 */ /* 0x000fe2000c101b06 */
[----:B------:R-:W-:-:S02]  /*1d10*/  PRMT R51, R51, 0x3340, R50 ;  /* 0x0000334033337816 */ /* 0x000fc40000000032 */
[----:B------:R-:W-:Y:S01]  /*1d20*/  PRMT R44, R45, 0x3340, R44 ;  /* 0x000033402d2c7816 */ /* 0x000fe2000000002c */
[----:B------:R-:W-:Y:S01]  /*1d30*/  STG.E.64 desc[UR6][R22.64+0x608], R16 ;  /* 0x0006081016007986 */ /* 0x000fe2000c101b06 */
[----:B------:R-:W-:Y:S02]  /*1d40*/  PRMT R47, R47, 0x3340, R46 ;  /* 0x000033402f2f7816 */ /* 0x000fe4000000002e */
[----:B------:R-:W-:Y:S01]  /*1d50*/  PRMT R40, R41, 0x3340, R40 ;  /* 0x0000334029287816 */ /* 0x000fe20000000028 */
[----:B------:R-:W-:Y:S01]  /*1d60*/  STG.E.64 desc[UR6][R22.64+0x908], R14 ;  /* 0x0009080e16007986 */ /* 0x000fe2000c101b06 */
[----:B------:R-:W-:Y:S01]  /*1d70*/  PRMT R43, R43, 0x3340, R42 ;  /* 0x000033402b2b7816 */ /* 0x000fe2000000002a */
[----:B------:R-:W-:Y:S01]  /*1d80*/  IMAD.MOV.U32 R42, RZ, RZ, R6 ;  /* 0x000000ffff2a7224 */ /* 0x000fe200078e0006 */
[----:B------:R-:W-:Y:S01]  /*1d90*/  PRMT R36, R37, 0x3340, R36 ;  /* 0x0000334025247816 */ /* 0x000fe20000000024 */
[----:B------:R-:W-:Y:S01]  /*1da0*/  STG.E.64 desc[UR6][R22.64+0xc08], R12 ;  /* 0x000c080c16007986 */ /* 0x000fe2000c101b06 */
[----:B------:R-:W-:-:S02]  /*1db0*/  PRMT R39, R39, 0x3340, R38 ;  /* 0x0000334027277816 */ /* 0x000fc40000000026 */
[----:B------:R-:W-:Y:S01]  /*1dc0*/  PRMT R7, R24, 0x3340, R7 ;  /* 0x0000334018077816 */ /* 0x000fe20000000007 */
[----:B------:R-:W-:Y:S01]  /*1dd0*/  STG.E desc[UR6][R22.64], R33 ;  /* 0x0000002116007986 */ /* 0x000fe2000c101906 */
[----:B------:R-:W-:Y:S02]  /*1de0*/  PRMT R34, R34, 0x3340, R11 ;  /* 0x0000334022227816 */ /* 0x000fe4000000000b */
[----:B------:R-:W-:Y:S01]  /*1df0*/  PRMT R3, R51, 0x5410, R48 ;  /* 0x0000541033037816 */ /* 0x000fe20000000030 */
[----:B------:R-:W-:Y:S01]  /*1e00*/  STG.E desc[UR6][R22.64+0x300], R32 ;  /* 0x0003002016007986 */ /* 0x000fe2000c101906 */
[----:B------:R-:W-:Y:S02]  /*1e10*/  PRMT R5, R47, 0x5410, R44 ;  /* 0x000054102f057816 */ /* 0x000fe4000000002c */
[----:B------:R-:W-:Y:S01]  /*1e20*/  PRMT R43, R43, 0x5410, R40 ;  /* 0x000054102b2b7816 */ /* 0x000fe20000000028 */
[----:B------:R-:W-:Y:S01]  /*1e30*/  STG.E.64 desc[UR6][R22.64+0x10], R2 ;  /* 0x0000100216007986 */ /* 0x000fe2000c101b06 */
[----:B------:R-:W-:-:S02]  /*1e40*/  PRMT R9, R39, 0x5410, R36 ;  /* 0x0000541027097816 */ /* 0x000fc40000000024 */
[----:B------:R-:W-:Y:S01]  /*1e50*/  PRMT R11, R34, 0x5410, R7 ;  /* 0x00005410220b7816 */ /* 0x000fe20000000007 */
[----:B------:R-:W-:Y:S04]  /*1e60*/  STG.E.64 desc[UR6][R22.64+0x310], R4 ;  /* 0x0003100416007986 */ /* 0x000fe8000c101b06 */
[----:B------:R-:W-:Y:S04]  /*1e70*/  STG.E.64 desc[UR6][R22.64+0x610], R42 ;  /* 0x0006102a16007986 */ /* 0x000fe8000c101b06 */
[----:B------:R-:W-:Y:S04]  /*1e80*/  STG.E.64 desc[UR6][R22.64+0x910], R8 ;  /* 0x0009100816007986 */ /* 0x000fe8000c101b06 */
[----:B------:R-:W-:Y:S04]  /*1e90*/  STG.E.64 desc[UR6][R22.64+0xc10], R10 ;  /* 0x000c100a16007986 */ /* 0x000fe8000c101b06 */
[----:B------:R-:W-:Y:S04]  /*1ea0*/  STG.E desc[UR6][R22.64+0x600], R31 ;  /* 0x0006001f16007986 */ /* 0x000fe8000c101906 */
[----:B------:R-:W-:Y:S04]  /*1eb0*/  STG.E desc[UR6][R22.64+0x900], R30 ;  /* 0x0009001e16007986 */ /* 0x000fe8000c101906 */
[----:B------:R-:W-:Y:S01]  /*1ec0*/  STG.E desc[UR6][R22.64+0xc00], R0 ;  /* 0x000c000016007986 */ /* 0x000fe2000c101906 */
[----:B------:R-:W-:Y:S05]  /*1ed0*/  EXIT ;  /* 0x000000000000794d */ /* 0x000fea0003800000 */
.L_x_892:
[C---:B------:R-:W-:Y:S01]  /*1ee0*/  LOP3.LUT R3, R23.reuse, 0x1f, RZ, 0xc0, !PT ;  /* 0x0000001f17037812 */ /* 0x040fe200078ec0ff */
[----:B------:R-:W0:Y:S01]  /*1ef0*/  LDC.64 R24, c[0x0][0x3a0] ;  /* 0x0000e800ff187b82 */ /* 0x000e220000000a00 */
[----:B------:R-:W-:Y:S01]  /*1f00*/  LOP3.LUT R22, R23, 0x3e0, RZ, 0xc0, !PT ;  /* 0x000003e017167812 */ /* 0x000fe200078ec0ff */
[----:B------:R-:W-:Y:S01]  /*1f10*/  IMAD R35, R35, -0x780, R26 ;  /* 0xfffff88023237824 */ /* 0x000fe200078e021a */
[----:B------:R-:W-:Y:S03]  /*1f20*/  BSSY.RECONVERGENT B0, `(.L_x_893) ;  /* 0x000001c000007945 */ /* 0x000fe60003800200 */
[----:B------:R-:W-:-:S04]  /*1f30*/  IMAD R22, R22, 0x5, R3 ;  /* 0x0000000516167824 */ /* 0x000fc800078e0203 */
[C---:B------:R-:W-:Y:S01]  /*1f40*/  VIADD R26, R22.reuse, 0x20 ;  /* 0x00000020161a7836 */ /* 0x040fe20000000000 */
[C---:B-1----:R-:W-:Y:S01]  /*1f50*/  IADD3 R53, P0, PT, R22.reuse, R53, RZ ;  /* 0x0000003516357210 */ /* 0x042fe20007f1e0ff */
[----:B------:R-:W-:-:S03]  /*1f60*/  VIADD R28, R22, 0x60 ;  /* 0x00000060161c7836 */ /* 0x000fc60000000000 */
[-C--:B------:R-:W-:Y:S01]  /*1f70*/  ISETP.GE.AND P1, PT, R26, R35.reuse, PT ;  /* 0x000000231a00720c */ /* 0x080fe20003f26270 */
[----:B------:R-:W-:Y:S01]  /*1f80*/  IMAD.X R3, RZ, RZ, RZ, P0 ;  /* 0x000000ffff037224 */ /* 0x000fe200000e06ff */
[CC--:B------:R-:W-:Y:S01]  /*1f90*/  ISETP.GE.AND P0, PT, R22.reuse, R35.reuse, PT ;  /* 0x000000231600720c */ /* 0x0c0fe20003f06270 */
[----:B------:R-:W-:Y:S01]  /*1fa0*/  VIADD R26, R22, 0x40 ;  /* 0x00000040161a7836 */ /* 0x000fe20000000000 */
[-C--:B------:R-:W-:Y:S01]  /*1fb0*/  ISETP.GE.AND P3, PT, R28, R35.reuse, PT ;  /* 0x000000231c00720c */ /* 0x080fe20003f66270 */
[----:B------:R-:W-:Y:S02]  /*1fc0*/  VIADD R22, R22, 0x80 ;  /* 0x0000008016167836 */ /* 0x000fe40000000000 */
[----:B------:R-:W-:Y:S01]  /*1fd0*/  IMAD R3, R3, 0x18, RZ ;  /* 0x0000001803037824 */ /* 0x000fe200078e02ff */
[-C--:B------:R-:W-:Y:S01]  /*1fe0*/  ISETP.GE.AND P2, PT, R26, R35.reuse, PT ;  /* 0x000000231a00720c */ /* 0x080fe20003f46270 */
[----:B0-----:R-:W-:Y:S01]  /*1ff0*/  IMAD.WIDE.U32 R24, R53, 0x18, R24 ;  /* 0x0000001835187825 */ /* 0x001fe200078e0018 */
[----:B------:R-:W-:-:S03]  /*2000*/  ISETP.GE.AND P4, PT, R22, R35, PT ;  /* 0x000000231600720c */ /* 0x000fc60003f86270 */
[----:B------:R-:W-:Y:S02]  /*2010*/  IMAD.IADD R25, R25, 0x1, R3 ;  /* 0x0000000119197824 */ /* 0x000fe400078e0203 */
[----:B------:R-:W-:Y:S08]  /*2020*/  @P0 BRA `(.L_x_894) ;  /* 0x00000000002c0947 */ /* 0x000ff00003800000 */
[----:B------:R-:W-:Y:S01]  /*2030*/  LOP3.LUT R48, R48, 0xffff, RZ, 0xc0, !PT ;  /* 0x0000ffff30307812 */ /* 0x000fe200078ec0ff */
[----:B------:R0:W-:Y:S01]  /*2040*/  STG.E.64 desc[UR6][R24.64+0x8], R20 ;  /* 0x0000081418007986 */ /* 0x0001e2000c101b06 */
[----:B------:R-:W-:Y:S02]  /*2050*/  LOP3.LUT R49, R49, 0xffff, RZ, 0xc0, !PT ;  /* 0x0000ffff31317812 */ /* 0x000fe400078ec0ff */
[----:B------:R-:W-:Y:S01]  /*2060*/  LOP3.LUT R50, R50, 0xffff, RZ, 0xc0, !PT ;  /* 0x0000ffff32327812 */ /* 0x000fe200078ec0ff */
[----:B------:R0:W-:Y:S01]  /*2070*/  STG.E desc[UR6][R24.64], R33 ;  /* 0x0000002118007986 */ /* 0x0001e2000c101906 */
[----:B------:R-:W-:Y:S02]  /*2080*/  LOP3.LUT R51, R51, 0xffff, RZ, 0xc0, !PT ;  /* 0x0000ffff33337812 */ /* 0x000fe400078ec0ff */
[----:B------:R-:W-:Y:S01]  /*2090*/  PRMT R48, R49, 0x3340, R48 ;  /* 0x0000334031307816 */ /* 0x000fe20000000030 */
[----:B------:R0:W-:Y:S01]  /*20a0*/  STG.E desc[UR6][R24.64+0x10], R2 ;  /* 0x0000100218007986 */ /* 0x0001e2000c101906 */
[----:B------:R-:W-:-:S04]  /*20b0*/  PRMT R51, R51, 0x3340, R50 ;  /* 0x0000334033337816 */ /* 0x000fc80000000032 */
[----:B------:R-:W-:-:S05]  /*20c0*/  PRMT R51, R51, 0x5410, R48 ;  /* 0x0000541033337816 */ /* 0x000fca0000000030 */
[----:B------:R0:W-:Y:S02]  /*20d0*/  STG.E desc[UR6][R24.64+0x14], R51 ;  /* 0x0000143318007986 */ /* 0x0001e4000c101906 */
.L_x_894:
[----:B------:R-:W-:Y:S05]  /*20e0*/  BSYNC.RECONVERGENT B0 ;  /* 0x0000000000007941 */ /* 0x000fea0003800200 */
.L_x_893:
[----:B------:R-:W-:Y:S04]  /*20f0*/  BSSY.RECONVERGENT B0, `(.L_x_895) ;  /* 0x000000d000007945 */ /* 0x000fe80003800200 */
[----:B------:R-:W-:Y:S05]  /*2100*/  @P1 BRA `(.L_x_896) ;  /* 0x00000000002c1947 */ /* 0x000fea0003800000 */
        /* <DEDUP_REMOVED lines=11> */
.L_x_896:
[----:B------:R-:W-:Y:S05]  /*21c0*/  BSYNC.RECONVERGENT B0 ;  /* 0x0000000000007941 */ /* 0x000fea0003800200 */
.L_x_895:
        /* <DEDUP_REMOVED lines=13> */
.L_x_898:
[----:B------:R-:W-:Y:S05]  /*22a0*/  BSYNC.RECONVERGENT B0 ;  /* 0x0000000000007941 */ /* 0x000fea0003800200 */
.L_x_897:
        /* <DEDUP_REMOVED lines=13> */
.L_x_900:
[----:B------:R-:W-:Y:S05]  /*2380*/  BSYNC.RECONVERGENT B0 ;  /* 0x0000000000007941 */ /* 0x000fea0003800200 */
.L_x_899:
[----:B------:R-:W-:Y:S05]  /*2390*/  @P4 EXIT ;  /* 0x000000000000494d */ /* 0x000fea0003800000 */
[----:B------:R-:W-:Y:S01]  /*23a0*/  LOP3.LUT R7, R7, 0xffff, RZ, 0xc0, !PT ;  /* 0x0000ffff07077812 */ /* 0x000fe200078ec0ff */
[----:B------:R-:W-:Y:S01]  /*23b0*/  STG.E.64 desc[UR6][R24.64+0xc08], R12 ;  /* 0x000c080c18007986 */ /* 0x000fe2000c101b06 */
[----:B0-----:R-:W-:Y:S02]  /*23c0*/  LOP3.LUT R2, R9, 0xffff, RZ, 0xc0, !PT ;  /* 0x0000ffff09027812 */ /* 0x001fe400078ec0ff */
[----:B------:R-:W-:Y:S01]  /*23d0*/  LOP3.LUT R11, R11, 0xffff, RZ, 0xc0, !PT ;  /* 0x0000ffff0b0b7812 */ /* 0x000fe200078ec0ff */
[----:B------:R-:W-:Y:S01]  /*23e0*/  STG.E desc[UR6][R24.64+0xc00], R0 ;  /* 0x000c000018007986 */ /* 0x000fe2000c101906 */
[----:B------:R-:W-:Y:S02]  /*23f0*/  LOP3.LUT R34, R34, 0xffff, RZ, 0xc0, !PT ;  /* 0x0000ffff22227812 */ /* 0x000fe400078ec0ff */
[----:B------:R-:W-:Y:S01]  /*2400*/  PRMT R2, R2, 0x3340, R7 ;  /* 0x0000334002027816 */ /* 0x000fe20000000007 */
[----:B------:R-:W-:Y:S01]  /*2410*/  STG.E desc[UR6][R24.64+0xc10], R10 ;  /* 0x000c100a18007986 */ /* 0x000fe2000c101906 */
[----:B------:R-:W-:-:S04]  /*2420*/  PRMT R11, R34, 0x3340, R11 ;  /* 0x00003340220b7816 */ /* 0x000fc8000000000b */
[----:B------:R-:W-:-:S05]  /*2430*/  PRMT R11, R11, 0x5410, R2 ;  /* 0x000054100b0b7816 */ /* 0x000fca0000000002 */
[----:B------:R-:W-:Y:S01]  /*2440*/  STG.E desc[UR6][R24.64+0xc14], R11 ;  /* 0x000c140b18007986 */ /* 0x000fe2000c101906 */
[----:B------:R-:W-:Y:S05]  /*2450*/  EXIT ;  /* 0x000000000000794d */ /* 0x000fea0003800000 */
.L_x_883:
[----:B------:R-:W-:Y:S01]  /*2460*/  IMAD.MOV.U32 R22, RZ, RZ, RZ ;  /* 0x000000ffff167224 */ /* 0x000fe200078e00ff */
[C---:B------:R-:W-:Y:S01]  /*2470*/  ISETP.GT.U32.AND P0, PT, R23.reuse, 0x1f, PT ;  /* 0x0000001f1700780c */ /* 0x040fe20003f04070 */
[----:B------:R-:W-:Y:S05]  /*2480*/  WARPSYNC.ALL ;  /* 0x0000000000007948 */ /* 0x000fea0003800000 */
[----:B------:R-:W-:-:S04]  /*2490*/  IMAD.HI.U32 R24, R23, 0x15555556, R22 ;  /* 0x1555555617187827 */ /* 0x000fc800078e0016 */
[----:B------:R-:W-:-:S05]  /*24a0*/  IMAD R24, R24, 0x4, R53 ;  /* 0x0000000418187824 */ /* 0x000fca00078e0235 */
[----:B------:R0:W-:Y:S01]  /*24b0*/  STS [R24+0x3410], R3 ;  /* 0x0034100318007388 */ /* 0x0001e20000000800 */
[----:B------:R-:W-:Y:S06]  /*24c0*/  BAR.SYNC.DEFER_BLOCKING 0x0 ;  /* 0x0000000000007b1d */ /* 0x000fec0000010000 */
[----:B------:R-:W-:Y:S05]  /*24d0*/  @P0 BRA `(.L_x_901) ;  /* 0x0000000000dc0947 */ /* 0x000fea0003800000 */
[----:B------:R-:W-:Y:S01]  /*24e0*/  IMAD R66, R23, 0x34, R53 ;  /* 0x0000003417427824 */ /* 0x000fe200078e0235 */
[----:B------:R-:W-:-:S04]  /*24f0*/  UMOV UR4, 0xffffffff ;  /* 0xffffffff00047882 */ /* 0x000fc80000000000 */
[----:B------:R-:W-:Y:S04]  /*2500*/  LDS R65, [R66+0x3410] ;  /* 0x0034100042417984 */ /* 0x000fe80000000800 */
[----:B------:R-:W-:Y:S04]  /*2510*/  LDS R64, [R66+0x3414] ;  /* 0x0034140042407984 */ /* 0x000fe80000000800 */
[----:B------:R-:W1:Y:S04]  /*2520*/  LDS R63, [R66+0x3418] ;  /* 0x00341800423f7984 */ /* 0x000e680000000800 */
[----:B------:R-:W-:Y:S04]  /*2530*/  LDS R62, [R66+0x341c] ;  /* 0x00341c00423e7984 */ /* 0x000fe80000000800 */
[----:B------:R-:W2:Y:S04]  /*2540*/  LDS R61, [R66+0x3420] ;  /* 0x00342000423d7984 */ /* 0x000ea80000000800 */
[----:B------:R-:W-:Y:S04]  /*2550*/  LDS R60, [R66+0x3424] ;  /* 0x00342400423c7984 */ /* 0x000fe80000000800 */
[----:B------:R-:W4:Y:S04]  /*2560*/  LDS R57, [R66+0x3428] ;  /* 0x0034280042397984 */ /* 0x000f280000000800 */
[----:B------:R-:W-:Y:S04]  /*2570*/  LDS R29, [R66+0x342c] ;  /* 0x00342c00421d7984 */ /* 0x000fe80000000800 */
[----:B------:R-:W3:Y:S04]  /*2580*/  LDS R28, [R66+0x3430] ;  /* 0x00343000421c7984 */ /* 0x000ee80000000800 */
[----:B------:R-:W-:Y:S04]  /*2590*/  LDS R25, [R66+0x3434] ;  /* 0x0034340042197984 */ /* 0x000fe80000000800 */
[----:B0-----:R-:W0:Y:S04]  /*25a0*/  LDS R24, [R66+0x3438] ;  /* 0x0034380042187984 */ /* 0x001e280000000800 */
[----:B------:R-:W0:Y:S01]  /*25b0*/  LDS R67, [R66+0x343c] ;  /* 0x00343c0042437984 */ /* 0x000e220000000800 */
[----:B-1----:R-:W-:-:S04]  /*25c0*/  IADD3 R68, PT, PT, R63, R64, R65 ;  /* 0x000000403f447210 */ /* 0x002fc80007ffe041 */
[----:B--2---:R-:W-:-:S04]  /*25d0*/  IADD3 R68, PT, PT, R61, R68, R62 ;  /* 0x000000443d447210 */ /* 0x004fc80007ffe03e */
[----:B----4-:R-:W-:-:S04]  /*25e0*/  IADD3 R68, PT, PT, R57, R68, R60 ;  /* 0x0000004439447210 */ /* 0x010fc80007ffe03c */
[----:B---3--:R-:W-:-:S04]  /*25f0*/  IADD3 R68, PT, PT, R28, R68, R29 ;  /* 0x000000441c447210 */ /* 0x008fc80007ffe01d */
[----:B0-----:R-:W-:-:S05]  /*2600*/  IADD3 R68, PT, PT, R24, R68, R25 ;  /* 0x0000004418447210 */ /* 0x001fca0007ffe019 */
[----:B------:R-:W-:Y:S01]  /*2610*/  IMAD.IADD R67, R67, 0x1, R68 ;  /* 0x0000000143437824 */ /* 0x000fe200078e0244 */
[----:B------:R-:W-:Y:S06]  /*2620*/  BRA.DIV UR4, `(.L_x_902) ;  /* 0x0000002604507947 */ /* 0x000fec000b800000 */
        /* <DEDUP_REMOVED lines=8> */
[----:B------:R0:W1:Y:S02]  /*26b0*/  SHFL.UP P0, R72, R71, 0x10, RZ ;  /* 0x0600000047487989 */ /* 0x00006400000000ff */
.L_x_937:
[----:B-1----:R-:W-:-:S04]  /*26c0*/  @P0 IMAD.IADD R72, R71, 0x1, R72 ;  /* 0x0000000147480824 */ /* 0x002fc800078e0248 */
[----:B------:R-:W-:-:S04]  /*26d0*/  IMAD.IADD R67, R72, 0x1, -R67 ;  /* 0x0000000148437824 */ /* 0x000fc800078e0a43 */
[----:B------:R-:W-:Y:S01]  /*26e0*/  IMAD.IADD R65, R65, 0x1, R67 ;  /* 0x0000000141417824 */ /* 0x000fe200078e0243 */
[----:B------:R1:W-:Y:S03]  /*26f0*/  STS [R66+0x3410], R67 ;  /* 0x0034104342007388 */ /* 0x0003e60000000800 */
        /* <DEDUP_REMOVED lines=18> */
[----:B-1----:R-:W-:Y:S01]  /*2820*/  IMAD.IADD R67, R24, 0x1, R25 ;  /* 0x0000000118437824 */ /* 0x002fe200078e0219 */
[----:B------:R2:W-:Y:S04]  /*2830*/  STS [R66+0x3438], R25 ;  /* 0x0034381942007388 */ /* 0x0005e80000000800 */
[----:B------:R2:W-:Y:S02]  /*2840*/  STS [R66+0x343c], R67 ;  /* 0x00343c4342007388 */ /* 0x0005e40000000800 */
.L_x_901:
[----:B------:R-:W-:Y:S05]  /*2850*/  WARPSYNC.ALL ;  /* 0x0000000000007948 */ /* 0x000fea0003800000 */
[----:B------:R-:W-:Y:S01]  /*2860*/  BAR.SYNC.DEFER_BLOCKING 0x0 ;  /* 0x0000000000007b1d */ /* 0x000fe20000010000 */
[----:B0-----:R-:W-:Y:S01]  /*2870*/  IMAD.MOV.U32 R24, RZ, RZ, RZ ;  /* 0x000000ffff187224 */ /* 0x001fe200078e00ff */
[----:B------:R-:W-:Y:S01]  /*2880*/  ISETP.NE.AND P1, PT, R59, RZ, PT ;  /* 0x000000ff3b00720c */ /* 0x000fe20003f25270 */
[----:B--2---:R-:W-:Y:S01]  /*2890*/  IMAD.MOV.U32 R25, RZ, RZ, R23 ;  /* 0x000000ffff197224 */ /* 0x004fe200078e0017 */
[----:B------:R-:W-:Y:S02]  /*28a0*/  ISETP.NE.AND P0, PT, R58, RZ, PT ;  /* 0x000000ff3a00720c */ /* 0x000fe40003f05270 */
[----:B-----5:R-:W-:Y:S01]  /*28b0*/  SHF.R.U32.HI R29, RZ, R55, R2 ;  /* 0x00000037ff1d7219 */ /* 0x020fe20000011602 */
[----:B------:R-:W-:Y:S01]  /*28c0*/  IMAD.HI.U32 R24, R23, 0x15555556, R24 ;  /* 0x1555555617187827 */ /* 0x000fe200078e0018 */
[----:B------:R-:W-:Y:S01]  /*28d0*/  ISETP.GT.U32.OR P2, PT, R55, 0x1f, !P0 ;  /* 0x0000001f3700780c */ /* 0x000fe20004744470 */
[----:B------:R-:W-:Y:S01]  /*28e0*/  BSSY.RECONVERGENT B0, `(.L_x_903) ;  /* 0x000002b000007945 */ /* 0x000fe20003800200 */
[----:B------:R-:W-:Y:S01]  /*28f0*/  LOP3.LUT R29, R29, R54, RZ, 0x30, !PT ;  /* 0x000000361d1d7212 */ /* 0x000fe200078e30ff */
[----:B------:R-:W-:Y:S01]  /*2900*/  IMAD R24, R24, 0x4, R53 ;  /* 0x0000000418187824 */ /* 0x000fe200078e0235 */
[----:B------:R-:W-:-:S02]  /*2910*/  P2R R64, PR, RZ, 0x4 ;  /* 0x00000004ff407803 */ /* 0x000fc40000000000 */
[----:B------:R-:W-:-:S03]  /*2920*/  SEL R29, R29, RZ, !P2 ;  /* 0x000000ff1d1d7207 */ /* 0x000fc60005000000 */
[----:B------:R-:W0:Y:S01]  /*2930*/  LDS R24, [R24+0x3410] ;  /* 0x0034100018187984 */ /* 0x000e220000000800 */
[----:B------:R-:W-:Y:S05]  /*2940*/  @P1 BRA `(.L_x_904) ;  /* 0x0000000000901947 */ /* 0x000fea0003800000 */
[----:B------:R-:W0:Y:S04]  /*2950*/  LDS R61, [R5] ;  /* 0x00000000053d7984 */ /* 0x000e280000000800 */
[----:B------:R-:W1:Y:S04]  /*2960*/  LDS R63, [R5+0x400] ;  /* 0x00040000053f7984 */ /* 0x000e680000000800 */
[----:B------:R-:W2:Y:S04]  /*2970*/  LDS R65, [R5+0x800] ;  /* 0x0008000005417984 */ /* 0x000ea80000000800 */
[----:B------:R-:W4:Y:S04]  /*2980*/  LDS R67, [R5+0xc00] ;  /* 0x000c000005437984 */ /* 0x000f280000000800 */
[----:B------:R-:W5:Y:S04]  /*2990*/  LDS R69, [R5+0x1000] ;  /* 0x0010000005457984 */ /* 0x000f680000000800 */
[----:B------:R-:W3:Y:S04]  /*29a0*/  LDS R71, [R5+0x1400] ;  /* 0x0014000005477984 */ /* 0x000ee80000000800 */
[----:B------:R-:W3:Y:S04]  /*29b0*/  LDS R73, [R5+0x1800] ;  /* 0x0018000005497984 */ /* 0x000ee80000000800 */
[----:B------:R-:W3:Y:S04]  /*29c0*/  LDS R75, [R5+0x1c00] ;  /* 0x001c0000054b7984 */ /* 0x000ee80000000800 */
[----:B------:R-:W3:Y:S04]  /*29d0*/  LDS R77, [R5+0x2000] ;  /* 0x00200000054d7984 */ /* 0x000ee80000000800 */
[----:B------:R-:W3:Y:S04]  /*29e0*/  LDS R74, [R5+0x2400] ;  /* 0x00240000054a7984 */ /* 0x000ee80000000800 */
[----:B------:R-:W3:Y:S01]  /*29f0*/  LDS R57, [R5+0x2800] ;  /* 0x0028000005397984 */ /* 0x000ee20000000800 */
[----:B0-----:R-:W-:-:S03]  /*2a00*/  IMAD.IADD R28, R24, 0x1, R61 ;  /* 0x00000001181c7824 */ /* 0x001fc600078e023d */
[----:B------:R-:W0:Y:S01]  /*2a10*/  LDS R25, [R5+0x2c00] ;  /* 0x002c000005197984 */ /* 0x000e220000000800 */
[C---:B-1----:R-:W-:Y:S02]  /*2a20*/  IMAD.IADD R58, R24.reuse, 0x1, R63 ;  /* 0x00000001183a7824 */ /* 0x042fe400078e023f */
[C---:B--2---:R-:W-:Y:S01]  /*2a30*/  IMAD.IADD R60, R24.reuse, 0x1, R65 ;  /* 0x00000001183c7824 */ /* 0x044fe200078e0241 */
[----:B------:R1:W-:Y:S01]  /*2a40*/  STS [R5], R28 ;  /* 0x0000001c05007388 */ /* 0x0003e20000000800 */
[----:B----4-:R-:W-:-:S03]  /*2a50*/  IMAD.IADD R62, R24, 0x1, R67 ;  /* 0x00000001183e7824 */ /* 0x010fc600078e0243 */
[----:B------:R2:W-:Y:S01]  /*2a60*/  STS [R5+0x400], R58 ;  /* 0x0004003a05007388 */ /* 0x0005e20000000800 */
[----:B-----5:R-:W-:-:S03]  /*2a70*/  IMAD.IADD R66, R24, 0x1, R69 ;  /* 0x0000000118427824 */ /* 0x020fc600078e0245 */
[----:B------:R0:W-:Y:S01]  /*2a80*/  STS [R5+0x800], R60 ;  /* 0x0008003c05007388 */ /* 0x0001e20000000800 */
[----:B---3--:R-:W-:-:S03]  /*2a90*/  IMAD.IADD R68, R24, 0x1, R71 ;  /* 0x0000000118447824 */ /* 0x008fc600078e0247 */
[----:B------:R4:W-:Y:S01]  /*2aa0*/  STS [R5+0xc00], R62 ;  /* 0x000c003e05007388 */ /* 0x0009e20000000800 */
[----:B------:R-:W-:-:S03]  /*2ab0*/  IMAD.IADD R70, R24, 0x1, R73 ;  /* 0x0000000118467824 */ /* 0x000fc600078e0249 */
[----:B------:R4:W-:Y:S01]  /*2ac0*/  STS [R5+0x1000], R66 ;  /* 0x0010004205007388 */ /* 0x0009e20000000800 */
[----:B-1----:R-:W-:-:S03]  /*2ad0*/  IMAD.IADD R28, R24, 0x1, R75 ;  /* 0x00000001181c7824 */ /* 0x002fc600078e024b */
[----:B------:R4:W-:Y:S01]  /*2ae0*/  STS [R5+0x1400], R68 ;  /* 0x0014004405007388 */ /* 0x0009e20000000800 */
[----:B------:R-:W-:-:S03]  /*2af0*/  IMAD.IADD R72, R24, 0x1, R77 ;  /* 0x0000000118487824 */ /* 0x000fc600078e024d */
[----:B------:R4:W-:Y:S01]  /*2b00*/  STS [R5+0x1800], R70 ;  /* 0x0018004605007388 */ /* 0x0009e20000000800 */
[----:B------:R-:W-:-:S03]  /*2b10*/  IMAD.IADD R74, R24, 0x1, R74 ;  /* 0x00000001184a7824 */ /* 0x000fc600078e024a */
[----:B------:R4:W-:Y:S01]  /*2b20*/  STS [R5+0x1c00], R28 ;  /* 0x001c001c05007388 */ /* 0x0009e20000000800 */
[----:B--2---:R-:W-:-:S03]  /*2b30*/  IMAD.IADD R58, R24, 0x1, R57 ;  /* 0x00000001183a7824 */ /* 0x004fc600078e0239 */
[----:B------:R4:W-:Y:S01]  /*2b40*/  STS [R5+0x2000], R72 ;  /* 0x0020004805007388 */ /* 0x0009e20000000800 */
[----:B0-----:R-:W-:-:S03]  /*2b50*/  IMAD.IADD R60, R24, 0x1, R25 ;  /* 0x00000001183c7824 */ /* 0x001fc600078e0219 */
[----:B------:R4:W-:Y:S04]  /*2b60*/  STS [R5+0x2400], R74 ;  /* 0x0024004a05007388 */ /* 0x0009e80000000800 */
[----:B------:R4:W-:Y:S04]  /*2b70*/  STS [R5+0x2800], R58 ;  /* 0x0028003a05007388 */ /* 0x0009e80000000800 */
[----:B------:R4:W-:Y:S02]  /*2b80*/  STS [R5+0x2c00], R60 ;  /* 0x002c003c05007388 */ /* 0x0009e40000000800 */
.L_x_904:
[----:B------:R-:W-:Y:S05]  /*2b90*/  BSYNC.RECONVERGENT B0 ;  /* 0x0000000000007941 */ /* 0x000fea0003800200 */
.L_x_903:
[----:B------:R-:W-:Y:S01]  /*2ba0*/  BAR.SYNC.DEFER_BLOCKING 0x0 ;  /* 0x0000000000007b1d */ /* 0x000fe20000010000 */
[----:B------:R-:W-:-:S05]  /*2bb0*/  R2P PR, R29, 0x7f ;  /* 0x0000007f1d007804 */ /* 0x000fca0000000000 */
[----:B------:R-:W-:Y:S08]  /*2bc0*/  BSSY.RECONVERGENT B0, `(.L_x_905) ;  /* 0x0000026000007945 */ /* 0x000ff00003800200 */
[----:B------:R-:W-:Y:S02]  /*2bd0*/  VOTE.ANY R25, PT, P0 ;  /* 0x0000000000197806 */ /* 0x000fe400000e0100 */
[----:B----4-:R-:W-:-:S02]  /*2be0*/  VOTE.ANY R28, PT, P1 ;  /* 0x00000000001c7806 */ /* 0x010fc400008e0100 */
[----:B------:R-:W-:Y:S02]  /*2bf0*/  @!P0 LOP3.LUT R25, RZ, R25, RZ, 0x33, !PT ;  /* 0x00000019ff198212 */ /* 0x000fe400078e33ff */
[----:B------:R-:W-:Y:S02]  /*2c00*/  @!P1 LOP3.LUT R28, RZ, R28, RZ, 0x33, !PT ;  /* 0x0000001cff1c9212 */ /* 0x000fe400078e33ff */
[----:B------:R-:W-:Y:S02]  /*2c10*/  VOTE.ANY R58, PT, P2 ;  /* 0x00000000003a7806 */ /* 0x000fe400010e0100 */
[----:B------:R-:W-:Y:S02]  /*2c20*/  VOTE.ANY R60, PT, P3 ;  /* 0x00000000003c7806 */ /* 0x000fe400018e0100 */
[----:B------:R-:W-:Y:S02]  /*2c30*/  @!P2 LOP3.LUT R58, RZ, R58, RZ, 0x33, !PT ;  /* 0x0000003aff3aa212 */ /* 0x000fe400078e33ff */
[----:B------:R-:W-:-:S02]  /*2c40*/  LOP3.LUT R25, R28, R25, RZ, 0xc0, !PT ;  /* 0x000000191c197212 */ /* 0x000fc400078ec0ff */
[----:B------:R-:W-:Y:S02]  /*2c50*/  VOTE.ANY R28, PT, P4 ;  /* 0x00000000001c7806 */ /* 0x000fe400020e0100 */
[----:B------:R-:W-:Y:S02]  /*2c60*/  @!P3 LOP3.LUT R60, RZ, R60, RZ, 0x33, !PT ;  /* 0x0000003cff3cb212 */ /* 0x000fe400078e33ff */
[----:B------:R-:W-:Y:S02]  /*2c70*/  LOP3.LUT R25, R58, R25, RZ, 0xc0, !PT ;  /* 0x000000193a197212 */ /* 0x000fe400078ec0ff */
[----:B------:R-:W-:Y:S02]  /*2c80*/  @!P4 LOP3.LUT R28, RZ, R28, RZ, 0x33, !PT ;  /* 0x0000001cff1cc212 */ /* 0x000fe400078e33ff */
[----:B------:R-:W-:Y:S02]  /*2c90*/  LOP3.LUT P0, RZ, R29, 0x80, RZ, 0xc0, !PT ;  /* 0x000000801dff7812 */ /* 0x000fe4000780c0ff */
[----:B------:R-:W-:-:S02]  /*2ca0*/  LOP3.LUT R25, R60, R25, RZ, 0xc0, !PT ;  /* 0x000000193c197212 */ /* 0x000fc400078ec0ff */
[----:B------:R-:W-:Y:S02]  /*2cb0*/  VOTE.ANY R58, PT, P5 ;  /* 0x00000000003a7806 */ /* 0x000fe400028e0100 */
[----:B------:R-:W-:Y:S02]  /*2cc0*/  LOP3.LUT R25, R28, R25, RZ, 0xc0, !PT ;  /* 0x000000191c197212 */ /* 0x000fe400078ec0ff */
[----:B------:R-:W1:Y:S01]  /*2cd0*/  S2R R28, SR_LEMASK ;  /* 0x00000000001c7919 */ /* 0x000e620000003a00 */
[----:B------:R-:W-:Y:S02]  /*2ce0*/  @!P5 LOP3.LUT R58, RZ, R58, RZ, 0x33, !PT ;  /* 0x0000003aff3ad212 */ /* 0x000fe400078e33ff */
[----:B------:R-:W-:Y:S02]  /*2cf0*/  VOTE.ANY R60, PT, P6 ;  /* 0x00000000003c7806 */ /* 0x000fe400030e0100 */
[----:B------:R-:W-:Y:S02]  /*2d00*/  LOP3.LUT R25, R58, R25, RZ, 0xc0, !PT ;  /* 0x000000193a197212 */ /* 0x000fe400078ec0ff */
[----:B------:R-:W-:-:S02]  /*2d10*/  VOTE.ANY R58, PT, P0 ;  /* 0x00000000003a7806 */ /* 0x000fc400000e0100 */
[----:B------:R-:W-:Y:S02]  /*2d20*/  @!P6 LOP3.LUT R60, RZ, R60, RZ, 0x33, !PT ;  /* 0x0000003cff3ce212 */ /* 0x000fe400078e33ff */
[----:B------:R-:W-:Y:S02]  /*2d30*/  @!P0 LOP3.LUT R58, RZ, R58, RZ, 0x33, !PT ;  /* 0x0000003aff3a8212 */ /* 0x000fe400078e33ff */
[----:B------:R-:W-:Y:S02]  /*2d40*/  LOP3.LUT R25, R60, R25, RZ, 0xc0, !PT ;  /* 0x000000193c197212 */ /* 0x000fe400078ec0ff */
[----:B------:R-:W-:Y:S02]  /*2d50*/  ISETP.NE.AND P1, PT, R64, RZ, PT ;  /* 0x000000ff4000720c */ /* 0x000fe40003f25270 */
[----:B------:R-:W-:Y:S01]  /*2d60*/  LOP3.LUT R63, R58, R25, RZ, 0xc0, !PT ;  /* 0x000000193a3f7212 */ /* 0x000fe200078ec0ff */
[----:B------:R-:W-:Y:S01]  /*2d70*/  IMAD.MOV.U32 R58, RZ, RZ, RZ ;  /* 0x000000ffff3a7224 */ /* 0x000fe200078e00ff */
[----:B------:R-:W-:-:S02]  /*2d80*/  SHF.R.U32.HI R25, RZ, R55, R4 ;  /* 0x00000037ff197219 */ /* 0x000fc40000011604 */
[----:B------:R-:W2:Y:S02]  /*2d90*/  FLO.U32 R61, R63 ;  /* 0x0000003f003d7300 */ /* 0x000ea400000e0000 */
[----:B------:R-:W-:-:S04]  /*2da0*/  LOP3.LUT R57, R25, R54, RZ, 0x30, !PT ;  /* 0x0000003619397212 */ /* 0x000fc800078e30ff */
[----:B------:R-:W-:Y:S02]  /*2db0*/  SEL R57, R57, RZ, !P1 ;  /* 0x000000ff39397207 */ /* 0x000fe40004800000 */
[----:B-1----:R-:W-:Y:S02]  /*2dc0*/  LOP3.LUT R25, R28, R63, RZ, 0xc0, !PT ;  /* 0x0000003f1c197212 */ /* 0x002fe400078ec0ff */
[----:B--2---:R-:W-:-:S04]  /*2dd0*/  ISETP.NE.AND P0, PT, R52, R61, PT ;  /* 0x0000003d3400720c */ /* 0x004fc80003f05270 */
[----:B------:R-:W1:Y:S09]  /*2de0*/  POPC R25, R25 ;  /* 0x0000001900197309 */ /* 0x000e720000000000 */
[----:B------:R-:W-:Y:S05]  /*2df0*/  @P0 BRA `(.L_x_906) ;  /* 0x0000000000080947 */ /* 0x000fea0003800000 */
[----:B------:R-:W-:-:S06]  /*2e00*/  IMAD R58, R29, 0x4, R56 ;  /* 0x000000041d3a7824 */ /* 0x000fcc00078e0238 */
[----:B-1----:R2:W4:Y:S02]  /*2e10*/  ATOMS.ADD R58, [R58], R25 ;  /* 0x000000193a3a738c */ /* 0x0025240000000000 */
.L_x_906:
[----:B------:R-:W-:Y:S05]  /*2e20*/  BSYNC.RECONVERGENT B0 ;  /* 0x0000000000007941 */ /* 0x000fea0003800200 */
.L_x_905:
[----:B------:R-:W-:Y:S01]  /*2e30*/  R2P PR, R57, 0x7f ;  /* 0x0000007f39007804 */ /* 0x000fe20000000000 */
[----:B----4-:R4:W0:Y:S01]  /*2e40*/  SHFL.IDX PT, R58, R58, R61, 0x1f ;  /* 0x00001f3d3a3a7589 */ /* 0x01082200000e0000 */
[----:B------:R-:W-:Y:S11]  /*2e50*/  BSSY.RECONVERGENT B0, `(.L_x_907) ;  /* 0x0000025000007945 */ /* 0x000ff60003800200 */
[----:B------:R-:W-:-:S02]  /*2e60*/  VOTE.ANY R29, PT, P0 ;  /* 0x00000000001d7806 */ /* 0x000fc400000e0100 */
[----:B------:R-:W-:Y:S02]  /*2e70*/  VOTE.ANY R60, PT, P1 ;  /* 0x00000000003c7806 */ /* 0x000fe400008e0100 */
[----:B------:R-:W-:Y:S02]  /*2e80*/  @!P0 LOP3.LUT R29, RZ, R29, RZ, 0x33, !PT ;  /* 0x0000001dff1d8212 */ /* 0x000fe400078e33ff */
[----:B------:R-:W-:Y:S02]  /*2e90*/  @!P1 LOP3.LUT R60, RZ, R60, RZ, 0x33, !PT ;  /* 0x0000003cff3c9212 */ /* 0x000fe400078e33ff */
[----:B------:R-:W-:Y:S02]  /*2ea0*/  VOTE.ANY R62, PT, P2 ;  /* 0x00000000003e7806 */ /* 0x000fe400010e0100 */
[----:B------:R-:W-:Y:S02]  /*2eb0*/  LOP3.LUT R29, R60, R29, RZ, 0xc0, !PT ;  /* 0x0000001d3c1d7212 */ /* 0x000fe400078ec0ff */
[----:B------:R-:W-:-:S02]  /*2ec0*/  VOTE.ANY R60, PT, P3 ;  /* 0x00000000003c7806 */ /* 0x000fc400018e0100 */
[----:B------:R-:W-:Y:S02]  /*2ed0*/  @!P2 LOP3.LUT R62, RZ, R62, RZ, 0x33, !PT ;  /* 0x0000003eff3ea212 */ /* 0x000fe400078e33ff */
[----:B------:R-:W-:Y:S02]  /*2ee0*/  @!P3 LOP3.LUT R60, RZ, R60, RZ, 0x33, !PT ;  /* 0x0000003cff3cb212 */ /* 0x000fe400078e33ff */
[----:B------:R-:W-:Y:S02]  /*2ef0*/  LOP3.LUT R29, R62, R29, RZ, 0xc0, !PT ;  /* 0x0000001d3e1d7212 */ /* 0x000fe400078ec0ff */
[----:B------:R-:W-:Y:S02]  /*2f00*/  LOP3.LUT P0, RZ, R57, 0x80, RZ, 0xc0, !PT ;  /* 0x0000008039ff7812 */ /* 0x000fe4000780c0ff */
[----:B------:R-:W-:Y:S02]  /*2f10*/  VOTE.ANY R62, PT, P4 ;  /* 0x00000000003e7806 */ /* 0x000fe400020e0100 */
[----:B------:R-:W-:-:S02]  /*2f20*/  LOP3.LUT R29, R60, R29, RZ, 0xc0, !PT ;  /* 0x0000001d3c1d7212 */ /* 0x000fc400078ec0ff */
[----:B------:R-:W-:Y:S02]  /*2f30*/  VOTE.ANY R60, PT, P5 ;  /* 0x00000000003c7806 */ /* 0x000fe400028e0100 */
[----:B------:R-:W-:Y:S02]  /*2f40*/  @!P4 LOP3.LUT R62, RZ, R62, RZ, 0x33, !PT ;  /* 0x0000003eff3ec212 */ /* 0x000fe400078e33ff */
[----:B------:R-:W-:Y:S02]  /*2f50*/  @!P5 LOP3.LUT R60, RZ, R60, RZ, 0x33, !PT ;  /* 0x0000003cff3cd212 */ /* 0x000fe400078e33ff */
[----:B------:R-:W-:Y:S02]  /*2f60*/  LOP3.LUT R29, R62, R29, RZ, 0xc0, !PT ;  /* 0x0000001d3e1d7212 */ /* 0x000fe400078ec0ff */
[----:B------:R-:W-:Y:S02]  /*2f70*/  VOTE.ANY R62, PT, P6 ;  /* 0x00000000003e7806 */ /* 0x000fe400030e0100 */
[----:B------:R-:W-:-:S02]  /*2f80*/  LOP3.LUT R29, R60, R29, RZ, 0xc0, !PT ;  /* 0x0000001d3c1d7212 */ /* 0x000fc400078ec0ff */
[----:B------:R-:W-:Y:S02]  /*2f90*/  VOTE.ANY R60, PT, P0 ;  /* 0x00000000003c7806 */ /* 0x000fe400000e0100 */
[----:B------:R-:W-:Y:S02]  /*2fa0*/  @!P6 LOP3.LUT R62, RZ, R62, RZ, 0x33, !PT ;  /* 0x0000003eff3ee212 */ /* 0x000fe400078e33ff */
[----:B------:R-:W-:Y:S02]  /*2fb0*/  @!P0 LOP3.LUT R60, RZ, R60, RZ, 0x33, !PT ;  /* 0x0000003cff3c8212 */ /* 0x000fe400078e33ff */
[----:B------:R-:W-:Y:S02]  /*2fc0*/  LOP3.LUT R29, R62, R29, RZ, 0xc0, !PT ;  /* 0x0000001d3e1d7212 */ /* 0x000fe400078ec0ff */
[----:B------:R-:W-:Y:S02]  /*2fd0*/  ISETP.NE.AND P1, PT, R64, RZ, PT ;  /* 0x000000ff4000720c */ /* 0x000fe40003f25270 */
[----:B------:R-:W-:Y:S01]  /*2fe0*/  LOP3.LUT R67, R60, R29, RZ, 0xc0, !PT ;  /* 0x0000001d3c437212 */ /* 0x000fe200078ec0ff */
[----:B------:R-:W-:Y:S01]  /*2ff0*/  IMAD.MOV.U32 R60, RZ, RZ, RZ ;  /* 0x000000ffff3c7224 */ /* 0x000fe200078e00ff */
[----:B------:R-:W-:-:S02]  /*3000*/  SHF.R.U32.HI R29, RZ, R55, R6 ;  /* 0x00000037ff1d7219 */ /* 0x000fc40000011606 */
[----:B------:R-:W5:Y:S02]  /*3010*/  FLO.U32 R65, R67 ;  /* 0x0000004300417300 */ /* 0x000f6400000e0000 */
[----:B------:R-:W-:Y:S02]  /*3020*/  LOP3.LUT R63, R29, R54, RZ, 0x30, !PT ;  /* 0x000000361d3f7212 */ /* 0x000fe400078e30ff */
[----:B------:R-:W-:Y:S02]  /*3030*/  LOP3.LUT R29, R28, R67, RZ, 0xc0, !PT ;  /* 0x000000431c1d7212 */ /* 0x000fe400078ec0ff */
[----:B------:R-:W-:-:S04]  /*3040*/  SEL R63, R63, RZ, !P1 ;  /* 0x000000ff3f3f7207 */ /* 0x000fc80004800000 */
[----:B------:R-:W0:Y:S01]  /*3050*/  POPC R29, R29 ;  /* 0x0000001d001d7309 */ /* 0x000e220000000000 */
[----:B-----5:R-:W-:-:S13]  /*3060*/  ISETP.NE.AND P0, PT, R52, R65, PT ;  /* 0x000000413400720c */ /* 0x020fda0003f05270 */
[----:B0---4-:R-:W-:Y:S05]  /*3070*/  @P0 BRA `(.L_x_908) ;  /* 0x0000000000080947 */ /* 0x011fea0003800000 */
[----:B------:R-:W-:-:S06]  /*3080*/  IMAD R60, R57, 0x4, R56 ;  /* 0x00000004393c7824 */ /* 0x000fcc00078e0238 */
[----:B------:R0:W4:Y:S02]  /*3090*/  ATOMS.ADD R60, [R60], R29 ;  /* 0x0000001d3c3c738c */ /* 0x0001240000000000 */
.L_x_908:
[----:B------:R-:W-:Y:S05]  /*30a0*/  BSYNC.RECONVERGENT B0 ;  /* 0x0000000000007941 */ /* 0x000fea0003800200 */
.L_x_907:
[----:B------:R-:W-:Y:S01]  /*30b0*/  R2P PR, R63, 0x7f ;  /* 0x0000007f3f007804 */ /* 0x000fe20000000000 */
[----:B----4-:R4:W0:Y:S01]  /*30c0*/  SHFL.IDX PT, R60, R60, R65, 0x1f ;  /* 0x00001f413c3c7589 */ /* 0x01082200000e0000 */
[----:B------:R-:W-:Y:S11]  /*30d0*/  BSSY.RECONVERGENT B0, `(.L_x_909) ;  /* 0x0000025000007945 */ /* 0x000ff60003800200 */
[----:B------:R-:W-:-:S02]  /*30e0*/  VOTE.ANY R57, PT, P0 ;  /* 0x0000000000397806 */ /* 0x000fc400000e0100 */
[----:B------:R-:W-:Y:S02]  /*30f0*/  VOTE.ANY R62, PT, P1 ;  /* 0x00000000003e7806 */ /* 0x000fe400008e0100 */
[----:B------:R-:W-:Y:S02]  /*3100*/  @!P0 LOP3.LUT R57, RZ, R57, RZ, 0x33, !PT ;  /* 0x00000039ff398212 */ /* 0x000fe400078e33ff */
[----:B------:R-:W-:Y:S02]  /*3110*/  @!P1 LOP3.LUT R62, RZ, R62, RZ, 0x33, !PT ;  /* 0x0000003eff3e9212 */ /* 0x000fe400078e33ff */
[----:B------:R-:W-:Y:S02]  /*3120*/  LOP3.LUT P0, RZ, R63, 0x80, RZ, 0xc0, !PT ;  /* 0x000000803fff7812 */ /* 0x000fe4000780c0ff */
[----:B------:R-:W-:Y:S02]  /*3130*/  LOP3.LUT R57, R62, R57, RZ, 0xc0, !PT ;  /* 0x000000393e397212 */ /* 0x000fe400078ec0ff */
[----:B------:R-:W-:-:S02]  /*3140*/  VOTE.ANY R62, PT, P2 ;  /* 0x00000000003e7806 */ /* 0x000fc400010e0100 */
[----:B------:R-:W-:Y:S02]  /*3150*/  ISETP.NE.AND P1, PT, R64, RZ, PT ;  /* 0x000000ff4000720c */ /* 0x000fe40003f25270 */
[----:B------:R-:W-:-:S04]  /*3160*/  @!P2 LOP3.LUT R62, RZ, R62, RZ, 0x33, !PT ;  /* 0x0000003eff3ea212 */ /* 0x000fc800078e33ff */
[----:B------:R-:W-:Y:S02]  /*3170*/  LOP3.LUT R57, R62, R57, RZ, 0xc0, !PT ;  /* 0x000000393e397212 */ /* 0x000fe400078ec0ff */
[----:B------:R-:W-:-:S04]  /*3180*/  VOTE.ANY R62, PT, P3 ;  /* 0x00000000003e7806 */ /* 0x000fc800018e0100 */
        /* <DEDUP_REMOVED lines=13> */
[----:B------:R-:W-:Y:S01]  /*3260*/  LOP3.LUT R69, R62, R57, RZ, 0xc0, !PT ;  /* 0x000000393e457212 */ /* 0x000fe200078ec0ff */
[----:B------:R-:W-:Y:S01]  /*3270*/  IMAD.MOV.U32 R62, RZ, RZ, RZ ;  /* 0x000000ffff3e7224 */ /* 0x000fe200078e00ff */
[----:B------:R-:W-:Y:S02]  /*3280*/  SHF.R.U32.HI R57, RZ, R55, R8 ;  /* 0x00000037ff397219 */ /* 0x000fe40000011608 */
        /* <DEDUP_REMOVED lines=9> */
.L_x_910:
[----:B------:R-:W-:Y:S05]  /*3320*/  BSYNC.RECONVERGENT B0 ;  /* 0x0000000000007941 */ /* 0x000fea0003800200 */
.L_x_909:
[----:B------:R-:W-:Y:S01]  /*3330*/  R2P PR, R61, 0x7f ;  /* 0x0000007f3d007804 */ /* 0x000fe20000000000 */
[----:B----4-:R4:W0:Y:S01]  /*3340*/  SHFL.IDX PT, R62, R62, R67, 0x1f ;  /* 0x00001f433e3e7589 */ /* 0x01082200000e0000 */
[----:B------:R-:W-:Y:S01]  /*3350*/  SHF.R.U32.HI R55, RZ, R55, R10 ;  /* 0x00000037ff377219 */ /* 0x000fe2000001160a */
[----:B------:R-:W-:Y:S03]  /*3360*/  BSSY.RECONVERGENT B0, `(.L_x_911) ;  /* 0x0000024000007945 */ /* 0x000fe60003800200 */
[----:B------:R-:W-:-:S07]  /*3370*/  LOP3.LUT R65, R55, R54, RZ, 0x30, !PT ;  /* 0x0000003637417212 */ /* 0x000fce00078e30ff */
[----:B------:R-:W-:Y:S02]  /*3380*/  VOTE.ANY R63, PT, P0 ;  /* 0x00000000003f7806 */ /* 0x000fe400000e0100 */
[----:B------:R-:W-:Y:S02]  /*3390*/  VOTE.ANY R66, PT, P1 ;  /* 0x0000000000427806 */ /* 0x000fe400008e0100 */
[----:B------:R-:W-:Y:S02]  /*33a0*/  @!P0 LOP3.LUT R63, RZ, R63, RZ, 0x33, !PT ;  /* 0x0000003fff3f8212 */ /* 0x000fe400078e33ff */
[----:B------:R-:W-:Y:S02]  /*33b0*/  @!P1 LOP3.LUT R66, RZ, R66, RZ, 0x33, !PT ;  /* 0x00000042ff429212 */ /* 0x000fe400078e33ff */
[----:B------:R-:W-:Y:S02]  /*33c0*/  LOP3.LUT P0, RZ, R61, 0x80, RZ, 0xc0, !PT ;  /* 0x000000803dff7812 */ /* 0x000fe4000780c0ff */
[----:B------:R-:W-:-:S02]  /*33d0*/  LOP3.LUT R63, R66, R63, RZ, 0xc0, !PT ;  /* 0x0000003f423f7212 */ /* 0x000fc400078ec0ff */
[----:B------:R-:W-:Y:S02]  /*33e0*/  VOTE.ANY R66, PT, P2 ;  /* 0x0000000000427806 */ /* 0x000fe400010e0100 */
[----:B------:R-:W-:Y:S02]  /*33f0*/  ISETP.NE.AND P1, PT, R64, RZ, PT ;  /* 0x000000ff4000720c */ /* 0x000fe40003f25270 */
[----:B------:R-:W-:Y:S02]  /*3400*/  @!P2 LOP3.LUT R66, RZ, R66, RZ, 0x33, !PT ;  /* 0x00000042ff42a212 */ /* 0x000fe400078e33ff */
[----:B------:R-:W-:Y:S02]  /*3410*/  SEL R65, R65, RZ, !P1 ;  /* 0x000000ff41417207 */ /* 0x000fe40004800000 */
        /* <DEDUP_REMOVED lines=16> */
[----:B------:R-:W-:-:S03]  /*3520*/  IMAD.MOV.U32 R66, RZ, RZ, RZ ;  /* 0x000000ffff427224 */ /* 0x000fc600078e00ff */
[----:B------:R-:W5:Y:S01]  /*3530*/  FLO.U32 R63, R69 ;  /* 0x00000045003f7300 */ /* 0x000f6200000e0000 */
[----:B------:R-:W-:-:S07]  /*3540*/  LOP3.LUT R55, R28, R69, RZ, 0xc0, !PT ;  /* 0x000000451c377212 */ /* 0x000fce00078ec0ff */
[----:B------:R-:W0:Y:S01]  /*3550*/  POPC R55, R55 ;  /* 0x0000003700377309 */ /* 0x000e220000000000 */
[----:B-----5:R-:W-:-:S13]  /*3560*/  ISETP.NE.AND P0, PT, R52, R63, PT ;  /* 0x0000003f3400720c */ /* 0x020fda0003f05270 */
[----:B0---4-:R-:W-:Y:S05]  /*3570*/  @P0 BRA `(.L_x_912) ;  /* 0x0000000000080947 */ /* 0x011fea0003800000 */
[----:B------:R-:W-:-:S06]  /*3580*/  IMAD R66, R61, 0x4, R56 ;  /* 0x000000043d427824 */ /* 0x000fcc00078e0238 */
[----:B------:R0:W4:Y:S02]  /*3590*/  ATOMS.ADD R66, [R66], R55 ;  /* 0x000000374242738c */ /* 0x0001240000000000 */
.L_x_912:
[----:B------:R-:W-:Y:S05]  /*35a0*/  BSYNC.RECONVERGENT B0 ;  /* 0x0000000000007941 */ /* 0x000fea0003800200 */
.L_x_911:
[----:B------:R-:W-:Y:S01]  /*35b0*/  R2P PR, R65, 0x7f ;  /* 0x0000007f41007804 */ /* 0x000fe20000000000 */
[----:B----4-:R4:W0:Y:S01]  /*35c0*/  SHFL.IDX PT, R66, R66, R63, 0x1f ;  /* 0x00001f3f42427589 */ /* 0x01082200000e0000 */
[----:B------:R-:W-:Y:S01]  /*35d0*/  LOP3.LUT R44, R44, 0xffff, RZ, 0xc0, !PT ;  /* 0x0000ffff2c2c7812 */ /* 0x000fe200078ec0ff */
[----:B------:R-:W-:Y:S01]  /*35e0*/  BSSY.RECONVERGENT B0, `(.L_x_913) ;  /* 0x000002c000007945 */ /* 0x000fe20003800200 */
[----:B------:R-:W-:Y:S02]  /*35f0*/  LOP3.LUT R45, R45, 0xffff, RZ, 0xc0, !PT ;  /* 0x0000ffff2d2d7812 */ /* 0x000fe400078ec0ff */
[----:B------:R-:W-:Y:S02]  /*3600*/  LOP3.LUT R48, R48, 0xffff, RZ, 0xc0, !PT ;  /* 0x0000ffff30307812 */ /* 0x000fe400078ec0ff */
[----:B------:R-:W-:Y:S02]  /*3610*/  LOP3.LUT R49, R49, 0xffff, RZ, 0xc0, !PT ;  /* 0x0000ffff31317812 */ /* 0x000fe400078ec0ff */
[----:B------:R-:W-:-:S02]  /*3620*/  LOP3.LUT R46, R46, 0xffff, RZ, 0xc0, !PT ;  /* 0x0000ffff2e2e7812 */ /* 0x000fc400078ec0ff */
[----:B------:R-:W-:Y:S02]  /*3630*/  LOP3.LUT R47, R47, 0xffff, RZ, 0xc0, !PT ;  /* 0x0000ffff2f2f7812 */ /* 0x000fe400078ec0ff */
[----:B------:R-:W-:Y:S02]  /*3640*/  VOTE.ANY R61, PT, P0 ;  /* 0x00000000003d7806 */ /* 0x000fe400000e0100 */
[----:B------:R-:W-:Y:S02]  /*3650*/  VOTE.ANY R68, PT, P1 ;  /* 0x0000000000447806 */ /* 0x000fe400008e0100 */
[----:B------:R-:W-:Y:S02]  /*3660*/  @!P0 LOP3.LUT R61, RZ, R61, RZ, 0x33, !PT ;  /* 0x0000003dff3d8212 */ /* 0x000fe400078e33ff */
[----:B------:R-:W-:Y:S02]  /*3670*/  @!P1 LOP3.LUT R68, RZ, R68, RZ, 0x33, !PT ;  /* 0x00000044ff449212 */ /* 0x000fe400078e33ff */
[----:B------:R-:W-:-:S02]  /*3680*/  LOP3.LUT P0, RZ, R65, 0x80, RZ, 0xc0, !PT ;  /* 0x0000008041ff7812 */ /* 0x000fc4000780c0ff */
[----:B------:R-:W-:Y:S02]  /*3690*/  LOP3.LUT R61, R68, R61, RZ, 0xc0, !PT ;  /* 0x0000003d443d7212 */ /* 0x000fe400078ec0ff */
[----:B------:R-:W-:Y:S02]  /*36a0*/  VOTE.ANY R68, PT, P2 ;  /* 0x0000000000447806 */ /* 0x000fe400010e0100 */
[----:B------:R-:W-:Y:S02]  /*36b0*/  LOP3.LUT R50, R50, 0xffff, RZ, 0xc0, !PT ;  /* 0x0000ffff32327812 */ /* 0x000fe400078ec0ff */
[----:B------:R-:W-:Y:S02]  /*36c0*/  @!P2 LOP3.LUT R68, RZ, R68, RZ, 0x33, !PT ;  /* 0x00000044ff44a212 */ /* 0x000fe400078e33ff */
[----:B------:R-:W-:Y:S02]  /*36d0*/  LOP3.LUT R51, R51, 0xffff, RZ, 0xc0, !PT ;  /* 0x0000ffff33337812 */ /* 0x000fe400078ec0ff */
[----:B------:R-:W-:-:S02]  /*36e0*/  LOP3.LUT R61, R68, R61, RZ, 0xc0, !PT ;  /* 0x0000003d443d7212 */ /* 0x000fc400078ec0ff */
[----:B------:R-:W-:Y:S02]  /*36f0*/  VOTE.ANY R68, PT, P3 ;  /* 0x0000000000447806 */ /* 0x000fe400018e0100 */
[----:B------:R-:W-:Y:S02]  /*3700*/  PRMT R44, R45, 0x3340, R44 ;  /* 0x000033402d2c7816 */ /* 0x000fe4000000002c */
[----:B------:R-:W-:Y:S02]  /*3710*/  @!P3 LOP3.LUT R68, RZ, R68, RZ, 0x33, !PT ;  /* 0x00000044ff44b212 */ /* 0x000fe400078e33ff */
[----:B------:R-:W-:Y:S02]  /*3720*/  PRMT R48, R49, 0x3340, R48 ;  /* 0x0000334031307816 */ /* 0x000fe40000000030 */
[----:B------:R-:W-:Y:S02]  /*3730*/  LOP3.LUT R61, R68, R61, RZ, 0xc0, !PT ;  /* 0x0000003d443d7212 */ /* 0x000fe400078ec0ff */
[----:B------:R-:W-:-:S02]  /*3740*/  VOTE.ANY R68, PT, P4 ;  /* 0x0000000000447806 */ /* 0x000fc400020e0100 */
[----:B------:R-:W-:Y:S01]  /*3750*/  PRMT R45, R47, 0x3340, R46 ;  /* 0x000033402f2d7816 */ /* 0x000fe2000000002e */
[----:B------:R-:W-:Y:S01]  /*3760*/  IMAD.MOV.U32 R46, RZ, RZ, RZ ;  /* 0x000000ffff2e7224 */ /* 0x000fe200078e00ff */
[----:B------:R-:W-:Y:S02]  /*3770*/  @!P4 LOP3.LUT R68, RZ, R68, RZ, 0x33, !PT ;  /* 0x00000044ff44c212 */ /* 0x000fe400078e33ff */
[----:B------:R-:W-:Y:S02]  /*3780*/  PRMT R49, R51, 0x3340, R50 ;  /* 0x0000334033317816 */ /* 0x000fe40000000032 */
        /* <DEDUP_REMOVED lines=9> */
[----:B------:R-:W-:-:S04]  /*3820*/  LOP3.LUT R67, R68, R61, RZ, 0xc0, !PT ;  /* 0x0000003d44437212 */ /* 0x000fc800078ec0ff */
[----:B------:R-:W5:Y:S01]  /*3830*/  FLO.U32 R61, R67 ;  /* 0x00000043003d7300 */ /* 0x000f6200000e0000 */
[----:B------:R-:W-:-:S07]  /*3840*/  LOP3.LUT R28, R28, R67, RZ, 0xc0, !PT ;  /* 0x000000431c1c7212 */ /* 0x000fce00078ec0ff */
[----:B------:R-:W0:Y:S01]  /*3850*/  POPC R28, R28 ;  /* 0x0000001c001c7309 */ /* 0x000e220000000000 */
[----:B-----5:R-:W-:-:S13]  /*3860*/  ISETP.NE.AND P0, PT, R52, R61, PT ;  /* 0x0000003d3400720c */ /* 0x020fda0003f05270 */
[----:B0---4-:R-:W-:Y:S05]  /*3870*/  @P0 BRA `(.L_x_914) ;  /* 0x0000000000080947 */ /* 0x011fea0003800000 */
[----:B------:R-:W-:-:S05]  /*3880*/  IMAD R65, R65, 0x4, R56 ;  /* 0x0000000441417824 */ /* 0x000fca00078e0238 */
[----:B------:R0:W4:Y:S02]  /*3890*/  ATOMS.ADD R46, [R65], R28 ;  /* 0x0000001c412e738c */ /* 0x0001240000000000 */
.L_x_914:
[----:B------:R-:W-:Y:S05]  /*38a0*/  BSYNC.RECONVERGENT B0 ;  /* 0x0000000000007941 */ /* 0x000fea0003800200 */
.L_x_913:
[----:B----4-:R4:W0:Y:S01]  /*38b0*/  SHFL.IDX PT, R61, R46, R61, 0x1f ;  /* 0x00001f3d2e3d7589 */ /* 0x01082200000e0000 */
[----:B------:R-:W-:Y:S01]  /*38c0*/  LOP3.LUT R40, R40, 0xffff, RZ, 0xc0, !PT ;  /* 0x0000ffff28287812 */ /* 0x000fe200078ec0ff */
[----:B-1----:R-:W-:Y:S01]  /*38d0*/  IMAD.IADD R58, R25, 0x1, R58 ;  /* 0x00000001193a7824 */ /* 0x002fe200078e023a */
[----:B------:R-:W-:Y:S01]  /*38e0*/  LOP3.LUT R41, R41, 0xffff, RZ, 0xc0, !PT ;  /* 0x0000ffff29297812 */ /* 0x000fe200078ec0ff */
[----:B------:R-:W-:Y:S01]  /*38f0*/  BAR.SYNC.DEFER_BLOCKING 0x0 ;  /* 0x0000000000007b1d */ /* 0x000fe20000010000 */
[----:B------:R-:W-:Y:S01]  /*3900*/  LOP3.LUT R47, R36, 0xffff, RZ, 0xc0, !PT ;  /* 0x0000ffff242f7812 */ /* 0x000fe200078ec0ff */
[----:B------:R-:W-:Y:S01]  /*3910*/  IMAD.IADD R60, R29, 0x1, R60 ;  /* 0x000000011d3c7824 */ /* 0x000fe200078e023c */
[----:B------:R-:W-:Y:S01]  /*3920*/  PRMT R36, R41, 0x3340, R40 ;  /* 0x0000334029247816 */ /* 0x000fe20000000028 */
[----:B------:R-:W-:Y:S01]  /*3930*/  IMAD.IADD R66, R55, 0x1, R66 ;  /* 0x0000000137427824 */ /* 0x000fe200078e0242 */
[----:B------:R-:W-:Y:S01]  /*3940*/  LOP3.LUT R7, R7, 0xffff, RZ, 0xc0, !PT ;  /* 0x0000ffff07077812 */ /* 0x000fe200078ec0ff */
[----:B----4-:R-:W-:Y:S01]  /*3950*/  IMAD.MOV.U32 R46, RZ, RZ, R8 ;  /* 0x000000ffff2e7224 */ /* 0x010fe200078e0008 */
[----:B------:R-:W-:Y:S01]  /*3960*/  LOP3.LUT R40, R9, 0xffff, RZ, 0xc0, !PT ;  /* 0x0000ffff09287812 */ /* 0x000fe200078ec0ff */
[----:B------:R-:W-:Y:S01]  /*3970*/  IMAD R9, R60, 0x18, R53 ;  /* 0x000000183c097824 */ /* 0x000fe200078e0235 */
[----:B------:R-:W-:Y:S01]  /*3980*/  LOP3.LUT R42, R42, 0xffff, RZ, 0xc0, !PT ;  /* 0x0000ffff2a2a7812 */ /* 0x000fe200078ec0ff */
[----:B------:R-:W-:Y:S01]  /*3990*/  BSSY B1, `(.L_x_915) ;  /* 0x0000054000017945 */ /* 0x000fe20003800000 */
[----:B------:R-:W-:-:S02]  /*39a0*/  LOP3.LUT R43, R43, 0xffff, RZ, 0xc0, !PT ;  /* 0x0000ffff2b2b7812 */ /* 0x000fc400078ec0ff */
[----:B------:R-:W-:Y:S02]  /*39b0*/  LOP3.LUT R50, R37, 0xffff, RZ, 0xc0, !PT ;  /* 0x0000ffff25327812 */ /* 0x000fe400078ec0ff */
[----:B------:R-:W-:Y:S02]  /*39c0*/  LOP3.LUT R38, R38, 0xffff, RZ, 0xc0, !PT ;  /* 0x0000ffff26267812 */ /* 0x000fe400078ec0ff */
[----:B------:R-:W-:Y:S02]  /*39d0*/  LOP3.LUT R39, R39, 0xffff, RZ, 0xc0, !PT ;  /* 0x0000ffff27277812 */ /* 0x000fe400078ec0ff */
[----:B------:R-:W-:Y:S01]  /*39e0*/  LOP3.LUT R11, R11, 0xffff, RZ, 0xc0, !PT ;  /* 0x0000ffff0b0b7812 */ /* 0x000fe200078ec0ff */
[----:B0-----:R-:W-:Y:S01]  /*39f0*/  IMAD.IADD R28, R28, 0x1, R61 ;  /* 0x000000011c1c7824 */ /* 0x001fe200078e023d */
[----:B------:R-:W-:Y:S02]  /*3a00*/  LOP3.LUT R34, R34, 0xffff, RZ, 0xc0, !PT ;  /* 0x0000ffff22227812 */ /* 0x000fe400078ec0ff */
[----:B------:R-:W-:Y:S01]  /*3a10*/  PRMT R40, R40, 0x3340, R7 ;  /* 0x0000334028287816 */ /* 0x000fe20000000007 */
[----:B------:R-:W-:Y:S01]  /*3a20*/  IMAD R7, R58, 0x18, R53 ;  /* 0x000000183a077824 */ /* 0x000fe200078e0235 */
[----:B------:R-:W-:Y:S01]  /*3a30*/  PRMT R49, R49, 0x5410, R48 ;  /* 0x0000541031317816 */ /* 0x000fe20000000030 */
[----:B------:R-:W-:Y:S01]  /*3a40*/  IMAD.MOV.U32 R48, RZ, RZ, R2 ;  /* 0x000000ffff307224 */ /* 0x000fe200078e0002 */
[----:B------:R-:W-:Y:S01]  /*3a50*/  PRMT R43, R43, 0x3340, R42 ;  /* 0x000033402b2b7816 */ /* 0x000fe2000000002a */
[----:B------:R-:W-:Y:S01]  /*3a60*/  IMAD.IADD R2, R57, 0x1, R62 ;  /* 0x0000000139027824 */ /* 0x000fe200078e023e */
[----:B------:R-:W-:Y:S01]  /*3a70*/  PRMT R47, R50, 0x3340, R47 ;  /* 0x00003340322f7816 */ /* 0x000fe2000000002f */
[----:B------:R0:W-:Y:S01]  /*3a80*/  STS.64 [R7+-0x10], R20 ;  /* 0xfffff01407007388 */ /* 0x0001e20000000a00 */
[----:B------:R-:W-:Y:S01]  /*3a90*/  PRMT R38, R39, 0x3340, R38 ;  /* 0x0000334027267816 */ /* 0x000fe20000000026 */
[----:B------:R-:W-:Y:S01]  /*3aa0*/  IMAD R2, R2, 0x18, R53 ;  /* 0x0000001802027824 */ /* 0x000fe200078e0235 */
[----:B------:R-:W-:Y:S01]  /*3ab0*/  PRMT R11, R34, 0x3340, R11 ;  /* 0x00003340220b7816 */ /* 0x000fe2000000000b */
[----:B------:R-:W-:Y:S01]  /*3ac0*/  STS.64 [R7+-0x8], R48 ;  /* 0xfffff83007007388 */ /* 0x000fe20000000a00 */
[----:B------:R-:W-:Y:S01]  /*3ad0*/  PRMT R45, R45, 0x5410, R44 ;  /* 0x000054102d2d7816 */ /* 0x000fe2000000002c */
[----:B------:R-:W-:Y:S01]  /*3ae0*/  IMAD.MOV.U32 R44, RZ, RZ, R4 ;  /* 0x000000ffff2c7224 */ /* 0x000fe200078e0004 */
[----:B------:R-:W-:Y:S01]  /*3af0*/  PRMT R43, R43, 0x5410, R36 ;  /* 0x000054102b2b7816 */ /* 0x000fe20000000024 */
[----:B------:R1:W-:Y:S01]  /*3b00*/  STS [R7+-0x18], R33 ;  /* 0xffffe82107007388 */ /* 0x0003e20000000800 */
[----:B------:R-:W-:Y:S01]  /*3b10*/  IMAD.MOV.U32 R42, RZ, RZ, R6 ;  /* 0x000000ffff2a7224 */ /* 0x000fe200078e0006 */
[----:B------:R-:W-:-:S02]  /*3b20*/  PRMT R47, R38, 0x5410, R47 ;  /* 0x00005410262f7816 */ /* 0x000fc4000000002f */
[----:B0-----:R-:W-:Y:S01]  /*3b30*/  PRMT R21, R11, 0x5410, R40 ;  /* 0x000054100b157816 */ /* 0x001fe20000000028 */
[--C-:B------:R-:W-:Y:S01]  /*3b40*/  IMAD R11, R28, 0x18, R53.reuse ;  /* 0x000000181c0b7824 */ /* 0x100fe200078e0235 */
[----:B------:R0:W-:Y:S01]  /*3b50*/  STS.64 [R9+-0x10], R18 ;  /* 0xfffff01209007388 */ /* 0x0001e20000000a00 */
[----:B------:R-:W-:Y:S01]  /*3b60*/  IMAD.MOV.U32 R20, RZ, RZ, R10 ;  /* 0x000000ffff147224 */ /* 0x000fe200078e000a */
[----:B------:R-:W-:Y:S01]  /*3b70*/  ISETP.NE.AND P0, PT, R59, RZ, PT ;  /* 0x000000ff3b00720c */ /* 0x000fe20003f05270 */
[----:B-1----:R-:W-:Y:S01]  /*3b80*/  IMAD R7, R66, 0x18, R53 ;  /* 0x0000001842077824 */ /* 0x002fe200078e0235 */
[----:B------:R0:W-:Y:S04]  /*3b90*/  STS.64 [R9+-0x8], R44 ;  /* 0xfffff82c09007388 */ /* 0x0001e80000000a00 */
[----:B------:R0:W-:Y:S04]  /*3ba0*/  STS [R9+-0x18], R32 ;  /* 0xffffe82009007388 */ /* 0x0001e80000000800 */
[----:B------:R0:W-:Y:S04]  /*3bb0*/  STS.64 [R2+-0x10], R16 ;  /* 0xfffff01002007388 */ /* 0x0001e80000000a00 */
[----:B------:R0:W-:Y:S04]  /*3bc0*/  STS.64 [R2+-0x8], R42 ;  /* 0xfffff82a02007388 */ /* 0x0001e80000000a00 */
[----:B------:R0:W-:Y:S04]  /*3bd0*/  STS [R2+-0x18], R31 ;  /* 0xffffe81f02007388 */ /* 0x0001e80000000800 */
[----:B------:R0:W-:Y:S04]  /*3be0*/  STS.64 [R7+-0x10], R14 ;  /* 0xfffff00e07007388 */ /* 0x0001e80000000a00 */
[----:B------:R0:W-:Y:S04]  /*3bf0*/  STS.64 [R7+-0x8], R46 ;  /* 0xfffff82e07007388 */ /* 0x0001e80000000a00 */
[----:B------:R0:W-:Y:S04]  /*3c00*/  STS [R7+-0x18], R30 ;  /* 0xffffe81e07007388 */ /* 0x0001e80000000800 */
[----:B------:R0:W-:Y:S04]  /*3c10*/  STS.64 [R11+-0x10], R12 ;  /* 0xfffff00c0b007388 */ /* 0x0001e80000000a00 */
[----:B------:R0:W-:Y:S04]  /*3c20*/  STS.64 [R11+-0x8], R20 ;  /* 0xfffff8140b007388 */ /* 0x0001e80000000a00 */
[----:B------:R0:W-:Y:S01]  /*3c30*/  STS [R11+-0x18], R0 ;  /* 0xffffe8000b007388 */ /* 0x0001e20000000800 */
[----:B------:R-:W-:Y:S05]  /*3c40*/  @P0 BRA `(.L_x_916) ;  /* 0x0000000000a00947 */ /* 0x000fea0003800000 */
[----:B------:R-:W4:Y:S01]  /*3c50*/  LDG.E R27, desc[UR6][R26.64] ;  /* 0x000000061a1b7981 */ /* 0x000f22000c1e1900 */
[----:B------:R-:W-:Y:S01]  /*3c60*/  ISETP.GE.AND P0, PT, R35, 0x1, PT ;  /* 0x000000012300780c */ /* 0x000fe20003f06270 */
[----:B0-----:R-:W-:Y:S02]  /*3c70*/  IMAD.MOV.U32 R2, RZ, RZ, R3 ;  /* 0x000000ffff027224 */ /* 0x001fe400078e0003 */
[----:B----4-:R-:W-:-:S05]  /*3c80*/  IMAD.IADD R0, R27, 0x1, -R24 ;  /* 0x000000011b007824 */ /* 0x010fca00078e0a18 */
[----:B------:R0:W-:Y:S05]  /*3c90*/  STS [R5+0xb400], R0 ;  /* 0x00b4000005007388 */ /* 0x0001ea0000000800 */
[----:B------:R-:W-:Y:S05]  /*3ca0*/  @!P0 BRA `(.L_x_917) ;  /* 0x00000000006c8947 */ /* 0x000fea0003800000 */
[----:B------:R-:W-:Y:S01]  /*3cb0*/  BSSY B0, `(.L_x_918) ;  /* 0x0000019000007945 */ /* 0x000fe20003800000 */
[----:B0-----:R-:W-:Y:S02]  /*3cc0*/  IMAD.MOV.U32 R0, RZ, RZ, -0x1 ;  /* 0xffffffffff007424 */ /* 0x001fe400078e00ff */
[----:B------:R-:W-:Y:S02]  /*3cd0*/  IMAD.MOV.U32 R4, RZ, RZ, R35 ;  /* 0x000000ffff047224 */ /* 0x000fe400078e0023 */
[----:B------:R-:W-:-:S07]  /*3ce0*/  IMAD.MOV.U32 R2, RZ, RZ, R3 ;  /* 0x000000ffff027224 */ /* 0x000fce00078e0003 */
.L_x_922:
[----:B------:R-:W0:Y:S01]  /*3cf0*/  LDC.64 R6, c[0x0][0x380] ;  /* 0x0000e000ff067b82 */ /* 0x000e220000000a00 */
[----:B------:R-:W-:Y:S01]  /*3d00*/  VIADD R11, R4, 0xffffffff ;  /* 0xffffffff040b7836 */ /* 0x000fe20000000000 */
[----:B------:R-:W-:Y:S03]  /*3d10*/  BSSY B2, `(.L_x_919) ;  /* 0x0000008000027945 */ /* 0x000fe60003800000 */
[----:B------:R-:W-:-:S04]  /*3d20*/  IMAD R9, R11, 0x100, R23 ;  /* 0x000001000b097824 */ /* 0x000fc800078e0217 */
[----:B0-----:R-:W-:-:S07]  /*3d30*/  IMAD.WIDE R6, R9, 0x4, R6 ;  /* 0x0000000409067825 */ /* 0x001fce00078e0206 */
.L_x_920:
[----:B------:R-:W-:Y:S05]  /*3d40*/  YIELD ;  /* 0x0000000000007946 */ /* 0x000fea0003800000 */
[----:B------:R0:W-:Y:S06]  /*3d50*/  MEMBAR.SC.CTA ;  /* 0x0000000000007992 */ /* 0x0001ec0000000000 */
[----:B0-----:R-:W4:Y:S02]  /*3d60*/  LDG.E.STRONG.SYS R8, desc[UR6][R6.64] ;  /* 0x0000000606087981 */ /* 0x001f24000c1f5900 */
[----:B----4-:R-:W-:-:S13]  /*3d70*/  ISETP.NE.AND P0, PT, R8, RZ, PT ;  /* 0x000000ff0800720c */ /* 0x010fda0003f05270 */
[----:B------:R-:W-:Y:S05]  /*3d80*/  @!P0 BRA `(.L_x_920) ;  /* 0xfffffffc00ec8947 */ /* 0x000fea000383ffff */
[----:B------:R-:W-:Y:S05]  /*3d90*/  BSYNC B2 ;  /* 0x0000000000027941 */ /* 0x000fea0003800000 */
.L_x_919:
[----:B------:R-:W-:Y:S01]  /*3da0*/  BSSY.RECONVERGENT B2, `(.L_x_921) ;  /* 0x0000006000027945 */ /* 0x000fe20003800200 */
[C---:B------:R-:W-:Y:S02]  /*3db0*/  ISETP.GT.AND P0, PT, R8.reuse, -0x1, PT ;  /* 0xffffffff0800780c */ /* 0x040fe40003f04270 */
[----:B------:R-:W-:Y:S01]  /*3dc0*/  LOP3.LUT R7, R8, 0x3fffffff, RZ, 0xc0, !PT ;  /* 0x3fffffff08077812 */ /* 0x000fe200078ec0ff */
[----:B------:R-:W-:Y:S05]  /*3dd0*/  WARPSYNC.EXCLUSIVE R0 ;  /* 0x0000000000007348 */ /* 0x000fea0003a00000 */
[----:B------:R-:W-:-:S05]  /*3de0*/  IMAD.IADD R2, R7, 0x1, R2 ;  /* 0x0000000107027824 */ /* 0x000fca00078e0202 */
[----:B------:R-:W-:-:S07]  /*3df0*/  VOTE.ANY R0, PT, P0 ;  /* 0x0000000000007806 */ /* 0x000fce00000e0100 */
[----:B------:R-:W-:Y:S05]  /*3e00*/  BSYNC.RECONVERGENT B2 ;  /* 0x0000000000027941 */ /* 0x000fea0003800200 */
.L_x_921:
[----:B------:R-:W-:Y:S01]  /*3e10*/  ISETP.GT.U32.AND P1, PT, R4, 0x1, PT ;  /* 0x000000010400780c */ /* 0x000fe20003f24070 */
[----:B------:R-:W-:-:S12]  /*3e20*/  IMAD.MOV.U32 R4, RZ, RZ, R11 ;  /* 0x000000ffff047224 */ /* 0x000fd800078e000b */
[----:B------:R-:W-:Y:S05]  /*3e30*/  @P0 BRA P1, `(.L_x_922) ;  /* 0xfffffffc00ac0947 */ /* 0x000fea000083ffff */
[----:B------:R-:W-:Y:S05]  /*3e40*/  BSYNC B0 ;  /* 0x0000000000007941 */ /* 0x000fea0003800000 */
.L_x_918:
[----:B------:R1:W4:Y:S02]  /*3e50*/  LDS R0, [R5+0xb400] ;  /* 0x00b4000005007984 */ /* 0x0003240000000800 */
.L_x_917:
[----:B------:R-:W5:Y:S01]  /*3e60*/  LDC.64 R6, c[0x0][0x380] ;  /* 0x0000e000ff067b82 */ /* 0x000f620000000a00 */
[----:B------:R-:W-:Y:S01]  /*3e70*/  IMAD R11, R35, 0x100, R23 ;  /* 0x00000100230b7824 */ /* 0x000fe200078e0217 */
[----:B0---4-:R-:W-:Y:S02]  /*3e80*/  IADD3 R0, PT, PT, R0, R2, -R3 ;  /* 0x0000000200007210 */ /* 0x011fe40007ffe803 */
[----:B------:R-:W-:-:S03]  /*3e90*/  LOP3.LUT R9, R2, 0x80000000, RZ, 0xfc, !PT ;  /* 0x8000000002097812 */ /* 0x000fc600078efcff */
[----:B------:R4:W-:Y:S01]  /*3ea0*/  STS [R5+0xb400], R0 ;  /* 0x00b4000005007388 */ /* 0x0009e20000000800 */
[----:B-----5:R-:W-:-:S05]  /*3eb0*/  IMAD.WIDE R6, R11, 0x4, R6 ;  /* 0x000000040b067825 */ /* 0x020fca00078e0206 */
[----:B------:R4:W-:Y:S02]  /*3ec0*/  STG.E.STRONG.SYS desc[UR6][R6.64], R9 ;  /* 0x0000000906007986 */ /* 0x0009e4000c115906 */
.L_x_916:
[----:B------:R-:W-:Y:S05]  /*3ed0*/  BSYNC B1 ;  /* 0x0000000000017941 */ /* 0x000fea0003800000 */
.L_x_915:
[----:B0---4-:R-:W0:Y:S01]  /*3ee0*/  LDC.64 R6, c[0x0][0x390] ;  /* 0x0000e400ff067b82 */ /* 0x011e220000000a00 */
[----:B------:R-:W-:Y:S01]  /*3ef0*/  IMAD R0, R35, 0x780, RZ ;  /* 0x0000078023007824 */ /* 0x000fe200078e02ff */
[----:B------:R-:W-:Y:S05]  /*3f00*/  WARPSYNC.ALL ;  /* 0x0000000000007948 */ /* 0x000fea0003800000 */
[----:B------:R-:W-:Y:S01]  /*3f10*/  VIADD R9, R0, 0x780 ;  /* 0x0000078000097836 */ /* 0x000fe20000000000 */
[----:B------:R-:W4:Y:S01]  /*3f20*/  LDC R2, c[0x0][0x3c0] ;  /* 0x0000f000ff027b82 */ /* 0x000f220000000800 */
[----:B------:R-:W-:Y:S02]  /*3f30*/  ISETP.NE.AND P4, PT, R64, RZ, PT ;  /* 0x000000ff4000720c */ /* 0x000fe40003f85270 */
[----:B0-----:R-:W-:-:S02]  /*3f40*/  ISETP.EQ.U32.AND P1, PT, R6, RZ, PT ;  /* 0x000000ff0600720c */ /* 0x001fc40003f22070 */
[----:B----4-:R-:W-:-:S04]  /*3f50*/  ISETP.GE.AND P0, PT, R9, R2, PT ;  /* 0x000000020900720c */ /* 0x010fc80003f06270 */
[----:B------:R-:W-:Y:S02]  /*3f60*/  ISETP.EQ.OR.EX P0, PT, R7, RZ, !P0, P1 ;  /* 0x000000ff0700720c */ /* 0x000fe40004702710 */
[----:B------:R-:W-:Y:S02]  /*3f70*/  ISETP.GT.AND P1, PT, R9, R2, PT ;  /* 0x000000020900720c */ /* 0x000fe40003f24270 */
[----:B------:R-:W-:-:S13]  /*3f80*/  ISETP.GT.U32.OR P0, PT, R23, 0xff, P0 ;  /* 0x000000ff1700780c */ /* 0x000fda0000704470 */
[----:B------:R-:W0:Y:S01]  /*3f90*/  @!P0 LDS R0, [R5+0xb400] ;  /* 0x00b4000005008984 */ /* 0x000e220000000800 */
[----:B------:R-:W4:Y:S02]  /*3fa0*/  @!P0 LDC.64 R6, c[0x0][0x390] ;  /* 0x0000e400ff068b82 */ /* 0x000f240000000a00 */
[----:B----4-:R-:W-:Y:S01]  /*3fb0*/  @!P0 IMAD.WIDE.U32 R6, R23, 0x4, R6 ;  /* 0x0000000417068825 */ /* 0x010fe200078e0006 */
[----:B0-----:R-:W-:-:S05]  /*3fc0*/  @!P0 IADD3 R3, PT, PT, R0, R24, R3 ;  /* 0x0000001800038210 */ /* 0x001fca0007ffe003 */
[----:B------:R0:W-:Y:S01]  /*3fd0*/  @!P0 STG.E desc[UR6][R6.64], R3 ;  /* 0x0000000306008986 */ /* 0x0001e2000c101906 */
[----:B------:R-:W-:Y:S06]  /*3fe0*/  BAR.SYNC.DEFER_BLOCKING 0x0 ;  /* 0x0000000000007b1d */ /* 0x000fec0000010000 */
[----:B------:R-:W-:Y:S05]  /*3ff0*/  @P1 BRA `(.L_x_923) ;  /* 0x0000000400281947 */ /* 0x000fea0003800000 */
[----:B------:R-:W-:Y:S01]  /*4000*/  IMAD R0, R23, 0x14, R5 ;  /* 0x0000001417007824 */ /* 0x000fe200078e0205 */
[----:B------:R-:W0:Y:S04]  /*4010*/  LDCU UR4, c[0x0][0x3c4] ;  /* 0x00007880ff0477ac */ /* 0x000e280008000800 */
[----:B------:R-:W0:Y:S04]  /*4020*/  LDS.64 R12, [R0+0x10] ;  /* 0x00001000000c7984 */ /* 0x000e280000000a00 */
[----:B-1----:R-:W-:Y:S04]  /*4030*/  LDS.64 R4, [R0+0x8] ;  /* 0x0000080000047984 */ /* 0x002fe80000000a00 */
[----:B------:R-:W-:Y:S01]  /*4040*/  LDS R11, [R0] ;  /* 0x00000000000b7984 */ /* 0x000fe20000000800 */
[----:B0-----:R-:W-:-:S04]  /*4050*/  SHF.R.U32.HI R3, RZ, UR4, R12 ;  /* 0x00000004ff037c19 */ /* 0x001fc8000801160c */
[----:B------:R-:W-:-:S04]  /*4060*/  LOP3.LUT R3, R3, R54, RZ, 0x30, !PT ;  /* 0x0000003603037212 */ /* 0x000fc800078e30ff */
[----:B------:R-:W-:-:S05]  /*4070*/  SEL R2, R3, RZ, !P4 ;  /* 0x000000ff03027207 */ /* 0x000fca0006000000 */
[----:B------:R-:W-:Y:S02]  /*4080*/  IMAD R8, R2, 0x4, R53 ;  /* 0x0000000402087824 */ /* 0x000fe400078e0235 */
[----:B------:R-:W0:Y:S03]  /*4090*/  LDC.64 R2, c[0x0][0x3a0] ;  /* 0x0000e800ff027b82 */ /* 0x000e260000000a00 */
[----:B------:R-:W1:Y:S02]  /*40a0*/  LDS R7, [R8+0xb400] ;  /* 0x00b4000008077984 */ /* 0x000e640000000800 */
[----:B-1----:R-:W-:-:S04]  /*40b0*/  IMAD.IADD R7, R7, 0x1, R23 ;  /* 0x0000000107077824 */ /* 0x002fc800078e0217 */
[----:B0-----:R-:W-:-:S05]  /*40c0*/  IMAD.WIDE.U32 R6, R7, 0x18, R2 ;  /* 0x0000001807067825 */ /* 0x001fca00078e0002 */
[----:B------:R-:W-:Y:S04]  /*40d0*/  STG.E.64 desc[UR6][R6.64+0x8], R4 ;  /* 0x0000080406007986 */ /* 0x000fe8000c101b06 */
[----:B------:R-:W-:Y:S04]  /*40e0*/  STG.E.64 desc[UR6][R6.64+0x10], R12 ;  /* 0x0000100c06007986 */ /* 0x000fe8000c101b06 */
[----:B------:R-:W-:Y:S01]  /*40f0*/  STG.E desc[UR6][R6.64], R11 ;  /* 0x0000000b06007986 */ /* 0x000fe2000c101906 */
[----:B------:R-:W-:-:S03]  /*4100*/  NOP ;  /* 0x0000000000007918 */ /* 0x000fc60000000000 */
[----:B------:R-:W0:Y:S04]  /*4110*/  LDS.64 R14, [R0+0x2410] ;  /* 0x00241000000e7984 */ /* 0x000e280000000a00 */
[----:B------:R-:W-:Y:S01]  /*4120*/  LDS R19, [R0+0x2400] ;  /* 0x0024000000137984 */ /* 0x000fe20000000800 */
[----:B0-----:R-:W-:-:S04]  /*4130*/  SHF.R.U32.HI R9, RZ, UR4, R14 ;  /* 0x00000004ff097c19 */ /* 0x001fc8000801160e */
[----:B------:R-:W-:-:S04]  /*4140*/  LOP3.LUT R9, R9, R54, RZ, 0x30, !PT ;  /* 0x0000003609097212 */ /* 0x000fc800078e30ff */
[----:B------:R-:W-:-:S05]  /*4150*/  SEL R8, R9, RZ, !P4 ;  /* 0x000000ff09087207 */ /* 0x000fca0006000000 */
[----:B------:R-:W-:Y:S02]  /*4160*/  IMAD R17, R8, 0x4, R53 ;  /* 0x0000000408117824 */ /* 0x000fe400078e0235 */
[----:B------:R-:W-:Y:S04]  /*4170*/  LDS.64 R8, [R0+0x2408] ;  /* 0x0024080000087984 */ /* 0x000fe80000000a00 */
[----:B------:R-:W0:Y:S02]  /*4180*/  LDS R17, [R17+0xb400] ;  /* 0x00b4000011117984 */ /* 0x000e240000000800 */
[----:B0-----:R-:W-:-:S05]  /*4190*/  IADD3 R5, PT, PT, R23, 0x180, R17 ;  /* 0x0000018017057810 */ /* 0x001fca0007ffe011 */
[----:B------:R-:W-:-:S05]  /*41a0*/  IMAD.WIDE.U32 R4, R5, 0x18, R2 ;  /* 0x0000001805047825 */ /* 0x000fca00078e0002 */
        /* <DEDUP_REMOVED lines=43> */
[----:B------:R-:W-:Y:S04]  /*4460*/  STG.E desc[UR6][R2.64], R19 ;  /* 0x0000001302007986 */ /* 0x000fe8000c101906 */
[----:B------:R-:W-:Y:S01]  /*4470*/  STG.E.64 desc[UR6][R2.64+0x8], R6 ;  /* 0x0000080602007986 */ /* 0x000fe2000c101b06 */
[----:B------:R-:W-:Y:S01]  /*4480*/  NOP ;  /* 0x0000000000007918 */ /* 0x000fe20000000000 */
[----:B------:R-:W-:Y:S05]  /*4490*/  EXIT ;  /* 0x000000000000794d */ /* 0x000fea0003800000 */
.L_x_923:
[----:B------:R-:W-:Y:S01]  /*44a0*/  IMAD R35, R35, -0x780, R2 ;  /* 0xfffff88023237824 */ /* 0x000fe200078e0202 */
[----:B------:R-:W-:Y:S01]  /*44b0*/  BSSY.RECONVERGENT B0, `(.L_x_924) ;  /* 0x000001a000007945 */ /* 0x000fe20003800200 */
[C---:B------:R-:W-:Y:S02]  /*44c0*/  VIADD R4, R23.reuse, 0x180 ;  /* 0x0000018017047836 */ /* 0x040fe40000000000 */
[C---:B------:R-:W-:Y:S01]  /*44d0*/  VIADD R10, R23.reuse, 0x300 ;  /* 0x00000300170a7836 */ /* 0x040fe20000000000 */
[CC--:B------:R-:W-:Y:S01]  /*44e0*/  ISETP.GE.AND P0, PT, R23.reuse, R35.reuse, PT ;  /* 0x000000231700720c */ /* 0x0c0fe20003f06270 */
[C---:B------:R-:W-:Y:S01]  /*44f0*/  VIADD R12, R23.reuse, 0x480 ;  /* 0x00000480170c7836 */ /* 0x040fe20000000000 */
[-C--:B------:R-:W-:Y:S01]  /*4500*/  ISETP.GE.AND P1, PT, R4, R35.reuse, PT ;  /* 0x000000230400720c */ /* 0x080fe20003f26270 */
[----:B-1----:R-:W-:Y:S01]  /*4510*/  IMAD R5, R23, 0x14, R5 ;  /* 0x0000001417057824 */ /* 0x002fe200078e0205 */
[-C--:B------:R-:W-:Y:S02]  /*4520*/  ISETP.GE.AND P2, PT, R10, R35.reuse, PT ;  /* 0x000000230a00720c */ /* 0x080fe40003f46270 */
[----:B------:R-:W-:-:S07]  /*4530*/  ISETP.GE.AND P3, PT, R12, R35, PT ;  /* 0x000000230c00720c */ /* 0x000fce0003f66270 */
[----:B------:R-:W-:Y:S06]  /*4540*/  @P0 BRA `(.L_x_925) ;  /* 0x0000000000400947 */ /* 0x000fec0003800000 */
[----:B------:R-:W1:Y:S01]  /*4550*/  LDS R8, [R5+0x10] ;  /* 0x0000100005087984 */ /* 0x000e620000000800 */
[----:B------:R-:W1:Y:S01]  /*4560*/  LDCU UR4, c[0x0][0x3c4] ;  /* 0x00007880ff0477ac */ /* 0x000e620008000800 */
[----:B0-----:R-:W0:Y:S02]  /*4570*/  LDC.64 R6, c[0x0][0x3a0] ;  /* 0x0000e800ff067b82 */ /* 0x001e240000000a00 */
[----:B------:R-:W-:Y:S04]  /*4580*/  LDS R13, [R5] ;  /* 0x00000000050d7984 */ /* 0x000fe80000000800 */
[----:B------:R-:W-:Y:S01]  /*4590*/  LDS R9, [R5+0x14] ;  /* 0x0000140005097984 */ /* 0x000fe20000000800 */
[----:B-1----:R-:W-:-:S04]  /*45a0*/  SHF.R.U32.HI R3, RZ, UR4, R8 ;  /* 0x00000004ff037c19 */ /* 0x002fc80008011608 */
[----:B------:R-:W-:-:S04]  /*45b0*/  LOP3.LUT R3, R3, R54, RZ, 0x30, !PT ;  /* 0x0000003603037212 */ /* 0x000fc800078e30ff */
[----:B------:R-:W-:Y:S02]  /*45c0*/  SEL R0, R3, RZ, !P4 ;  /* 0x000000ff03007207 */ /* 0x000fe40006000000 */
[----:B------:R-:W-:Y:S03]  /*45d0*/  LDS.64 R2, [R5+0x8] ;  /* 0x0000080005027984 */ /* 0x000fe60000000a00 */
[----:B------:R-:W-:-:S05]  /*45e0*/  IMAD R0, R0, 0x4, R53 ;  /* 0x0000000400007824 */ /* 0x000fca00078e0235 */
[----:B------:R-:W1:Y:S02]  /*45f0*/  LDS R11, [R0+0xb400] ;  /* 0x00b40000000b7984 */ /* 0x000e640000000800 */
[----:B-1----:R-:W-:-:S04]  /*4600*/  IMAD.IADD R11, R11, 0x1, R23 ;  /* 0x000000010b0b7824 */ /* 0x002fc800078e0217 */
[----:B0-----:R-:W-:-:S05]  /*4610*/  IMAD.WIDE.U32 R6, R11, 0x18, R6 ;  /* 0x000000180b067825 */ /* 0x001fca00078e0006 */
[----:B------:R1:W-:Y:S04]  /*4620*/  STG.E.64 desc[UR6][R6.64+0x8], R2 ;  /* 0x0000080206007986 */ /* 0x0003e8000c101b06 */
[----:B------:R1:W-:Y:S04]  /*4630*/  STG.E desc[UR6][R6.64], R13 ;  /* 0x0000000d06007986 */ /* 0x0003e8000c101906 */
[----:B------:R1:W-:Y:S02]  /*4640*/  STG.E.64 desc[UR6][R6.64+0x10], R8 ;  /* 0x0000100806007986 */ /* 0x0003e4000c101b06 */
.L_x_925:
[----:B------:R-:W-:Y:S05]  /*4650*/  BSYNC.RECONVERGENT B0 ;  /* 0x0000000000007941 */ /* 0x000fea0003800200 */
.L_x_924:
[----:B------:R-:W-:Y:S01]  /*4660*/  NOP ;  /* 0x0000000000007918 */ /* 0x000fe20000000000 */
[----:B------:R-:W-:Y:S04]  /*4670*/  BSSY.RECONVERGENT B0, `(.L_x_926) ;  /* 0x0000012000007945 */ /* 0x000fe80003800200 */
[----:B------:R-:W-:Y:S05]  /*4680*/  @P1 BRA `(.L_x_927) ;  /* 0x0000000000401947 */ /* 0x000fea0003800000 */
[----:B-1----:R-:W1:Y:S01]  /*4690*/  LDS R8, [R5+0x2410] ;  /* 0x0024100005087984 */ /* 0x002e620000000800 */
[----:B------:R-:W1:Y:S01]  /*46a0*/  LDCU UR4, c[0x0][0x3c4] ;  /* 0x00007880ff0477ac */ /* 0x000e620008000800 */
[----:B0-----:R-:W0:Y:S02]  /*46b0*/  LDC.64 R6, c[0x0][0x3a0] ;  /* 0x0000e800ff067b82 */ /* 0x001e240000000a00 */
[----:B------:R-:W-:Y:S04]  /*46c0*/  LDS R13, [R5+0x2400] ;  /* 0x00240000050d7984 */ /* 0x000fe80000000800 */
        /* <DEDUP_REMOVED lines=12> */
.L_x_927:
[----:B------:R-:W-:Y:S05]  /*4790*/  BSYNC.RECONVERGENT B0 ;  /* 0x0000000000007941 */ /* 0x000fea0003800200 */
.L_x_926:
[----:B------:R-:W-:Y:S01]  /*47a0*/  NOP ;  /* 0x0000000000007918 */ /* 0x000fe20000000000 */
[----:B------:R-:W-:Y:S04]  /*47b0*/  BSSY.RECONVERGENT B0, `(.L_x_928) ;  /* 0x0000012000007945 */ /* 0x000fe80003800200 */
[----:B------:R-:W-:Y:S05]  /*47c0*/  @P2 BRA `(.L_x_929) ;  /* 0x0000000000402947 */ /* 0x000fea0003800000 */
[----:B-1--4-:R-:W1:Y:S01]  /*47d0*/  LDS R8, [R5+0x4810] ;  /* 0x0048100005087984 */ /* 0x012e620000000800 */
        /* <DEDUP_REMOVED lines=15> */
.L_x_929:
[----:B------:R-:W-:Y:S05]  /*48d0*/  BSYNC.RECONVERGENT B0 ;  /* 0x0000000000007941 */ /* 0x000fea0003800200 */
.L_x_928:
[----:B------:R-:W-:Y:S01]  /*48e0*/  NOP ;  /* 0x0000000000007918 */ /* 0x000fe20000000000 */
[----:B------:R-:W-:Y:S04]  /*48f0*/  BSSY.RECONVERGENT B0, `(.L_x_930) ;  /* 0x0000012000007945 */ /* 0x000fe80003800200 */
[----:B------:R-:W-:Y:S05]  /*4900*/  @P3 BRA `(.L_x_931) ;  /* 0x0000000000403947 */ /* 0x000fea0003800000 */
[----:B01--4-:R-:W0:Y:S01]  /*4910*/  LDS R8, [R5+0x6c10] ;  /* 0x006c100005087984 */ /* 0x013e220000000800 */
[----:B------:R-:W0:Y:S01]  /*4920*/  LDCU UR4, c[0x0][0x3c4] ;  /* 0x00007880ff0477ac */ /* 0x000e220008000800 */
[----:B------:R-:W1:Y:S02]  /*4930*/  LDC.64 R6, c[0x0][0x3a0] ;  /* 0x0000e800ff067b82 */ /* 0x000e640000000a00 */
[----:B------:R-:W-:Y:S04]  /*4940*/  LDS R13, [R5+0x6c00] ;  /* 0x006c0000050d7984 */ /* 0x000fe80000000800 */
[----:B------:R-:W-:Y:S01]  /*4950*/  LDS R9, [R5+0x6c14] ;  /* 0x006c140005097984 */ /* 0x000fe20000000800 */
[----:B0-----:R-:W-:-:S04]  /*4960*/  SHF.R.U32.HI R3, RZ, UR4, R8 ;  /* 0x00000004ff037c19 */ /* 0x001fc80008011608 */
[----:B------:R-:W-:-:S04]  /*4970*/  LOP3.LUT R3, R3, R54, RZ, 0x30, !PT ;  /* 0x0000003603037212 */ /* 0x000fc800078e30ff */
[----:B------:R-:W-:Y:S02]  /*4980*/  SEL R0, R3, RZ, !P4 ;  /* 0x000000ff03007207 */ /* 0x000fe40006000000 */
[----:B------:R-:W-:Y:S03]  /*4990*/  LDS.64 R2, [R5+0x6c08] ;  /* 0x006c080005027984 */ /* 0x000fe60000000a00 */
[----:B------:R-:W-:-:S05]  /*49a0*/  IMAD R0, R0, 0x4, R53 ;  /* 0x0000000400007824 */ /* 0x000fca00078e0235 */
[----:B------:R-:W0:Y:S02]  /*49b0*/  LDS R11, [R0+0xb400] ;  /* 0x00b40000000b7984 */ /* 0x000e240000000800 */
[----:B0-----:R-:W-:-:S04]  /*49c0*/  IMAD.IADD R11, R12, 0x1, R11 ;  /* 0x000000010c0b7824 */ /* 0x001fc800078e020b */
[----:B-1----:R-:W-:-:S05]  /*49d0*/  IMAD.WIDE.U32 R6, R11, 0x18, R6 ;  /* 0x000000180b067825 */ /* 0x002fca00078e0006 */
[----:B------:R0:W-:Y:S04]  /*49e0*/  STG.E.64 desc[UR6][R6.64+0x8], R2 ;  /* 0x0000080206007986 */ /* 0x0001e8000c101b06 */
[----:B------:R0:W-:Y:S04]  /*49f0*/  STG.E desc[UR6][R6.64], R13 ;  /* 0x0000000d06007986 */ /* 0x0001e8000c101906 */
[----:B------:R0:W-:Y:S02]  /*4a00*/  STG.E.64 desc[UR6][R6.64+0x10], R8 ;  /* 0x0000100806007986 */ /* 0x0001e4000c101b06 */
.L_x_931:
[----:B------:R-:W-:Y:S05]  /*4a10*/  BSYNC.RECONVERGENT B0 ;  /* 0x0000000000007941 */ /* 0x000fea0003800200 */
.L_x_930:
[----:B------:R-:W-:Y:S01]  /*4a20*/  NOP ;  /* 0x0000000000007918 */ /* 0x000fe20000000000 */
[----:B01--4-:R-:W0:Y:S01]  /*4a30*/  LDS R8, [R5+0x9010] ;  /* 0x0090100005087984 */ /* 0x013e220000000800 */
[----:B------:R-:W0:Y:S01]  /*4a40*/  LDCU UR4, c[0x0][0x3c4] ;  /* 0x00007880ff0477ac */ /* 0x000e220008000800 */
[----:B------:R-:W-:-:S05]  /*4a50*/  VIADD R22, R23, 0x600 ;  /* 0x0000060017167836 */ /* 0x000fca0000000000 */
[----:B------:R-:W-:-:S13]  /*4a60*/  ISETP.GE.AND P0, PT, R22, R35, PT ;  /* 0x000000231600720c */ /* 0x000fda0003f06270 */
[----:B------:R-:W-:Y:S01]  /*4a70*/  @!P0 LDS R9, [R5+0x9014] ;  /* 0x0090140005098984 */ /* 0x000fe20000000800 */
[----:B------:R-:W1:Y:S03]  /*4a80*/  @!P0 LDC.64 R6, c[0x0][0x3a0] ;  /* 0x0000e800ff068b82 */ /* 0x000e660000000a00 */
[----:B------:R-:W-:Y:S01]  /*4a90*/  @!P0 LDS R13, [R5+0x9000] ;  /* 0x00900000050d8984 */ /* 0x000fe20000000800 */
[----:B0-----:R-:W-:-:S04]  /*4aa0*/  SHF.R.U32.HI R3, RZ, UR4, R8 ;  /* 0x00000004ff037c19 */ /* 0x001fc80008011608 */
[----:B------:R-:W-:-:S04]  /*4ab0*/  LOP3.LUT R3, R3, R54, RZ, 0x30, !PT ;  /* 0x0000003603037212 */ /* 0x000fc800078e30ff */
[----:B------:R-:W-:Y:S02]  /*4ac0*/  SEL R0, R3, RZ, !P4 ;  /* 0x000000ff03007207 */ /* 0x000fe40006000000 */
[----:B------:R-:W-:Y:S03]  /*4ad0*/  @!P0 LDS.64 R2, [R5+0x9008] ;  /* 0x0090080005028984 */ /* 0x000fe60000000a00 */
[----:B------:R-:W-:-:S05]  /*4ae0*/  IMAD R0, R0, 0x4, R53 ;  /* 0x0000000400007824 */ /* 0x000fca00078e0235 */
[----:B------:R-:W0:Y:S02]  /*4af0*/  LDS R11, [R0+0xb400] ;  /* 0x00b40000000b7984 */ /* 0x000e240000000800 */
[----:B0-----:R-:W-:-:S04]  /*4b00*/  IMAD.IADD R11, R22, 0x1, R11 ;  /* 0x00000001160b7824 */ /* 0x001fc800078e020b */
[----:B-1----:R-:W-:-:S05]  /*4b10*/  @!P0 IMAD.WIDE.U32 R6, R11, 0x18, R6 ;  /* 0x000000180b068825 */ /* 0x002fca00078e0006 */
[----:B------:R-:W-:Y:S04]  /*4b20*/  @!P0 STG.E.64 desc[UR6][R6.64+0x8], R2 ;  /* 0x0000080206008986 */ /* 0x000fe8000c101b06 */
[----:B------:R-:W-:Y:S04]  /*4b30*/  @!P0 STG.E.64 desc[UR6][R6.64+0x10], R8 ;  /* 0x0000100806008986 */ /* 0x000fe8000c101b06 */
[----:B------:R-:W-:Y:S01]  /*4b40*/  @!P0 STG.E desc[UR6][R6.64], R13 ;  /* 0x0000000d06008986 */ /* 0x000fe2000c101906 */
[----:B------:R-:W-:Y:S01]  /*4b50*/  NOP ;  /* 0x0000000000007918 */ /* 0x000fe20000000000 */
[----:B------:R-:W-:Y:S05]  /*4b60*/  EXIT ;  /* 0x000000000000794d */ /* 0x000fea0003800000 */
.L_x_902:
[----:B------:R-:W-:Y:S02]  /*4b70*/  IMAD.MOV.U32 R74, RZ, RZ, R67 ;  /* 0x000000ffff4a7224 */ /* 0x000fe400078e0043 */
[----:B------:R-:W-:Y:S02]  /*4b80*/  IMAD.MOV.U32 R75, RZ, RZ, 0x1 ;  /* 0x00000001ff4b7424 */ /* 0x000fe400078e00ff */
[----:B------:R-:W-:Y:S02]  /*4b90*/  IMAD.MOV.U32 R76, RZ, RZ, RZ ;  /* 0x000000ffff4c7224 */ /* 0x000fe400078e00ff */
[----:B------:R-:W-:-:S07]  /*4ba0*/  IMAD.MOV.U32 R73, RZ, RZ, -0x1 ;  /* 0xffffffffff497424 */ /* 0x000fce00078e00ff */
[----:B-----5:R-:W-:Y:S05]  /*4bb0*/  WARPSYNC.COLLECTIVE R73, `(.L_x_932) ;  /* 0x0000000049087348 */ /* 0x020fea0003c00000 */
[----:B------:R0:W1:Y:S02]  /*4bc0*/  SHFL.UP P0, R72, R74, R75, R76 ;  /* 0x0400004b4a487389 */ /* 0x000064000000004c */
[----:B01---5:R-:W-:Y:S05]  /*4bd0*/  ENDCOLLECTIVE ;  /* 0x000000000000791b */ /* 0x023fea0003800000 */
.L_x_932:
[----:B------:R-:W-:Y:S02]  /*4be0*/  IMAD.MOV.U32 R75, RZ, RZ, 0x2 ;  /* 0x00000002ff4b7424 */ /* 0x000fe400078e00ff */
[----:B------:R-:W-:-:S04]  /*4bf0*/  IMAD.MOV.U32 R68, RZ, RZ, R72 ;  /* 0x000000ffff447224 */ /* 0x000fc800078e0048 */
[----:B------:R-:W-:-:S04]  /*4c00*/  @P0 IMAD.IADD R68, R67, 0x1, R68 ;  /* 0x0000000143440824 */ /* 0x000fc800078e0244 */
[----:B------:R-:W-:-:S07]  /*4c10*/  IMAD.MOV.U32 R74, RZ, RZ, R68 ;  /* 0x000000ffff4a7224 */ /* 0x000fce00078e0044 */
[----:B------:R-:W-:Y:S05]  /*4c20*/  WARPSYNC.COLLECTIVE R73, `(.L_x_933) ;  /* 0x0000000049087348 */ /* 0x000fea0003c00000 */
[----:B------:R0:W1:Y:S02]  /*4c30*/  SHFL.UP P0, R72, R74, R75, R76 ;  /* 0x0400004b4a487389 */ /* 0x000064000000004c */
[----:B01----:R-:W-:Y:S05]  /*4c40*/  ENDCOLLECTIVE ;  /* 0x000000000000791b */ /* 0x003fea0003800000 */
.L_x_933:
[----:B------:R-:W-:Y:S02]  /*4c50*/  IMAD.MOV.U32 R75, RZ, RZ, 0x4 ;  /* 0x00000004ff4b7424 */ /* 0x000fe400078e00ff */
[----:B------:R-:W-:-:S04]  /*4c60*/  IMAD.MOV.U32 R69, RZ, RZ, R72 ;  /* 0x000000ffff457224 */ /* 0x000fc800078e0048 */
[----:B------:R-:W-:-:S04]  /*4c70*/  @P0 IMAD.IADD R69, R68, 0x1, R69 ;  /* 0x0000000144450824 */ /* 0x000fc800078e0245 */
[----:B------:R-:W-:-:S07]  /*4c80*/  IMAD.MOV.U32 R74, RZ, RZ, R69 ;  /* 0x000000ffff4a7224 */ /* 0x000fce00078e0045 */
[----:B------:R-:W-:Y:S05]  /*4c90*/  WARPSYNC.COLLECTIVE R73, `(.L_x_934) ;  /* 0x0000000049087348 */ /* 0x000fea0003c00000 */
[----:B------:R0:W1:Y:S02]  /*4ca0*/  SHFL.UP P0, R72, R74, R75, R76 ;  /* 0x0400004b4a487389 */ /* 0x000064000000004c */
[----:B01----:R-:W-:Y:S05]  /*4cb0*/  ENDCOLLECTIVE ;  /* 0x000000000000791b */ /* 0x003fea0003800000 */
.L_x_934:
[----:B------:R-:W-:Y:S02]  /*4cc0*/  IMAD.MOV.U32 R75, RZ, RZ, 0x8 ;  /* 0x00000008ff4b7424 */ /* 0x000fe400078e00ff */
[----:B------:R-:W-:-:S04]  /*4cd0*/  IMAD.MOV.U32 R70, RZ, RZ, R72 ;  /* 0x000000ffff467224 */ /* 0x000fc800078e0048 */
[----:B------:R-:W-:-:S04]  /*4ce0*/  @P0 IMAD.IADD R70, R69, 0x1, R70 ;  /* 0x0000000145460824 */ /* 0x000fc800078e0246 */
[----:B------:R-:W-:-:S07]  /*4cf0*/  IMAD.MOV.U32 R74, RZ, RZ, R70 ;  /* 0x000000ffff4a7224 */ /* 0x000fce00078e0046 */
[----:B------:R-:W-:Y:S05]  /*4d00*/  WARPSYNC.COLLECTIVE R73, `(.L_x_935) ;  /* 0x0000000049087348 */ /* 0x000fea0003c00000 */
[----:B------:R0:W1:Y:S02]  /*4d10*/  SHFL.UP P0, R72, R74, R75, R76 ;  /* 0x0400004b4a487389 */ /* 0x000064000000004c */
[----:B01----:R-:W-:Y:S05]  /*4d20*/  ENDCOLLECTIVE ;  /* 0x000000000000791b */ /* 0x003fea0003800000 */
.L_x_935:
[----:B------:R-:W-:Y:S02]  /*4d30*/  IMAD.MOV.U32 R75, RZ, RZ, 0x10 ;  /* 0x00000010ff4b7424 */ /* 0x000fe400078e00ff */
[----:B------:R-:W-:-:S04]  /*4d40*/  IMAD.MOV.U32 R71, RZ, RZ, R72 ;  /* 0x000000ffff477224 */ /* 0x000fc800078e0048 */
[----:B------:R-:W-:-:S04]  /*4d50*/  @P0 IMAD.IADD R71, R70, 0x1, R71 ;  /* 0x0000000146470824 */ /* 0x000fc800078e0247 */
[----:B------:R-:W-:-:S07]  /*4d60*/  IMAD.MOV.U32 R74, RZ, RZ, R71 ;  /* 0x000000ffff4a7224 */ /* 0x000fce00078e0047 */
[----:B------:R-:W-:Y:S05]  /*4d70*/  WARPSYNC.COLLECTIVE R73, `(.L_x_936) ;  /* 0x0000000049087348 */ /* 0x000fea0003c00000 */
[----:B------:R0:W1:Y:S02]  /*4d80*/  SHFL.UP P0, R72, R74, R75, R76 ;  /* 0x0400004b4a487389 */ /* 0x000064000000004c */
[----:B01----:R-:W-:Y:S05]  /*4d90*/  ENDCOLLECTIVE ;  /* 0x000000000000791b */ /* 0x003fea0003800000 */
.L_x_936:
[----:B------:R-:W-:Y:S05]  /*4da0*/  BRA `(.L_x_937) ;  /* 0xffffffd800447947 */ /* 0x000fea000383ffff */
.L_x_938:
        /* <DEDUP_REMOVED lines=13> */
.L_x_1419:


//--------------------- .text._ZN3cub18CUB_300001_SM_10006detail10radix_sort33DeviceRadixSortExclusiveSumKernelINS1_5radix10policy_hubI19preprocess_vertex_tNS0_8NullTypeEjE10Policy1000EjEEvPT0_ --------------------------
	.section	.text._ZN3cub18CUB_300001_SM_10006detail10radix_sort33DeviceRadixSortExclusiveSumKernelINS1_5radix10policy_hubI19preprocess_vertex_tNS0_8NullTypeEjE10Policy1000EjEEvPT0_,"ax",@progbits
	.align	128
        .global         _ZN3cub18CUB_300001_SM_10006detail10radix_sort33DeviceRadixSortExclusiveSumKernelINS1_5radix10policy_hubI19preprocess_vertex_tNS0_8NullTypeEjE10Policy1000EjEEvPT0_
        .type           _ZN3cub18CUB_300001_SM_10006detail10radix_sort33DeviceRadixSortExclusiveSumKernelINS1_5radix10policy_hubI19preprocess_vertex_tNS0_8NullTypeEjE10Policy1000EjEEvPT0_,@function
        .size           _ZN3cub18CUB_300001_SM_10006detail10radix_sort33DeviceRadixSortExclusiveSumKernelINS1_5radix10policy_hubI19preprocess_vertex_tNS0_8NullTypeEjE10Policy1000EjEEvPT0_,(.L_x_1420 - _ZN3cub18CUB_300001_SM_10006detail10radix_sort33DeviceRadixSortExclusiveSumKernelINS1_5radix10policy_hubI19preprocess_vertex_tNS0_8NullTypeEjE10Policy1000EjEEvPT0_)
        .other          _ZN3cub18CUB_300001_SM_10006detail10radix_sort33DeviceRadixSortExclusiveSumKernelINS1_5radix10policy_hubI19preprocess_vertex_tNS0_8NullTypeEjE10Policy1000EjEEvPT0_,@"STO_CUDA_ENTRY STV_DEFAULT"
_ZN3cub18CUB_300001_SM_10006detail10radix_sort33DeviceRadixSortExclusiveSumKernelINS1_5radix10policy_hubI19preprocess_vertex_tNS0_8NullTypeEjE10Policy1000EjEEvPT0_:
.text._ZN3cub18CUB_300001_SM_10006detail10radix_sort33DeviceRadixSortExclusiveSumKernelINS1_5radix10policy_hubI19preprocess_vertex_tNS0_8NullTypeEjE10Policy1000EjEEvPT0_:
[----:B------:R-:W-:Y:S01]  /*0000*/  LDC R1, c[0x0][0x37c] ;  /* 0x0000df00ff017b82 */ /* 0x000fe20000000800 */
[----:B------:R-:W0:Y:S07]  /*0010*/  S2R R4, SR_TID.X ;  /* 0x0000000000047919 */ /* 0x000e2e0000002100 */
[----:B------:R-:W1:Y:S01]  /*0020*/  LDC.64 R2, c[0x0][0x380] ;  /* 0x0000e000ff027b82 */ /* 0x000e620000000a00 */
[----:B------:R-:W2:Y:S01]  /*0030*/  LDCU.64 UR4, c[0x0][0x358] ;  /* 0x00006b00ff0477ac */ /* 0x000ea20008000a00 */
[----:B------:R-:W3:Y:S01]  /*0040*/  S2R R5, SR_CTAID.X ;  /* 0x0000000000057919 */ /* 0x000ee20000002500 */
[----:B0-----:R-:W-:Y:S01]  /*0050*/  ISETP.GT.U32.AND P1, PT, R4, 0xff, PT ;  /* 0x000000ff0400780c */ /* 0x001fe20003f24070 */
[----:B---3--:R-:W-:-:S04]  /*0060*/  IMAD R5, R5, 0x100, R4 ;  /* 0x0000010005057824 */ /* 0x008fc800078e0204 */
[----:B-1----:R-:W-:-:S08]  /*0070*/  IMAD.WIDE R2, R5, 0x4, R2 ;  /* 0x0000000405027825 */ /* 0x002fd000078e0202 */
[----:B--2---:R-:W2:Y:S01]  /*0080*/  @!P1 LDG.E R7, desc[UR4][R2.64] ;  /* 0x0000000402079981 */ /* 0x004ea2000c1e1900 */
[----:B------:R-:W-:Y:S02]  /*0090*/  MOV R0, 0x400 ;  /* 0x0000040000007802 */ /* 0x000fe40000000f00 */
[C---:B------:R-:W-:Y:S01]  /*00a0*/  ISETP.GT.U32.AND P0, PT, R4.reuse, 0x1f, PT ;  /* 0x0000001f0400780c */ /* 0x040fe20003f04070 */
[----:B------:R-:W0:Y:S02]  /*00b0*/  S2R R5, SR_CgaCtaId ;  /* 0x0000000000057919 */ /* 0x000e240000008800 */
[----:B0-----:R-:W-:Y:S02]  /*00c0*/  LEA R5, R5, R0, 0x18 ;  /* 0x0000000005057211 */ /* 0x001fe400078ec0ff */
[----:B------:R-:W-:-:S05]  /*00d0*/  LEA.HI R0, R4, R4, RZ, 0x1d ;  /* 0x0000000404007211 */ /* 0x000fca00078fe8ff */
[----:B------:R-:W-:-:S05]  /*00e0*/  IMAD R0, R0, 0x4, R5 ;  /* 0x0000000400007824 */ /* 0x000fca00078e0205 */
[----:B--2---:R0:W-:Y:S01]  /*00f0*/  STS [R0+0x10], R7 ;  /* 0x0000100700007388 */ /* 0x0041e20000000800 */
        /* <DEDUP_REMOVED lines=8> */
[----:B0-----:R-:W0:Y:S04]  /*0180*/  LDS R7, [R4+0x20] ;  /* 0x0000200004077984 */ /* 0x001e280000000800 */
[----:B------:R-:W-:Y:S04]  /*0190*/  LDS R6, [R4+0x24] ;  /* 0x0000240004067984 */ /* 0x000fe80000000800 */
[----:B------:R-:W2:Y:S04]  /*01a0*/  LDS R5, [R4+0x28] ;  /* 0x0000280004057984 */ /* 0x000ea80000000800 */
[----:B------:R-:W3:Y:S01]  /*01b0*/  LDS R12, [R4+0x2c] ;  /* 0x00002c00040c7984 */ /* 0x000ee20000000800 */
[----:B-1----:R-:W-:-:S04]  /*01c0*/  IADD3 R13, PT, PT, R11, R10, R9 ;  /* 0x0000000a0b0d7210 */ /* 0x002fc80007ffe009 */
[----:B0-----:R-:W-:-:S04]  /*01d0*/  IADD3 R13, PT, PT, R7, R13, R8 ;  /* 0x0000000d070d7210 */ /* 0x001fc80007ffe008 */
[----:B--2---:R-:W-:-:S04]  /*01e0*/  IADD3 R13, PT, PT, R5, R13, R6 ;  /* 0x0000000d050d7210 */ /* 0x004fc80007ffe006 */
[----:B---3--:R-:W-:Y:S01]  /*01f0*/  IADD3 R12, PT, PT, R12, R13, RZ ;  /* 0x0000000d0c0c7210 */ /* 0x008fe20007ffe0ff */
[----:B------:R-:W-:Y:S06]  /*0200*/  BRA.DIV UR6, `(.L_x_940) ;  /* 0x0000000206807947 */ /* 0x000fec000b800000 */
[----:B------:R-:W0:Y:S02]  /*0210*/  SHFL.UP P0, R13, R12, 0x1, RZ ;  /* 0x042000000c0d7989 */ /* 0x000e2400000000ff */
[----:B0-----:R-:W-:-:S05]  /*0220*/  @P0 IMAD.IADD R13, R12, 0x1, R13 ;  /* 0x000000010c0d0824 */ /* 0x001fca00078e020d */
[----:B------:R-:W0:Y:S02]  /*0230*/  SHFL.UP P0, R14, R13, 0x2, RZ ;  /* 0x044000000d0e7989 */ /* 0x000e2400000000ff */
[----:B0-----:R-:W-:-:S05]  /*0240*/  @P0 IMAD.IADD R14, R13, 0x1, R14 ;  /* 0x000000010d0e0824 */ /* 0x001fca00078e020e */
[----:B------:R-:W0:Y:S02]  /*0250*/  SHFL.UP P0, R15, R14, 0x4, RZ ;  /* 0x048000000e0f7989 */ /* 0x000e2400000000ff */
[----:B0-----:R-:W-:-:S05]  /*0260*/  @P0 IADD3 R15, PT, PT, R14, R15, RZ ;  /* 0x0000000f0e0f0210 */ /* 0x001fca0007ffe0ff */
[----:B------:R-:W0:Y:S02]  /*0270*/  SHFL.UP P0, R16, R15, 0x8, RZ ;  /* 0x050000000f107989 */ /* 0x000e2400000000ff */
[----:B0-----:R-:W-:-:S05]  /*0280*/  @P0 IMAD.IADD R16, R15, 0x1, R16 ;  /* 0x000000010f100824 */ /* 0x001fca00078e0210 */
[----:B------:R0:W1:Y:S02]  /*0290*/  SHFL.UP P0, R17, R16, 0x10, RZ ;  /* 0x0600000010117989 */ /* 0x00006400000000ff */
.L_x_946:
[----:B-1----:R-:W-:-:S05]  /*02a0*/  @P0 IMAD.IADD R17, R16, 0x1, R17 ;  /* 0x0000000110110824 */ /* 0x002fca00078e0211 */
[----:B------:R-:W-:-:S05]  /*02b0*/  IADD3 R12, PT, PT, -R12, R17, RZ ;  /* 0x000000110c0c7210 */ /* 0x000fca0007ffe1ff */
[----:B------:R-:W-:Y:S01]  /*02c0*/  IMAD.IADD R9, R9, 0x1, R12 ;  /* 0x0000000109097824 */ /* 0x000fe200078e020c */
[----:B------:R1:W-:Y:S03]  /*02d0*/  STS [R4+0x10], R12 ;  /* 0x0000100c04007388 */ /* 0x0003e60000000800 */
[----:B------:R-:W-:Y:S01]  /*02e0*/  IMAD.IADD R10, R10, 0x1, R9 ;  /* 0x000000010a0a7824 */ /* 0x000fe200078e0209 */
[----:B------:R1:W-:Y:S04]  /*02f0*/  STS [R4+0x14], R9 ;  /* 0x0000140904007388 */ /* 0x0003e80000000800 */
[----:B------:R-:W-:Y:S01]  /*0300*/  IADD3 R11, PT, PT, R11, R10, RZ ;  /* 0x0000000a0b0b7210 */ /* 0x000fe20007ffe0ff */
[----:B------:R1:W-:Y:S04]  /*0310*/  STS [R4+0x18], R10 ;  /* 0x0000180a04007388 */ /* 0x0003e80000000800 */
        /* <DEDUP_REMOVED lines=8> */
[----:B------:R1:W-:Y:S02]  /*03a0*/  STS [R4+0x2c], R5 ;  /* 0x00002c0504007388 */ /* 0x0003e40000000800 */
.L_x_939:
[----:B------:R-:W-:Y:S05]  /*03b0*/  WARPSYNC.ALL ;  /* 0x0000000000007948 */ /* 0x000fea0003800000 */
[----:B------:R-:W-:Y:S06]  /*03c0*/  BAR.SYNC.DEFER_BLOCKING 0x0 ;  /* 0x0000000000007b1d */ /* 0x000fec0000010000 */
[----:B------:R-:W-:Y:S05]  /*03d0*/  @P1 EXIT ;  /* 0x000000000000194d */ /* 0x000fea0003800000 */
[----:B-1----:R-:W1:Y:S04]  /*03e0*/  LDS R5, [R0+0x10] ;  /* 0x0000100000057984 */ /* 0x002e680000000800 */
[----:B-1----:R-:W-:Y:S01]  /*03f0*/  STG.E desc[UR4][R2.64], R5 ;  /* 0x0000000502007986 */ /* 0x002fe2000c101904 */
[----:B------:R-:W-:Y:S05]  /*0400*/  EXIT ;  /* 0x000000000000794d */ /* 0x000fea0003800000 */
.L_x_940:
[----:B------:R-:W-:Y:S02]  /*0410*/  HFMA2 R20, -RZ, RZ, 0, 5.9604644775390625e-08 ;  /* 0x00000001ff147431 */ /* 0x000fe400000001ff */
[----:B------:R-:W-:Y:S01]  /*0420*/  IMAD.MOV.U32 R19, RZ, RZ, R12 ;  /* 0x000000ffff137224 */ /* 0x000fe200078e000c */
[----:B------:R-:W-:Y:S01]  /*0430*/  MOV R18, 0xffffffff ;  /* 0xffffffff00127802 */ /* 0x000fe20000000f00 */
[----:B------:R-:W-:-:S07]  /*0440*/  IMAD.MOV.U32 R21, RZ, RZ, RZ ;  /* 0x000000ffff157224 */ /* 0x000fce00078e00ff */
[----:B------:R-:W-:Y:S05]  /*0450*/  WARPSYNC.COLLECTIVE R18, `(.L_x_941) ;  /* 0x0000000012087348 */ /* 0x000fea0003c00000 */
[----:B------:R0:W1:Y:S02]  /*0460*/  SHFL.UP P0, R17, R19, R20, R21 ;  /* 0x0400001413117389 */ /* 0x0000640000000015 */
[----:B01----:R-:W-:Y:S05]  /*0470*/  ENDCOLLECTIVE ;  /* 0x000000000000791b */ /* 0x003fea0003800000 */
.L_x_941:
[----:B------:R-:W-:Y:S02]  /*0480*/  HFMA2 R20, -RZ, RZ, 0, 1.1920928955078125e-07 ;  /* 0x00000002ff147431 */ /* 0x000fe400000001ff */
[----:B------:R-:W-:-:S05]  /*0490*/  IMAD.MOV.U32 R13, RZ, RZ, R17 ;  /* 0x000000ffff0d7224 */ /* 0x000fca00078e0011 */
[----:B------:R-:W-:-:S05]  /*04a0*/  @P0 IADD3 R13, PT, PT, R12, R13, RZ ;  /* 0x0000000d0c0d0210 */ /* 0x000fca0007ffe0ff */
[----:B------:R-:W-:-:S07]  /*04b0*/  IMAD.MOV.U32 R19, RZ, RZ, R13 ;  /* 0x000000ffff137224 */ /* 0x000fce00078e000d */
[----:B------:R-:W-:Y:S05]  /*04c0*/  WARPSYNC.COLLECTIVE R18, `(.L_x_942) ;  /* 0x0000000012087348 */ /* 0x000fea0003c00000 */
[----:B------:R0:W1:Y:S02]  /*04d0*/  SHFL.UP P0, R17, R19, R20, R21 ;  /* 0x0400001413117389 */ /* 0x0000640000000015 */
[----:B01----:R-:W-:Y:S05]  /*04e0*/  ENDCOLLECTIVE ;  /* 0x000000000000791b */ /* 0x003fea0003800000 */
.L_x_942:
[----:B------:R-:W-:Y:S01]  /*04f0*/  MOV R20, 0x4 ;  /* 0x0000000400147802 */ /* 0x000fe20000000f00 */
[----:B------:R-:W-:-:S05]  /*0500*/  IMAD.MOV.U32 R14, RZ, RZ, R17 ;  /* 0x000000ffff0e7224 */ /* 0x000fca00078e0011 */
[----:B------:R-:W-:-:S05]  /*0510*/  @P0 IADD3 R14, PT, PT, R13, R14, RZ ;  /* 0x0000000e0d0e0210 */ /* 0x000fca0007ffe0ff */
[----:B------:R-:W-:-:S07]  /*0520*/  IMAD.MOV.U32 R19, RZ, RZ, R14 ;  /* 0x000000ffff137224 */ /* 0x000fce00078e000e */
[----:B------:R-:W-:Y:S05]  /*0530*/  WARPSYNC.COLLECTIVE R18, `(.L_x_943) ;  /* 0x0000000012087348 */ /* 0x000fea0003c00000 */
[----:B------:R0:W1:Y:S02]  /*0540*/  SHFL.UP P0, R17, R19, R20, R21 ;  /* 0x0400001413117389 */ /* 0x0000640000000015 */
[----:B01----:R-:W-:Y:S05]  /*0550*/  ENDCOLLECTIVE ;  /* 0x000000000000791b */ /* 0x003fea0003800000 */
.L_x_943:
[----:B------:R-:W-:Y:S02]  /*0560*/  HFMA2 R20, -RZ, RZ, 0, 4.76837158203125e-07 ;  /* 0x00000008ff147431 */ /* 0x000fe400000001ff */
[----:B------:R-:W-:-:S05]  /*0570*/  IMAD.MOV.U32 R15, RZ, RZ, R17 ;  /* 0x000000ffff0f7224 */ /* 0x000fca00078e0011 */
[----:B------:R-:W-:-:S05]  /*0580*/  @P0 IADD3 R15, PT, PT, R14, R15, RZ ;  /* 0x0000000f0e0f0210 */ /* 0x000fca0007ffe0ff */
[----:B------:R-:W-:-:S07]  /*0590*/  IMAD.MOV.U32 R19, RZ, RZ, R15 ;  /* 0x000000ffff137224 */ /* 0x000fce00078e000f */
[----:B------:R-:W-:Y:S05]  /*05a0*/  WARPSYNC.COLLECTIVE R18, `(.L_x_944) ;  /* 0x0000000012087348 */ /* 0x000fea0003c00000 */
[----:B------:R0:W1:Y:S02]  /*05b0*/  SHFL.UP P0, R17, R19, R20, R21 ;  /* 0x0400001413117389 */ /* 0x0000640000000015 */
[----:B01----:R-:W-:Y:S05]  /*05c0*/  ENDCOLLECTIVE ;  /* 0x000000000000791b */ /* 0x003fea0003800000 */
.L_x_944:
[----:B------:R-:W-:Y:S01]  /*05d0*/  MOV R20, 0x10 ;  /* 0x0000001000147802 */ /* 0x000fe20000000f00 */
[----:B------:R-:W-:-:S05]  /*05e0*/  IMAD.MOV.U32 R16, RZ, RZ, R17 ;  /* 0x000000ffff107224 */ /* 0x000fca00078e0011 */
[----:B------:R-:W-:-:S05]  /*05f0*/  @P0 IADD3 R16, PT, PT, R15, R16, RZ ;  /* 0x000000100f100210 */ /* 0x000fca0007ffe0ff */
[----:B------:R-:W-:-:S07]  /*0600*/  IMAD.MOV.U32 R19, RZ, RZ, R16 ;  /* 0x000000ffff137224 */ /* 0x000fce00078e0010 */
[----:B------:R-:W-:Y:S05]  /*0610*/  WARPSYNC.COLLECTIVE R18, `(.L_x_945) ;  /* 0x0000000012087348 */ /* 0x000fea0003c00000 */
[----:B------:R0:W1:Y:S02]  /*0620*/  SHFL.UP P0, R17, R19, R20, R21 ;  /* 0x0400001413117389 */ /* 0x0000640000000015 */
[----:B01----:R-:W-:Y:S05]  /*0630*/  ENDCOLLECTIVE ;  /* 0x000000000000791b */ /* 0x003fea0003800000 */
.L_x_945:
[----:B------:R-:W-:Y:S05]  /*0640*/  BRA `(.L_x_946) ;  /* 0xfffffffc00147947 */ /* 0x000fea000383ffff */
.L_x_947:
        /* <DEDUP_REMOVED lines=11> */
.L_x_1420:


//--------------------- .text._ZN3cub18CUB_300001_SM_10006detail10radix_sort30DeviceRadixSortHistogramKernelINS1_5radix10policy_hubI19preprocess_vertex_tNS0_8NullTypeEjE10Policy1000ELNS0_9SortOrderE0ES6_j30preprocess_vertex_decomposer_tEEvPT2_PKT1_SC_iiT3_ --------------------------
	.section	.text._ZN3cub18CUB_300001_SM_10006detail10radix_sort30DeviceRadixSortHistogramKernelINS1_5radix10policy_hubI19preprocess_vertex_tNS0_8NullTypeEjE10Policy1000ELNS0_9SortOrderE0ES6_j30preprocess_vertex_decomposer_tEEvPT2_PKT1_SC_iiT3_,"ax",@progbits
	.align	128
        .global         _ZN3cub18CUB_300001_SM_10006detail10radix_sort30DeviceRadixSortHistogramKernelINS1_5radix10policy_hubI19preprocess_vertex_tNS0_8NullTypeEjE10Policy1000ELNS0_9SortOrderE0ES6_j30preprocess_vertex_decomposer_tEEvPT2_PKT1_SC_iiT3_
        .type           _ZN3cub18CUB_300001_SM_10006detail10radix_sort30DeviceRadixSortHistogramKernelINS1_5radix10policy_hubI19preprocess_vertex_tNS0_8NullTypeEjE10Policy1000ELNS0_9SortOrderE0ES6_j30preprocess_vertex_decomposer_tEEvPT2_PKT1_SC_iiT3_,@function
        .size           _ZN3cub18CUB_300001_SM_10006detail10radix_sort30DeviceRadixSortHistogramKernelINS1_5radix10policy_hubI19preprocess_vertex_tNS0_8NullTypeEjE10Policy1000ELNS0_9SortOrderE0ES6_j30preprocess_vertex_decomposer_tEEvPT2_PKT1_SC_iiT3_,(.L_x_1421 - _ZN3cub18CUB_300001_SM_10006detail10radix_sort30DeviceRadixSortHistogramKernelINS1_5radix10policy_hubI19preprocess_vertex_tNS0_8NullTypeEjE10Policy1000ELNS0_9SortOrderE0ES6_j30preprocess_vertex_decomposer_tEEvPT2_PKT1_SC_iiT3_)
        .other          _ZN3cub18CUB_300001_SM_10006detail10radix_sort30DeviceRadixSortHistogramKernelINS1_5radix10policy_hubI19preprocess_vertex_tNS0_8NullTypeEjE10Policy1000ELNS0_9SortOrderE0ES6_j30preprocess_vertex_decomposer_tEEvPT2_PKT1_SC_iiT3_,@"STO_CUDA_ENTRY STV_DEFAULT"
_ZN3cub18CUB_300001_SM_10006detail10radix_sort30DeviceRadixSortHistogramKernelINS1_5radix10policy_hubI19preprocess_vertex_tNS0_8NullTypeEjE10Policy1000ELNS0_9SortOrderE0ES6_j30preprocess_vertex_decomposer_tEEvPT2_PKT1_SC_iiT3_:
.text._ZN3cub18CUB_300001_SM_10006detail10radix_sort30DeviceRadixSortHistogramKernelINS1_5radix10policy_hubI19preprocess_vertex_tNS0_8NullTypeEjE10Policy1000ELNS0_9SortOrderE0ES6_j30preprocess_vertex_decomposer_tEEvPT2_PKT1_SC_iiT3_:
[----:B------:R-:W-:Y:S01]  /*0000*/  LDC R1, c[0x0][0x37c] ;  /* 0x0000df00ff017b82 */ /* 0x000fe20000000800 */
[----:B------:R-:W0:Y:S02]  /*0010*/  LDCU UR8, c[0x0][0x390] ;  /* 0x00007200ff0877ac */ /* 0x000e240008000800 */
[----:B0-----:R-:W-:-:S13]  /*0020*/  ISETP.NE.AND P0, PT, RZ, UR8, PT ;  /* 0x00000008ff007c0c */ /* 0x001fda000bf05270 */
[----:B------:R-:W-:Y:S05]  /*0030*/  @!P0 EXIT ;  /* 0x000000000000894d */ /* 0x000fea0003800000 */
[----:B------:R-:W0:Y:S01]  /*0040*/  LDC R0, c[0x0][0x398] ;  /* 0x0000e600ff007b82 */ /* 0x000e220000000800 */
[----:B------:R-:W1:Y:S01]  /*0050*/  S2R R9, SR_TID.X ;  /* 0x0000000000097919 */ /* 0x000e620000002100 */
[----:B------:R-:W-:Y:S01]  /*0060*/  UMOV UR4, 0x400 ;  /* 0x0000040000047882 */ /* 0x000fe20000000000 */
[----:B------:R-:W-:Y:S01]  /*0070*/  UIADD3 UR5, UPT, UPT, UR8, -0x1, URZ ;  /* 0xffffffff08057890 */ /* 0x000fe2000fffe0ff */
[----:B------:R-:W2:Y:S04]  /*0080*/  LDCU.64 UR12, c[0x0][0x358] ;  /* 0x00006b00ff0c77ac */ /* 0x000ea80008000a00 */
[----:B------:R-:W0:Y:S01]  /*0090*/  LDC R3, c[0x0][0x394] ;  /* 0x0000e500ff037b82 */ /* 0x000e220000000800 */
[----:B------:R-:W-:Y:S01]  /*00a0*/  ULEA.HI UR5, UR5, 0x1, URZ, 0x2 ;  /* 0x0000000105057891 */ /* 0x000fe2000f8f10ff */
[----:B------:R-:W3:Y:S03]  /*00b0*/  LDCU UR14, c[0x0][0x370] ;  /* 0x00006e00ff0e77ac */ /* 0x000ee60008000800 */
[----:B------:R-:W-:-:S03]  /*00c0*/  UISETP.LT.U32.AND UP0, UPT, UR5, UR8, UPT ;  /* 0x000000080500728c */ /* 0x000fc6000bf01070 */
[----:B------:R-:W4:Y:S08]  /*00d0*/  S2UR UR7, SR_CgaCtaId ;  /* 0x00000000000779c3 */ /* 0x000f300000008800 */
[----:B------:R-:W5:Y:S01]  /*00e0*/  S2UR UR6, SR_CTAID.X ;  /* 0x00000000000679c3 */ /* 0x000f620000002500 */
[----:B0-----:R-:W-:Y:S01]  /*00f0*/  IADD3 R0, PT, PT, R0, 0x7, -R3 ;  /* 0x0000000700007810 */ /* 0x001fe20007ffe803 */
[----:B-1----:R-:W-:-:S02]  /*0100*/  VIADD R35, R9, 0x100 ;  /* 0x0000010009237836 */ /* 0x002fc40000000000 */
[C---:B------:R-:W-:Y:S01]  /*0110*/  VIADD R34, R9.reuse, 0x180 ;  /* 0x0000018009227836 */ /* 0x040fe20000000000 */
[----:B------:R-:W-:Y:S01]  /*0120*/  SHF.R.S32.HI R3, RZ, 0x1f, R0 ;  /* 0x0000001fff037819 */ /* 0x000fe20000011400 */
[C---:B------:R-:W-:Y:S01]  /*0130*/  VIADD R33, R9.reuse, 0x200 ;  /* 0x0000020009217836 */ /* 0x040fe20000000000 */
[----:B------:R-:W-:Y:S01]  /*0140*/  ISETP.GE.AND P0, PT, R0, 0x8, PT ;  /* 0x000000080000780c */ /* 0x000fe20003f06270 */
[----:B------:R-:W-:Y:S01]  /*0150*/  VIADD R32, R9, 0x280 ;  /* 0x0000028009207836 */ /* 0x000fe20000000000 */
[----:B------:R-:W-:Y:S01]  /*0160*/  LEA.HI R3, R3, R0, RZ, 0x3 ;  /* 0x0000000003037211 */ /* 0x000fe200078f18ff */
[----:B----4-:R-:W-:Y:S01]  /*0170*/  ULEA UR4, UR7, UR4, 0x18 ;  /* 0x0000000407047291 */ /* 0x010fe2000f8ec0ff */
[C---:B------:R-:W-:Y:S01]  /*0180*/  ISETP.GT.U32.OR P0, PT, R9.reuse, 0xff, !P0 ;  /* 0x000000ff0900780c */ /* 0x040fe20004704470 */
[C---:B------:R-:W-:Y:S01]  /*0190*/  VIADD R31, R9.reuse, 0x300 ;  /* 0x00000300091f7836 */ /* 0x040fe20000000000 */
[----:B------:R-:W-:Y:S01]  /*01a0*/  SHF.R.S32.HI R3, RZ, 0x3, R3 ;  /* 0x00000003ff037819 */ /* 0x000fe20000011403 */
[C---:B------:R-:W-:Y:S01]  /*01b0*/  VIADD R30, R9.reuse, 0x500 ;  /* 0x00000500091e7836 */ /* 0x040fe20000000000 */
[----:B------:R-:W-:Y:S01]  /*01c0*/  P2R R21, PR, RZ, 0x1 ;  /* 0x00000001ff157803 */ /* 0x000fe20000000000 */
[C---:B------:R-:W-:Y:S01]  /*01d0*/  VIADD R29, R9.reuse, 0x780 ;  /* 0x00000780091d7836 */ /* 0x040fe20000000000 */
[----:B------:R-:W-:Y:S01]  /*01e0*/  LEA R8, R9, UR4, 0x2 ;  /* 0x0000000409087c11 */ /* 0x000fe2000f8e10ff */
[C---:B------:R-:W-:Y:S01]  /*01f0*/  VIADD R28, R3.reuse, 0xffffffff ;  /* 0xffffffff031c7836 */ /* 0x040fe20000000000 */
[C---:B------:R-:W-:Y:S01]  /*0200*/  LOP3.LUT R27, R3.reuse, 0xf, RZ, 0xc0, !PT ;  /* 0x0000000f031b7812 */ /* 0x040fe200078ec0ff */
[----:B-----5:R-:W-:Y:S01]  /*0210*/  USHF.L.U32 UR6, UR6, 0xb, URZ ;  /* 0x0000000b06067899 */ /* 0x020fe200080006ff */
[C---:B------:R-:W-:Y:S01]  /*0220*/  LOP3.LUT R26, R3.reuse, 0x7, RZ, 0xc0, !PT ;  /* 0x00000007031a7812 */ /* 0x040fe200078ec0ff */
[----:B------:R-:W-:Y:S01]  /*0230*/  VIADD R7, R8, 0x2000 ;  /* 0x0000200008077836 */ /* 0x000fe20000000000 */
[----:B------:R-:W-:Y:S01]  /*0240*/  LOP3.LUT R25, R3, 0x3, RZ, 0xc0, !PT ;  /* 0x0000000303197812 */ /* 0x000fe200078ec0ff */
[----:B------:R-:W-:Y:S01]  /*0250*/  VIADD R24, R27, 0xffffffff ;  /* 0xffffffff1b187836 */ /* 0x000fe20000000000 */
[C---:B------:R-:W-:Y:S01]  /*0260*/  LOP3.LUT R6, R3.reuse, 0xffffff0, RZ, 0xc0, !PT ;  /* 0x0ffffff003067812 */ /* 0x040fe200078ec0ff */
[----:B------:R-:W-:Y:S01]  /*0270*/  VIADD R23, R26, 0xffffffff ;  /* 0xffffffff1a177836 */ /* 0x000fe20000000000 */
[----:B------:R-:W-:Y:S01]  /*0280*/  LOP3.LUT R5, R3, 0xffffff8, RZ, 0xc0, !PT ;  /* 0x0ffffff803057812 */ /* 0x000fe200078ec0ff */
[----:B------:R-:W-:Y:S01]  /*0290*/  VIADD R22, R25, 0xffffffff ;  /* 0xffffffff19167836 */ /* 0x000fe20000000000 */
[----:B------:R-:W-:Y:S01]  /*02a0*/  LOP3.LUT R4, R3, 0x1, RZ, 0xc0, !PT ;  /* 0x0000000103047812 */ /* 0x000fe200078ec0ff */
[----:B------:R-:W-:Y:S01]  /*02b0*/  IMAD.MOV R0, RZ, RZ, -R6 ;  /* 0x000000ffff007224 */ /* 0x000fe200078e0a06 */
[----:B------:R-:W-:Y:S01]  /*02c0*/  USEL UR7, UR5, UR8, UP0 ;  /* 0x0000000805077287 */ /* 0x000fe20008000000 */
[----:B--23--:R-:W-:-:S11]  /*02d0*/  UMOV UR4, URZ ;  /* 0x000000ff00047c82 */ /* 0x00cfd60008000000 */
.L_x_1034:
[----:B------:R-:W-:Y:S01]  /*02e0*/  ISETP.NE.AND P0, PT, R21, RZ, PT ;  /* 0x000000ff1500720c */ /* 0x000fe20003f05270 */
[----:B------:R-:W-:-:S12]  /*02f0*/  BSSY.RECONVERGENT B0, `(.L_x_948) ;  /* 0x0000075000007945 */ /* 0x000fd80003800200 */
[----:B012345:R-:W-:Y:S05]  /*0300*/  @P0 BRA `(.L_x_949) ;  /* 0x0000000400cc0947 */ /* 0x03ffea0003800000 */
[----:B------:R-:W-:Y:S01]  /*0310*/  ISETP.GE.U32.AND P0, PT, R28, 0xf, PT ;  /* 0x0000000f1c00780c */ /* 0x000fe20003f06070 */
[----:B------:R-:W-:-:S12]  /*0320*/  IMAD.MOV.U32 R3, RZ, RZ, RZ ;  /* 0x000000ffff037224 */ /* 0x000fd800078e00ff */
[----:B------:R-:W-:Y:S05]  /*0330*/  @!P0 BRA `(.L_x_950) ;  /* 0x00000000005c8947 */ /* 0x000fea0003800000 */
[----:B------:R-:W-:Y:S02]  /*0340*/  IMAD.MOV.U32 R2, RZ, RZ, R7 ;  /* 0x000000ffff027224 */ /* 0x000fe400078e0007 */
[----:B------:R-:W-:-:S07]  /*0350*/  IMAD.MOV.U32 R3, RZ, RZ, R0 ;  /* 0x000000ffff037224 */ /* 0x000fce00078e0000 */
.L_x_951:
[----:B------:R-:W-:Y:S01]  /*0360*/  VIADD R3, R3, 0x10 ;  /* 0x0000001003037836 */ /* 0x000fe20000000000 */
[----:B------:R-:W-:Y:S04]  /*0370*/  STS [R2+-0x2000], RZ ;  /* 0xffe000ff02007388 */ /* 0x000fe80000000800 */
        /* <DEDUP_REMOVED lines=18> */
[----:B------:R-:W-:-:S07]  /*04a0*/  IMAD.MOV.U32 R3, RZ, RZ, R6 ;  /* 0x000000ffff037224 */ /* 0x000fce00078e0006 */
.L_x_950:
[----:B------:R-:W-:-:S13]  /*04b0*/  ISETP.NE.AND P1, PT, R27, RZ, PT ;  /* 0x000000ff1b00720c */ /* 0x000fda0003f25270 */
[----:B------:R-:W-:Y:S05]  /*04c0*/  @!P1 BRA `(.L_x_952) ;  /* 0x0000000000789947 */ /* 0x000fea0003800000 */
[----:B------:R-:W-:Y:S02]  /*04d0*/  ISETP.GE.U32.AND P2, PT, R24, 0x7, PT ;  /* 0x000000071800780c */ /* 0x000fe40003f46070 */
[----:B------:R-:W-:-:S11]  /*04e0*/  ISETP.NE.AND P3, PT, R26, RZ, PT ;  /* 0x000000ff1a00720c */ /* 0x000fd60003f65270 */
[----:B------:R-:W-:Y:S05]  /*04f0*/  @!P2 BRA `(.L_x_953) ;  /* 0x000000000028a947 */ /* 0x000fea0003800000 */
        /* <DEDUP_REMOVED lines=10> */
.L_x_953:
[----:B------:R-:W-:Y:S05]  /*05a0*/  @!P3 BRA `(.L_x_952) ;  /* 0x000000000040b947 */ /* 0x000fea0003800000 */
[----:B------:R-:W-:Y:S02]  /*05b0*/  ISETP.GE.U32.AND P2, PT, R23, 0x3, PT ;  /* 0x000000031700780c */ /* 0x000fe40003f46070 */
[----:B------:R-:W-:-:S11]  /*05c0*/  ISETP.NE.AND P3, PT, R25, RZ, PT ;  /* 0x000000ff1900720c */ /* 0x000fd60003f65270 */
[C---:B0-----:R-:W-:Y:S02]  /*05d0*/  @P2 IMAD R2, R3.reuse, 0x400, R8 ;  /* 0x0000040003022824 */ /* 0x041fe400078e0208 */
[----:B------:R-:W-:-:S03]  /*05e0*/  @P2 VIADD R3, R3, 0x4 ;  /* 0x0000000403032836 */ /* 0x000fc60000000000 */
[----:B------:R1:W-:Y:S04]  /*05f0*/  @P2 STS [R2], RZ ;  /* 0x000000ff02002388 */ /* 0x0003e80000000800 */
[----:B------:R1:W-:Y:S04]  /*0600*/  @P2 STS [R2+0x400], RZ ;  /* 0x000400ff02002388 */ /* 0x0003e80000000800 */
[----:B------:R1:W-:Y:S04]  /*0610*/  @P2 STS [R2+0x800], RZ ;  /* 0x000800ff02002388 */ /* 0x0003e80000000800 */
[----:B------:R1:W-:Y:S01]  /*0620*/  @P2 STS [R2+0xc00], RZ ;  /* 0x000c00ff02002388 */ /* 0x0003e20000000800 */
[----:B------:R-:W-:Y:S05]  /*0630*/  @!P3 BRA `(.L_x_952) ;  /* 0x00000000001cb947 */ /* 0x000fea0003800000 */
[----:B-1----:R-:W-:Y:S01]  /*0640*/  IMAD R2, R3, 0x400, R8 ;  /* 0x0000040003027824 */ /* 0x002fe200078e0208 */
[----:B------:R-:W-:-:S04]  /*0650*/  ISETP.NE.AND P2, PT, R25, 0x1, PT ;  /* 0x000000011900780c */ /* 0x000fc80003f45270 */
[----:B------:R2:W-:Y:S09]  /*0660*/  STS [R2], RZ ;  /* 0x000000ff02007388 */ /* 0x0005f20000000800 */
[----:B--2---:R-:W-:Y:S05]  /*0670*/  @!P2 BRA `(.L_x_952) ;  /* 0x00000000000ca947 */ /* 0x004fea0003800000 */
[----:B------:R-:W-:Y:S01]  /*0680*/  ISETP.NE.AND P2, PT, R25, 0x2, PT ;  /* 0x000000021900780c */ /* 0x000fe20003f45270 */
[----:B------:R2:W-:-:S12]  /*0690*/  STS [R2+0x400], RZ ;  /* 0x000400ff02007388 */ /* 0x0005d80000000800 */
[----:B------:R2:W-:Y:S02]  /*06a0*/  @P2 STS [R2+0x800], RZ ;  /* 0x000800ff02002388 */ /* 0x0005e40000000800 */
.L_x_952:
[----:B------:R-:W-:-:S13]  /*06b0*/  ISETP.GT.U32.AND P2, PT, R9, 0x7f, PT ;  /* 0x0000007f0900780c */ /* 0x000fda0003f44070 */
[----:B------:R-:W-:Y:S05]  /*06c0*/  @P2 BRA `(.L_x_949) ;  /* 0x0000000000dc2947 */ /* 0x000fea0003800000 */
[----:B------:R-:W-:Y:S01]  /*06d0*/  IMAD.MOV.U32 R3, RZ, RZ, RZ ;  /* 0x000000ffff037224 */ /* 0x000fe200078e00ff */
[----:B------:R-:W-:Y:S06]  /*06e0*/  @!P0 BRA `(.L_x_954) ;  /* 0x0000000000588947 */ /* 0x000fec0003800000 */
[----:B------:R-:W-:-:S07]  /*06f0*/  IMAD.MOV.U32 R3, RZ, RZ, RZ ;  /* 0x000000ffff037224 */ /* 0x000fce00078e00ff */
.L_x_955:
[C---:B0123--:R-:W-:Y:S02]  /*0700*/  IMAD R2, R3.reuse, 0x400, R8 ;  /* 0x0000040003027824 */ /* 0x04ffe400078e0208 */
[----:B------:R-:W-:-:S03]  /*0710*/  VIADD R3, R3, 0x10 ;  /* 0x0000001003037836 */ /* 0x000fc60000000000 */
[----:B------:R3:W-:Y:S02]  /*0720*/  STS [R2+0x200], RZ ;  /* 0x000200ff02007388 */ /* 0x0007e40000000800 */
[----:B------:R-:W-:Y:S02]  /*0730*/  ISETP.NE.AND P0, PT, R3, R6, PT ;  /* 0x000000060300720c */ /* 0x000fe40003f05270 */
        /* <DEDUP_REMOVED lines=16> */
[----:B------:R-:W-:-:S07]  /*0840*/  IMAD.MOV.U32 R3, RZ, RZ, R6 ;  /* 0x000000ffff037224 */ /* 0x000fce00078e0006 */
.L_x_954:
[----:B------:R-:W-:Y:S05]  /*0850*/  @!P1 BRA `(.L_x_949) ;  /* 0x0000000000789947 */ /* 0x000fea0003800000 */
[----:B------:R-:W-:Y:S02]  /*0860*/  ISETP.GE.U32.AND P0, PT, R24, 0x7, PT ;  /* 0x000000071800780c */ /* 0x000fe40003f06070 */
[----:B------:R-:W-:-:S11]  /*0870*/  ISETP.NE.AND P1, PT, R26, RZ, PT ;  /* 0x000000ff1a00720c */ /* 0x000fd60003f25270 */
[----:B------:R-:W-:Y:S05]  /*0880*/  @!P0 BRA `(.L_x_956) ;  /* 0x0000000000288947 */ /* 0x000fea0003800000 */
[C---:B0123--:R-:W-:Y:S02]  /*0890*/  IMAD R2, R3.reuse, 0x400, R8 ;  /* 0x0000040003027824 */ /* 0x04ffe400078e0208 */
[----:B------:R-:W-:-:S03]  /*08a0*/  VIADD R3, R3, 0x8 ;  /* 0x0000000803037836 */ /* 0x000fc60000000000 */
[----:B------:R4:W-:Y:S04]  /*08b0*/  STS [R2+0x200], RZ ;  /* 0x000200ff02007388 */ /* 0x0009e80000000800 */
[----:B------:R4:W-:Y:S04]  /*08c0*/  STS [R2+0x600], RZ ;  /* 0x000600ff02007388 */ /* 0x0009e80000000800 */
[----:B------:R4:W-:Y:S04]  /*08d0*/  STS [R2+0xa00], RZ ;  /* 0x000a00ff02007388 */ /* 0x0009e80000000800 */
[----:B------:R4:W-:Y:S04]  /*08e0*/  STS [R2+0xe00], RZ ;  /* 0x000e00ff02007388 */ /* 0x0009e80000000800 */
[----:B------:R4:W-:Y:S04]  /*08f0*/  STS [R2+0x1200], RZ ;  /* 0x001200ff02007388 */ /* 0x0009e80000000800 */
[----:B------:R4:W-:Y:S04]  /*0900*/  STS [R2+0x1600], RZ ;  /* 0x001600ff02007388 */ /* 0x0009e80000000800 */
[----:B------:R4:W-:Y:S04]  /*0910*/  STS [R2+0x1a00], RZ ;  /* 0x001a00ff02007388 */ /* 0x0009e80000000800 */
[----:B------:R4:W-:Y:S02]  /*0920*/  STS [R2+0x1e00], RZ ;  /* 0x001e00ff02007388 */ /* 0x0009e40000000800 */
.L_x_956:
[----:B------:R-:W-:Y:S05]  /*0930*/  @!P1 BRA `(.L_x_949) ;  /* 0x0000000000409947 */ /* 0x000fea0003800000 */
[----:B------:R-:W-:Y:S02]  /*0940*/  ISETP.GE.U32.AND P0, PT, R23, 0x3, PT ;  /* 0x000000031700780c */ /* 0x000fe40003f06070 */
[----:B------:R-:W-:-:S11]  /*0950*/  ISETP.NE.AND P1, PT, R25, RZ, PT ;  /* 0x000000ff1900720c */ /* 0x000fd60003f25270 */
[C---:B01234-:R-:W-:Y:S02]  /*0960*/  @P0 IMAD R2, R3.reuse, 0x400, R8 ;  /* 0x0000040003020824 */ /* 0x05ffe400078e0208 */
[----:B------:R-:W-:-:S03]  /*0970*/  @P0 VIADD R3, R3, 0x4 ;  /* 0x0000000403030836 */ /* 0x000fc60000000000 */
[----:B------:R0:W-:Y:S04]  /*0980*/  @P0 STS [R2+0x200], RZ ;  /* 0x000200ff02000388 */ /* 0x0001e80000000800 */
[----:B------:R0:W-:Y:S04]  /*0990*/  @P0 STS [R2+0x600], RZ ;  /* 0x000600ff02000388 */ /* 0x0001e80000000800 */
[----:B------:R0:W-:Y:S04]  /*09a0*/  @P0 STS [R2+0xa00], RZ ;  /* 0x000a00ff02000388 */ /* 0x0001e80000000800 */
[----:B------:R0:W-:Y:S01]  /*09b0*/  @P0 STS [R2+0xe00], RZ ;  /* 0x000e00ff02000388 */ /* 0x0001e20000000800 */
[----:B------:R-:W-:Y:S05]  /*09c0*/  @!P1 BRA `(.L_x_949) ;  /* 0x00000000001c9947 */ /* 0x000fea0003800000 */
[----:B0-----:R-:W-:Y:S01]  /*09d0*/  IMAD R2, R3, 0x400, R8 ;  /* 0x0000040003027824 */ /* 0x001fe200078e0208 */
[----:B------:R-:W-:-:S04]  /*09e0*/  ISETP.NE.AND P0, PT, R25, 0x1, PT ;  /* 0x000000011900780c */ /* 0x000fc80003f05270 */
[----:B------:R0:W-:Y:S09]  /*09f0*/  STS [R2+0x200], RZ ;  /* 0x000200ff02007388 */ /* 0x0001f20000000800 */
[----:B0-----:R-:W-:Y:S05]  /*0a00*/  @!P0 BRA `(.L_x_949) ;  /* 0x00000000000c8947 */ /* 0x001fea0003800000 */
[----:B------:R-:W-:Y:S01]  /*0a10*/  ISETP.NE.AND P0, PT, R25, 0x2, PT ;  /* 0x000000021900780c */ /* 0x000fe20003f05270 */
[----:B------:R0:W-:-:S12]  /*0a20*/  STS [R2+0x600], RZ ;  /* 0x000600ff02007388 */ /* 0x0001d80000000800 */
[----:B------:R0:W-:Y:S02]  /*0a30*/  @P0 STS [R2+0xa00], RZ ;  /* 0x000a00ff02000388 */ /* 0x0001e40000000800 */
.L_x_949:
[----:B------:R-:W-:Y:S05]  /*0a40*/  BSYNC.RECONVERGENT B0 ;  /* 0x0000000000007941 */ /* 0x000fea0003800200 */
.L_x_948:
[----:B------:R-:W-:Y:S06]  /*0a50*/  BAR.SYNC.DEFER_BLOCKING 0x0 ;  /* 0x0000000000007b1d */ /* 0x000fec0000010000 */
[----:B------:R-:W5:Y:S02]  /*0a60*/  LDCU UR5, c[0x0][0x390] ;  /* 0x00007200ff0577ac */ /* 0x000f640008000800 */
[----:B-----5:R-:W-:-:S04]  /*0a70*/  UIMAD UR5, UR4, -0x40000000, UR5 ;  /* 0xc0000000040578a4 */ /* 0x020fc8000f8e0205 */
[----:B------:R-:W-:-:S04]  /*0a80*/  UISETP.LT.U32.AND UP0, UPT, UR5, 0x40000000, UPT ;  /* 0x400000000500788c */ /* 0x000fc8000bf01070 */
[----:B------:R-:W-:-:S04]  /*0a90*/  USEL UR9, UR5, 0x40000000, UP0 ;  /* 0x4000000005097887 */ /* 0x000fc80008000000 */
[----:B------:R-:W-:Y:S01]  /*0aa0*/  UISETP.GE.U32.AND UP0, UPT, UR6, UR9, UPT ;  /* 0x000000090600728c */ /* 0x000fe2000bf06070 */
[----:B------:R-:W-:Y:S08]  /*0ab0*/  BAR.SYNC.DEFER_BLOCKING 0x0 ;  /* 0x0000000000007b1d */ /* 0x000ff00000010000 */
[----:B------:R-:W-:Y:S05]  /*0ac0*/  BRA.U UP0, `(.L_x_957) ;  /* 0x0000000d004c7547 */ /* 0x000fea000b800000 */
[----:B------:R-:W-:-:S05]  /*0ad0*/  UMOV UR8, UR6 ;  /* 0x0000000600087c82 */ /* 0x000fca0008000000 */
.L_x_965:
[----:B-----5:R-:W5:Y:S01]  /*0ae0*/  LDCU UR5, c[0x0][0x390] ;  /* 0x00007200ff0577ac */ /* 0x020f620008000800 */
[----:B------:R-:W-:Y:S02]  /*0af0*/  ULEA UR10, UR4, UR8, 0x1e ;  /* 0x00000008040a7291 */ /* 0x000fe4000f8ef0ff */
[----:B------:R-:W-:-:S04]  /*0b00*/  ULEA UR8, UR14, UR8, 0xb ;  /* 0x000000080e087291 */ /* 0x000fc8000f8e58ff */
[----:B------:R-:W-:Y:S02]  /*0b10*/  UISETP.GE.U32.AND UP0, UPT, UR8, UR9, UPT ;  /* 0x000000090800728c */ /* 0x000fe4000bf06070 */
[----:B-----5:R-:W-:-:S04]  /*0b20*/  UIADD3 UR5, UPT, UPT, -UR10, UR5, URZ ;  /* 0x000000050a057290 */ /* 0x020fc8000fffe1ff */
[----:B------:R-:W-:-:S09]  /*0b30*/  UISETP.GE.U32.AND UP1, UPT, UR5, 0x800, UPT ;  /* 0x000008000500788c */ /* 0x000fd2000bf26070 */
[----:B01----:R-:W-:Y:S05]  /*0b40*/  BRA.U !UP1, `(.L_x_958) ;  /* 0x0000000109507547 */ /* 0x003fea000b800000 */
[----:B01234-:R-:W0:Y:S01]  /*0b50*/  LDC.64 R2, c[0x0][0x388] ;  /* 0x0000e200ff027b82 */ /* 0x01fe220000000a00 */
[----:B------:R-:W-:-:S04]  /*0b60*/  VIADD R11, R9, UR10 ;  /* 0x0000000a090b7c36 */ /* 0x000fc80008000000 */
[----:B0-----:R-:W-:-:S05]  /*0b70*/  IMAD.WIDE.U32 R2, R11, 0x18, R2 ;  /* 0x000000180b027825 */ /* 0x001fca00078e0002 */
[----:B------:R0:W5:Y:S04]  /*0b80*/  LDG.E R43, desc[UR12][R2.64+0x10] ;  /* 0x0000100c022b7981 */ /* 0x000168000c1e1900 */
        /* <DEDUP_REMOVED lines=14> */
[----:B------:R0:W5:Y:S01]  /*0c70*/  LDG.E R39, desc[UR12][R2.64+0xb410] ;  /* 0x00b4100c02277981 */ /* 0x000162000c1e1900 */
[----:B------:R-:W-:Y:S05]  /*0c80*/  BRA `(.L_x_959) ;  /* 0x0000000000ec7947 */ /* 0x000fea0003800000 */
.L_x_958:
[----:B01234-:R-:W0:Y:S01]  /*0c90*/  LDC.64 R2, c[0x0][0x388] ;  /* 0x0000e200ff027b82 */ /* 0x01fe220000000a00 */
[C---:B------:R-:W-:Y:S01]  /*0ca0*/  ISETP.GE.AND P1, PT, R9.reuse, UR5, PT ;  /* 0x0000000509007c0c */ /* 0x040fe2000bf26270 */
[----:B------:R-:W-:Y:S01]  /*0cb0*/  VIADD R10, R9, 0x80 ;  /* 0x00000080090a7836 */ /* 0x000fe20000000000 */
[----:B------:R-:W-:Y:S01]  /*0cc0*/  ISETP.GE.AND P3, PT, R35, UR5, PT ;  /* 0x0000000523007c0c */ /* 0x000fe2000bf66270 */
[C---:B------:R-:W-:Y:S01]  /*0cd0*/  VIADD R11, R9.reuse, UR10 ;  /* 0x0000000a090b7c36 */ /* 0x040fe20008000000 */
[----:B------:R-:W-:Y:S01]  /*0ce0*/  ISETP.GE.AND P4, PT, R34, UR5, PT ;  /* 0x0000000522007c0c */ /* 0x000fe2000bf86270 */
[----:B------:R-:W-:Y:S01]  /*0cf0*/  IMAD.MOV.U32 R43, RZ, RZ, -0x1 ;  /* 0xffffffffff2b7424 */ /* 0x000fe200078e00ff */
[----:B------:R-:W-:Y:S01]  /*0d00*/  ISETP.GE.AND P2, PT, R10, UR5, PT ;  /* 0x000000050a007c0c */ /* 0x000fe2000bf46270 */
[----:B------:R-:W-:Y:S01]  /*0d10*/  VIADD R10, R9, 0x380 ;  /* 0x00000380090a7836 */ /* 0x000fe20000000000 */
[----:B------:R-:W-:Y:S01]  /*0d20*/  ISETP.GE.AND P5, PT, R33, UR5, PT ;  /* 0x0000000521007c0c */ /* 0x000fe2000bfa6270 */
[----:B------:R-:W-:Y:S01]  /*0d30*/  IMAD.MOV.U32 R12, RZ, RZ, -0x1 ;  /* 0xffffffffff0c7424 */ /* 0x000fe200078e00ff */
[C---:B------:R-:W-:Y:S01]  /*0d40*/  LOP3.LUT R13, R9.reuse, 0x400, RZ, 0xfc, !PT ;  /* 0x00000400090d7812 */ /* 0x040fe200078efcff */
[----:B------:R-:W-:Y:S01]  /*0d50*/  VIADD R14, R9, 0x480 ;  /* 0x00000480090e7836 */ /* 0x000fe20000000000 */
[----:B------:R-:W-:Y:S01]  /*0d60*/  ISETP.GE.AND P0, PT, R10, UR5, PT ;  /* 0x000000050a007c0c */ /* 0x000fe2000bf06270 */
[----:B------:R-:W-:-:S02]  /*0d70*/  IMAD.MOV.U32 R10, RZ, RZ, -0x1 ;  /* 0xffffffffff0a7424 */ /* 0x000fc400078e00ff */
[----:B0-----:R-:W-:-:S04]  /*0d80*/  IMAD.WIDE.U32 R2, R11, 0x18, R2 ;  /* 0x000000180b027825 */ /* 0x001fc800078e0002 */
[----:B------:R-:W-:Y:S01]  /*0d90*/  IMAD.MOV.U32 R11, RZ, RZ, -0x1 ;  /* 0xffffffffff0b7424 */ /* 0x000fe200078e00ff */
[----:B------:R1:W5:Y:S01]  /*0da0*/  @!P1 LDG.E R43, desc[UR12][R2.64+0x10] ;  /* 0x0000100c022b9981 */ /* 0x000362000c1e1900 */
[----:B------:R-:W-:-:S03]  /*0db0*/  ISETP.GE.AND P1, PT, R32, UR5, PT ;  /* 0x0000000520007c0c */ /* 0x000fc6000bf26270 */
[----:B------:R1:W5:Y:S01]  /*0dc0*/  @!P4 LDG.E R12, desc[UR12][R2.64+0x2410] ;  /* 0x0024100c020cc981 */ /* 0x000362000c1e1900 */
[----:B------:R-:W-:Y:S01]  /*0dd0*/  ISETP.GE.AND P4, PT, R14, UR5, PT ;  /* 0x000000050e007c0c */ /* 0x000fe2000bf86270 */
[----:B------:R-:W-:Y:S02]  /*0de0*/  IMAD.MOV.U32 R14, RZ, RZ, -0x1 ;  /* 0xffffffffff0e7424 */ /* 0x000fe400078e00ff */
[----:B------:R1:W5:Y:S01]  /*0df0*/  @!P3 LDG.E R11, desc[UR12][R2.64+0x1810] ;  /* 0x0018100c020bb981 */ /* 0x000362000c1e1900 */
[----:B------:R-:W-:Y:S01]  /*0e00*/  ISETP.GE.AND P3, PT, R13, UR5, PT ;  /* 0x000000050d007c0c */ /* 0x000fe2000bf66270 */
[----:B------:R-:W-:Y:S02]  /*0e10*/  IMAD.MOV.U32 R13, RZ, RZ, -0x1 ;  /* 0xffffffffff0d7424 */ /* 0x000fe400078e00ff */
[----:B------:R1:W5:Y:S01]  /*0e20*/  @!P2 LDG.E R10, desc[UR12][R2.64+0xc10] ;  /* 0x000c100c020aa981 */ /* 0x000362000c1e1900 */
[----:B------:R-:W-:Y:S01]  /*0e30*/  ISETP.GE.AND P2, PT, R31, UR5, PT ;  /* 0x000000051f007c0c */ /* 0x000fe2000bf46270 */
[----:B------:R-:W-:-:S02]  /*0e40*/  VIADD R16, R9, 0x580 ;  /* 0x0000058009107836 */ /* 0x000fc40000000000 */
[----:B------:R-:W-:Y:S01]  /*0e50*/  VIADD R17, R9, 0x600 ;  /* 0x0000060009117836 */ /* 0x000fe20000000000 */
[----:B------:R1:W5:Y:S01]  /*0e60*/  @!P5 LDG.E R13, desc[UR12][R2.64+0x3010] ;  /* 0x0030100c020dd981 */ /* 0x000362000c1e1900 */
[----:B------:R-:W-:Y:S01]  /*0e70*/  IMAD.MOV.U32 R15, RZ, RZ, -0x1 ;  /* 0xffffffffff0f7424 */ /* 0x000fe200078e00ff */
[----:B------:R-:W-:Y:S02]  /*0e80*/  ISETP.GE.AND P5, PT, R16, UR5, PT ;  /* 0x0000000510007c0c */ /* 0x000fe4000bfa6270 */
[----:B------:R1:W5:Y:S01]  /*0e90*/  @!P1 LDG.E R14, desc[UR12][R2.64+0x3c10] ;  /* 0x003c100c020e9981 */ /* 0x000362000c1e1900 */
[----:B------:R-:W-:Y:S01]  /*0ea0*/  ISETP.GE.AND P1, PT, R17, UR5, PT ;  /* 0x0000000511007c0c */ /* 0x000fe2000bf26270 */
[----:B------:R-:W-:Y:S02]  /*0eb0*/  IMAD.MOV.U32 R16, RZ, RZ, -0x1 ;  /* 0xffffffffff107424 */ /* 0x000fe400078e00ff */
[----:B------:R-:W-:Y:S01]  /*0ec0*/  IMAD.MOV.U32 R17, RZ, RZ, -0x1 ;  /* 0xffffffffff117424 */ /* 0x000fe200078e00ff */
[----:B------:R1:W5:Y:S01]  /*0ed0*/  @!P2 LDG.E R15, desc[UR12][R2.64+0x4810] ;  /* 0x0048100c020fa981 */ /* 0x000362000c1e1900 */
[----:B------:R-:W-:-:S02]  /*0ee0*/  IMAD.MOV.U32 R18, RZ, RZ, -0x1 ;  /* 0xffffffffff127424 */ /* 0x000fc400078e00ff */
[C---:B------:R-:W-:Y:S01]  /*0ef0*/  VIADD R19, R9.reuse, 0x680 ;  /* 0x0000068009137836 */ /* 0x040fe20000000000 */
[----:B------:R1:W5:Y:S01]  /*0f00*/  @!P0 LDG.E R16, desc[UR12][R2.64+0x5410] ;  /* 0x0054100c02108981 */ /* 0x000362000c1e1900 */
[----:B------:R-:W-:Y:S01]  /*0f10*/  VIADD R20, R9, 0x700 ;  /* 0x0000070009147836 */ /* 0x000fe20000000000 */
[----:B------:R-:W-:Y:S02]  /*0f20*/  ISETP.GE.AND P2, PT, R30, UR5, PT ;  /* 0x000000051e007c0c */ /* 0x000fe4000bf46270 */
[----:B------:R1:W5:Y:S01]  /*0f30*/  @!P3 LDG.E R17, desc[UR12][R2.64+0x6010] ;  /* 0x0060100c0211b981 */ /* 0x000362000c1e1900 */
[----:B------:R-:W-:Y:S02]  /*0f40*/  ISETP.GE.AND P0, PT, R19, UR5, PT ;  /* 0x0000000513007c0c */ /* 0x000fe4000bf06270 */
[----:B------:R-:W-:Y:S01]  /*0f50*/  ISETP.GE.AND P3, PT, R20, UR5, PT ;  /* 0x0000000514007c0c */ /* 0x000fe2000bf66270 */
[----:B------:R1:W5:Y:S01]  /*0f60*/  @!P4 LDG.E R18, desc[UR12][R2.64+0x6c10] ;  /* 0x006c100c0212c981 */ /* 0x000362000c1e1900 */
[----:B------:R-:W-:Y:S01]  /*0f70*/  ISETP.GE.AND P4, PT, R29, UR5, PT ;  /* 0x000000051d007c0c */ /* 0x000fe2000bf86270 */
[----:B------:R-:W-:-:S02]  /*0f80*/  IMAD.MOV.U32 R19, RZ, RZ, -0x1 ;  /* 0xffffffffff137424 */ /* 0x000fc400078e00ff */
[----:B------:R-:W-:Y:S02]  /*0f90*/  IMAD.MOV.U32 R20, RZ, RZ, -0x1 ;  /* 0xffffffffff147424 */ /* 0x000fe400078e00ff */
[----:B------:R-:W-:Y:S02]  /*0fa0*/  IMAD.MOV.U32 R36, RZ, RZ, -0x1 ;  /* 0xffffffffff247424 */ /* 0x000fe400078e00ff */
[----:B------:R-:W-:Y:S01]  /*0fb0*/  IMAD.MOV.U32 R37, RZ, RZ, -0x1 ;  /* 0xffffffffff257424 */ /* 0x000fe200078e00ff */
[----:B------:R1:W5:Y:S01]  /*0fc0*/  @!P2 LDG.E R19, desc[UR12][R2.64+0x7810] ;  /* 0x0078100c0213a981 */ /* 0x000362000c1e1900 */
[----:B------:R-:W-:Y:S02]  /*0fd0*/  IMAD.MOV.U32 R38, RZ, RZ, -0x1 ;  /* 0xffffffffff267424 */ /* 0x000fe400078e00ff */
[----:B------:R-:W-:Y:S01]  /*0fe0*/  IMAD.MOV.U32 R39, RZ, RZ, -0x1 ;  /* 0xffffffffff277424 */ /* 0x000fe200078e00ff */
[----:B------:R1:W5:Y:S04]  /*0ff0*/  @!P5 LDG.E R20, desc[UR12][R2.64+0x8410] ;  /* 0x0084100c0214d981 */ /* 0x000368000c1e1900 */
[----:B------:R1:W5:Y:S04]  /*1000*/  @!P1 LDG.E R36, desc[UR12][R2.64+0x9010] ;  /* 0x0090100c02249981 */ /* 0x000368000c1e1900 */
[----:B------:R1:W5:Y:S04]  /*1010*/  @!P0 LDG.E R37, desc[UR12][R2.64+0x9c10] ;  /* 0x009c100c02258981 */ /* 0x000368000c1e1900 */
[----:B------:R1:W5:Y:S04]  /*1020*/  @!P3 LDG.E R38, desc[UR12][R2.64+0xa810] ;  /* 0x00a8100c0226b981 */ /* 0x000368000c1e1900 */
[----:B------:R1:W5:Y:S02]  /*1030*/  @!P4 LDG.E R39, desc[UR12][R2.64+0xb410] ;  /* 0x00b4100c0227c981 */ /* 0x000364000c1e1900 */
.L_x_959:
[----:B------:R-:W2:Y:S01]  /*1040*/  LDCU UR5, c[0x0][0x398] ;  /* 0x00007300ff0577ac */ /* 0x000ea20008000800 */
[----:B------:R-:W2:Y:S02]  /*1050*/  LDCU UR10, c[0x0][0x394] ;  /* 0x00007280ff0a77ac */ /* 0x000ea40008000800 */
[----:B--2---:R-:W-:-:S09]  /*1060*/  UISETP.GT.AND UP1, UPT, UR5, UR10, UPT ;  /* 0x0000000a0500728c */ /* 0x004fd2000bf24270 */
[----:B------:R-:W-:Y:S05]  /*1070*/  BRA.U !UP1, `(.L_x_960) ;  /* 0x0000000509dc7547 */ /* 0x000fea000b800000 */
[----:B------:R-:W2:Y:S01]  /*1080*/  S2UR UR10, SR_CgaCtaId ;  /* 0x00000000000a79c3 */ /* 0x000ea20000008800 */
[----:B------:R-:W-:Y:S01]  /*1090*/  UMOV UR5, 0x400 ;  /* 0x0000040000057882 */ /* 0x000fe20000000000 */
[----:B------:R-:W3:Y:S06]  /*10a0*/  LDCU UR11, c[0x0][0x394] ;  /* 0x00007280ff0b77ac */ /* 0x000eec0008000800 */
[----:B------:R-:W4:Y:S01]  /*10b0*/  LDC R44, c[0x0][0x398] ;  /* 0x0000e600ff2c7b82 */ /* 0x000f220000000800 */
[----:B--2---:R-:W-:-:S03]  /*10c0*/  ULEA UR10, UR10, UR5, 0x18 ;  /* 0x000000050a0a7291 */ /* 0x004fc6000f8ec0ff */
[----:B---3--:R-:W-:-:S09]  /*10d0*/  UMOV UR5, URZ ;  /* 0x000000ff00057c82 */ /* 0x008fd20008000000 */
.L_x_964:
[----:B------:R-:W-:Y:S02]  /*10e0*/  UISETP.GE.U32.AND UP1, UPT, UR11, 0x20, UPT ;  /* 0x000000200b00788c */ /* 0x000fe4000bf26070 */
[----:B01--4-:R-:W-:Y:S01]  /*10f0*/  VIADD R2, R44, -UR11 ;  /* 0x8000000b2c027c36 */ /* 0x013fe20008000000 */
[----:B------:R-:W-:-:S06]  /*1100*/  ULEA UR15, UR5, UR10, 0xa ;  /* 0x0000000a050f7291 */ /* 0x000fcc000f8e50ff */
[----:B------:R-:W-:Y:S06]  /*1110*/  BRA.U !UP1, `(.L_x_961) ;  /* 0x0000000109447547 */ /* 0x000fec000b800000 */
[----:B------:R-:W-:Y:S04]  /*1120*/  ATOMS.POPC.INC.32 RZ, [UR15] ;  /* 0x00000000ffff7f8c */ /* 0x000fe8000d80000f */
        /* <DEDUP_REMOVED lines=14> */
[----:B------:R-:W-:Y:S01]  /*1210*/  ATOMS.POPC.INC.32 RZ, [UR15] ;  /* 0x00000000ffff7f8c */ /* 0x000fe2000d80000f */
[----:B------:R-:W-:Y:S05]  /*1220*/  BRA `(.L_x_962) ;  /* 0x0000000400607947 */ /* 0x000fea0003800000 */
.L_x_961:
[----:B------:R-:W-:-:S13]  /*1230*/  ISETP.NE.AND P0, PT, R2, RZ, PT ;  /* 0x000000ff0200720c */ /* 0x000fda0003f05270 */
[----:B------:R-:W-:Y:S05]  /*1240*/  @P0 BRA `(.L_x_963) ;  /* 0x0000000000440947 */ /* 0x000fea0003800000 */
        /* <DEDUP_REMOVED lines=17> */
.L_x_963:
[----:B------:R-:W-:Y:S01]  /*1360*/  IMAD R3, RZ, RZ, -UR11 ;  /* 0x8000000bff037e24 */ /* 0x000fe2000f8e02ff */
[----:B------:R-:W-:Y:S01]  /*1370*/  VIMNMX R2, PT, PT, R2, 0x8, PT ;  /* 0x0000000802027848 */ /* 0x000fe20003fe0100 */
[----:B------:R-:W-:Y:S01]  /*1380*/  IMAD.MOV.U32 R41, RZ, RZ, -0x1 ;  /* 0xffffffffff297424 */ /* 0x000fe200078e00ff */
[----:B-----5:R-:W-:Y:S02]  /*1390*/  SHF.R.U32.HI R45, RZ, UR11, R11 ;  /* 0x0000000bff2d7c19 */ /* 0x020fe4000801160b */
[----:B------:R-:W-:Y:S02]  /*13a0*/  VIADDMNMX.U32 R2, R3, 0x20, R2, PT ;  /* 0x0000002003027846 */ /* 0x000fe40003800002 */
[----:B------:R-:W-:Y:S02]  /*13b0*/  SHF.R.U32.HI R3, RZ, UR11, R43 ;  /* 0x0000000bff037c19 */ /* 0x000fe4000801162b */
[----:B------:R-:W-:Y:S02]  /*13c0*/  SHF.L.U32 R2, R41, R2, RZ ;  /* 0x0000000229027219 */ /* 0x000fe400000006ff */
[----:B------:R-:W-:-:S02]  /*13d0*/  SHF.R.U32.HI R41, RZ, UR11, R10 ;  /* 0x0000000bff297c19 */ /* 0x000fc4000801160a */
[-C--:B------:R-:W-:Y:S02]  /*13e0*/  LOP3.LUT R3, R3, R2.reuse, RZ, 0x30, !PT ;  /* 0x0000000203037212 */ /* 0x080fe400078e30ff */
[-C--:B------:R-:W-:Y:S02]  /*13f0*/  LOP3.LUT R41, R41, R2.reuse, RZ, 0x30, !PT ;  /* 0x0000000229297212 */ /* 0x080fe400078e30ff */
[----:B------:R-:W-:Y:S02]  /*1400*/  LOP3.LUT R45, R45, R2, RZ, 0x30, !PT ;  /* 0x000000022d2d7212 */ /* 0x000fe400078e30ff */
[----:B------:R-:W-:Y:S02]  /*1410*/  SHF.R.U32.HI R47, RZ, UR11, R12 ;  /* 0x0000000bff2f7c19 */ /* 0x000fe4000801160c */
[----:B------:R-:W-:Y:S02]  /*1420*/  LEA R3, R3, UR15, 0x2 ;  /* 0x0000000f03037c11 */ /* 0x000fe4000f8e10ff */
[----:B------:R-:W-:-:S02]  /*1430*/  SHF.R.U32.HI R49, RZ, UR11, R13 ;  /* 0x0000000bff317c19 */ /* 0x000fc4000801160d */
[----:B------:R-:W-:Y:S01]  /*1440*/  SHF.R.U32.HI R40, RZ, UR11, R16 ;  /* 0x0000000bff287c19 */ /* 0x000fe20008011610 */
[----:B------:R-:W-:Y:S01]  /*1450*/  ATOMS.POPC.INC.32 RZ, [R3+URZ] ;  /* 0x0000000003ff7f8c */ /* 0x000fe2000d8000ff */
[----:B------:R-:W-:Y:S02]  /*1460*/  LEA R41, R41, UR15, 0x2 ;  /* 0x0000000f29297c11 */ /* 0x000fe4000f8e10ff */
[----:B------:R-:W-:Y:S02]  /*1470*/  SHF.R.U32.HI R51, RZ, UR11, R14 ;  /* 0x0000000bff337c19 */ /* 0x000fe4000801160e */
[----:B------:R-:W-:Y:S01]  /*1480*/  LEA R45, R45, UR15, 0x2 ;  /* 0x0000000f2d2d7c11 */ /* 0x000fe2000f8e10ff */
[----:B------:R0:W-:Y:S01]  /*1490*/  ATOMS.POPC.INC.32 RZ, [R41+URZ] ;  /* 0x0000000029ff7f8c */ /* 0x0001e2000d8000ff */
[----:B------:R-:W-:Y:S02]  /*14a0*/  SHF.R.U32.HI R53, RZ, UR11, R15 ;  /* 0x0000000bff357c19 */ /* 0x000fe4000801160f */
[-C--:B------:R-:W-:Y:S01]  /*14b0*/  LOP3.LUT R47, R47, R2.reuse, RZ, 0x30, !PT ;  /* 0x000000022f2f7212 */ /* 0x080fe200078e30ff */
[----:B------:R1:W-:Y:S01]  /*14c0*/  ATOMS.POPC.INC.32 RZ, [R45+URZ] ;  /* 0x000000002dff7f8c */ /* 0x0003e2000d8000ff */
[----:B------:R-:W-:-:S02]  /*14d0*/  LOP3.LUT R49, R49, R2, RZ, 0x30, !PT ;  /* 0x0000000231317212 */ /* 0x000fc400078e30ff */
[-C--:B------:R-:W-:Y:S02]  /*14e0*/  LOP3.LUT R40, R40, R2.reuse, RZ, 0x30, !PT ;  /* 0x0000000228287212 */ /* 0x080fe400078e30ff */
[-C--:B------:R-:W-:Y:S02]  /*14f0*/  LOP3.LUT R51, R51, R2.reuse, RZ, 0x30, !PT ;  /* 0x0000000233337212 */ /* 0x080fe400078e30ff */
[----:B------:R-:W-:Y:S02]  /*1500*/  LOP3.LUT R53, R53, R2, RZ, 0x30, !PT ;  /* 0x0000000235357212 */ /* 0x000fe400078e30ff */
[----:B------:R-:W-:Y:S02]  /*1510*/  LEA R47, R47, UR15, 0x2 ;  /* 0x0000000f2f2f7c11 */ /* 0x000fe4000f8e10ff */
[----:B------:R-:W-:Y:S02]  /*1520*/  LEA R49, R49, UR15, 0x2 ;  /* 0x0000000f31317c11 */ /* 0x000fe4000f8e10ff */
[----:B0-----:R-:W-:Y:S01]  /*1530*/  LEA R41, R40, UR15, 0x2 ;  /* 0x0000000f28297c11 */ /* 0x001fe2000f8e10ff */
[----:B------:R0:W-:Y:S01]  /*1540*/  ATOMS.POPC.INC.32 RZ, [R47+URZ] ;  /* 0x000000002fff7f8c */ /* 0x0001e2000d8000ff */
[----:B-1----:R-:W-:-:S02]  /*1550*/  SHF.R.U32.HI R45, RZ, UR11, R17 ;  /* 0x0000000bff2d7c19 */ /* 0x002fc40008011611 */
[----:B------:R-:W-:Y:S01]  /*1560*/  LEA R51, R51, UR15, 0x2 ;  /* 0x0000000f33337c11 */ /* 0x000fe2000f8e10ff */
[----:B------:R1:W-:Y:S01]  /*1570*/  ATOMS.POPC.INC.32 RZ, [R49+URZ] ;  /* 0x0000000031ff7f8c */ /* 0x0003e2000d8000ff */
[----:B------:R-:W-:Y:S02]  /*1580*/  SHF.R.U32.HI R40, RZ, UR11, R18 ;  /* 0x0000000bff287c19 */ /* 0x000fe40008011612 */
[----:B------:R-:W-:Y:S01]  /*1590*/  LEA R53, R53, UR15, 0x2 ;  /* 0x0000000f35357c11 */ /* 0x000fe2000f8e10ff */
[----:B------:R-:W-:Y:S01]  /*15a0*/  ATOMS.POPC.INC.32 RZ, [R51+URZ] ;  /* 0x0000000033ff7f8c */ /* 0x000fe2000d8000ff */
[----:B------:R-:W-:Y:S02]  /*15b0*/  SHF.R.U32.HI R42, RZ, UR11, R19 ;  /* 0x0000000bff2a7c19 */ /* 0x000fe40008011613 */
[----:B------:R-:W-:Y:S01]  /*15c0*/  SHF.R.U32.HI R48, RZ, UR11, R20 ;  /* 0x0000000bff307c19 */ /* 0x000fe20008011614 */
[----:B------:R-:W-:Y:S01]  /*15d0*/  ATOMS.POPC.INC.32 RZ, [R53+URZ] ;  /* 0x0000000035ff7f8c */ /* 0x000fe2000d8000ff */
[----:B------:R-:W-:-:S02]  /*15e0*/  SHF.R.U32.HI R50, RZ, UR11, R36 ;  /* 0x0000000bff327c19 */ /* 0x000fc40008011624 */
[-C--:B------:R-:W-:Y:S01]  /*15f0*/  LOP3.LUT R45, R45, R2.reuse, RZ, 0x30, !PT ;  /* 0x000000022d2d7212 */ /* 0x080fe200078e30ff */
[----:B------:R2:W-:Y:S01]  /*1600*/  ATOMS.POPC.INC.32 RZ, [R41+URZ] ;  /* 0x0000000029ff7f8c */ /* 0x0005e2000d8000ff */
[----:B------:R-:W-:Y:S02]  /*1610*/  SHF.R.U32.HI R52, RZ, UR11, R37 ;  /* 0x0000000bff347c19 */ /* 0x000fe40008011625 */
[-C--:B------:R-:W-:Y:S02]  /*1620*/  LOP3.LUT R46, R40, R2.reuse, RZ, 0x30, !PT ;  /* 0x00000002282e7212 */ /* 0x080fe400078e30ff */
[----:B------:R-:W-:Y:S02]  /*1630*/  SHF.R.U32.HI R3, RZ, UR11, R38 ;  /* 0x0000000bff037c19 */ /* 0x000fe40008011626 */
[-C--:B0-----:R-:W-:Y:S02]  /*1640*/  LOP3.LUT R47, R42, R2.reuse, RZ, 0x30, !PT ;  /* 0x000000022a2f7212 */ /* 0x081fe400078e30ff */
[----:B------:R-:W-:-:S02]  /*1650*/  LOP3.LUT R42, R48, R2, RZ, 0x30, !PT ;  /* 0x00000002302a7212 */ /* 0x000fc400078e30ff */
[----:B-1----:R-:W-:Y:S02]  /*1660*/  SHF.R.U32.HI R49, RZ, UR11, R39 ;  /* 0x0000000bff317c19 */ /* 0x002fe40008011627 */
[-C--:B------:R-:W-:Y:S02]  /*1670*/  LOP3.LUT R40, R50, R2.reuse, RZ, 0x30, !PT ;  /* 0x0000000232287212 */ /* 0x080fe400078e30ff */
[----:B------:R-:W-:Y:S02]  /*1680*/  LEA R45, R45, UR15, 0x2 ;  /* 0x0000000f2d2d7c11 */ /* 0x000fe4000f8e10ff */
[----:B--2---:R-:W-:Y:S02]  /*1690*/  LOP3.LUT R41, R52, R2, RZ, 0x30, !PT ;  /* 0x0000000234297212 */ /* 0x004fe400078e30ff */
[----:B------:R-:W-:Y:S01]  /*16a0*/  LEA R46, R46, UR15, 0x2 ;  /* 0x0000000f2e2e7c11 */ /* 0x000fe2000f8e10ff */
[----:B------:R0:W-:Y:S01]  /*16b0*/  ATOMS.POPC.INC.32 RZ, [R45+URZ] ;  /* 0x000000002dff7f8c */ /* 0x0001e2000d8000ff */
[----:B------:R-:W-:-:S02]  /*16c0*/  LEA R47, R47, UR15, 0x2 ;  /* 0x0000000f2f2f7c11 */ /* 0x000fc4000f8e10ff */
[-C--:B------:R-:W-:Y:S01]  /*16d0*/  LOP3.LUT R3, R3, R2.reuse, RZ, 0x30, !PT ;  /* 0x0000000203037212 */ /* 0x080fe200078e30ff */
[----:B------:R0:W-:Y:S01]  /*16e0*/  ATOMS.POPC.INC.32 RZ, [R46+URZ] ;  /* 0x000000002eff7f8c */ /* 0x0001e2000d8000ff */
[----:B------:R-:W-:Y:S02]  /*16f0*/  LOP3.LUT R49, R49, R2, RZ, 0x30, !PT ;  /* 0x0000000231317212 */ /* 0x000fe400078e30ff */
[----:B------:R-:W-:Y:S01]  /*1700*/  LEA R42, R42, UR15, 0x2 ;  /* 0x0000000f2a2a7c11 */ /* 0x000fe2000f8e10ff */
[----:B------:R0:W-:Y:S01]  /*1710*/  ATOMS.POPC.INC.32 RZ, [R47+URZ] ;  /* 0x000000002fff7f8c */ /* 0x0001e2000d8000ff */
[----:B------:R-:W-:Y:S02]  /*1720*/  LEA R40, R40, UR15, 0x2 ;  /* 0x0000000f28287c11 */ /* 0x000fe4000f8e10ff */
[----:B------:R-:W-:Y:S01]  /*1730*/  LEA R41, R41, UR15, 0x2 ;  /* 0x0000000f29297c11 */ /* 0x000fe2000f8e10ff */
[----:B------:R0:W-:Y:S01]  /*1740*/  ATOMS.POPC.INC.32 RZ, [R42+URZ] ;  /* 0x000000002aff7f8c */ /* 0x0001e2000d8000ff */
[----:B------:R-:W-:-:S02]  /*1750*/  LEA R3, R3, UR15, 0x2 ;  /* 0x0000000f03037c11 */ /* 0x000fc4000f8e10ff */
[----:B------:R-:W-:Y:S01]  /*1760*/  LEA R49, R49, UR15, 0x2 ;  /* 0x0000000f31317c11 */ /* 0x000fe2000f8e10ff */
[----:B------:R0:W-:Y:S04]  /*1770*/  ATOMS.POPC.INC.32 RZ, [R40+URZ] ;  /* 0x0000000028ff7f8c */ /* 0x0001e8000d8000ff */
[----:B------:R0:W-:Y:S04]  /*1780*/  ATOMS.POPC.INC.32 RZ, [R41+URZ] ;  /* 0x0000000029ff7f8c */ /* 0x0001e8000d8000ff */
[----:B------:R0:W-:Y:S04]  /*1790*/  ATOMS.POPC.INC.32 RZ, [R3+URZ] ;  /* 0x0000000003ff7f8c */ /* 0x0001e8000d8000ff */
[----:B------:R0:W-:Y:S02]  /*17a0*/  ATOMS.POPC.INC.32 RZ, [R49+URZ] ;  /* 0x0000000031ff7f8c */ /* 0x0001e4000d8000ff */
.L_x_962:
[----:B------:R-:W-:Y:S02]  /*17b0*/  UIADD3 UR11, UPT, UPT, UR11, 0x8, URZ ;  /* 0x000000080b0b7890 */ /* 0x000fe4000fffe0ff */
[----:B------:R-:W-:-:S04]  /*17c0*/  UIADD3 UR5, UPT, UPT, UR5, 0x1, URZ ;  /* 0x0000000105057890 */ /* 0x000fc8000fffe0ff */
[----:B------:R-:W-:-:S13]  /*17d0*/  ISETP.LE.AND P0, PT, R44, UR11, PT ;  /* 0x0000000b2c007c0c */ /* 0x000fda000bf03270 */
[----:B------:R-:W-:Y:S05]  /*17e0*/  @!P0 BRA `(.L_x_964) ;  /* 0xfffffff8003c8947 */ /* 0x000fea000383ffff */
.L_x_960:
[----:B------:R-:W-:Y:S05]  /*17f0*/  BRA.U !UP0, `(.L_x_965) ;  /* 0xfffffff108b87547 */ /* 0x000fea000b83ffff */
.L_x_957:
[----:B------:R-:W-:Y:S01]  /*1800*/  BAR.SYNC.DEFER_BLOCKING 0x0 ;  /* 0x0000000000007b1d */ /* 0x000fe20000010000 */
[----:B------:R-:W-:-:S05]  /*1810*/  ISETP.NE.AND P0, PT, R21, RZ, PT ;  /* 0x000000ff1500720c */ /* 0x000fca0003f05270 */
[----:B------:R-:W-:Y:S08]  /*1820*/  BSSY.RECONVERGENT B0, `(.L_x_966) ;  /* 0x0000133000007945 */ /* 0x000ff00003800200 */
[----:B------:R-:W-:Y:S05]  /*1830*/  @P0 BRA `(.L_x_967) ;  /* 0x0000001000c40947 */ /* 0x000fea0003800000 */
[----:B------:R-:W-:Y:S01]  /*1840*/  ISETP.GE.U32.AND P0, PT, R28, 0x7, PT ;  /* 0x000000071c00780c */ /* 0x000fe20003f06070 */
[----:B01234-:R-:W-:-:S12]  /*1850*/  IMAD.MOV.U32 R2, RZ, RZ, RZ ;  /* 0x000000ffff027224 */ /* 0x01ffd800078e00ff */
[----:B------:R-:W-:Y:S05]  /*1860*/  @!P0 BRA `(.L_x_968) ;  /* 0x0000000400388947 */ /* 0x000fea0003800000 */
[----:B------:R-:W0:Y:S01]  /*1870*/  LDC.64 R2, c[0x0][0x380] ;  /* 0x0000e000ff027b82 */ /* 0x000e220000000a00 */
[----:B-----5:R-:W-:-:S07]  /*1880*/  IMAD.MOV.U32 R12, RZ, RZ, RZ ;  /* 0x000000ffff0c7224 */ /* 0x020fce00078e00ff */
.L_x_985:
[----:B01234-:R-:W-:Y:S01]  /*1890*/  IMAD R10, R12, 0x400, R8 ;  /* 0x000004000c0a7824 */ /* 0x01ffe200078e0208 */
[----:B------:R-:W-:Y:S04]  /*18a0*/  BSSY.RECONVERGENT B1, `(.L_x_969) ;  /* 0x000000e000017945 */ /* 0x000fe80003800200 */
[----:B------:R-:W1:Y:S04]  /*18b0*/  LDS R19, [R10] ;  /* 0x000000000a137984 */ /* 0x000e680000000800 */
[----:B------:R2:W3:Y:S04]  /*18c0*/  LDS R37, [R10+0x400] ;  /* 0x000400000a257984 */ /* 0x0004e80000000800 */
[----:B------:R2:W4:Y:S04]  /*18d0*/  LDS R39, [R10+0x800] ;  /* 0x000800000a277984 */ /* 0x0005280000000800 */
[----:B------:R2:W0:Y:S04]  /*18e0*/  LDS R41, [R10+0xc00] ;  /* 0x000c00000a297984 */ /* 0x0004280000000800 */
[----:B------:R2:W0:Y:S04]  /*18f0*/  LDS R43, [R10+0x1000] ;  /* 0x001000000a2b7984 */ /* 0x0004280000000800 */
[----:B------:R2:W0:Y:S04]  /*1900*/  LDS R17, [R10+0x1400] ;  /* 0x001400000a117984 */ /* 0x0004280000000800 */
[----:B------:R2:W0:Y:S04]  /*1910*/  LDS R15, [R10+0x1800] ;  /* 0x001800000a0f7984 */ /* 0x0004280000000800 */
[----:B------:R2:W0:Y:S01]  /*1920*/  LDS R13, [R10+0x1c00] ;  /* 0x001c00000a0d7984 */ /* 0x0004220000000800 */
[----:B-1----:R-:W-:-:S13]  /*1930*/  ISETP.NE.AND P0, PT, R19, RZ, PT ;  /* 0x000000ff1300720c */ /* 0x002fda0003f05270 */
[----:B--234-:R-:W-:Y:S05]  /*1940*/  @!P0 BRA `(.L_x_970) ;  /* 0x00000000000c8947 */ /* 0x01cfea0003800000 */
[----:B------:R-:W-:-:S04]  /*1950*/  IMAD R11, R12, 0x100, R9 ;  /* 0x000001000c0b7824 */ /* 0x000fc800078e0209 */
[----:B0-----:R-:W-:-:S05]  /*1960*/  IMAD.WIDE.U32 R10, R11, 0x4, R2 ;  /* 0x000000040b0a7825 */ /* 0x001fca00078e0002 */
[----:B------:R1:W-:Y:S02]  /*1970*/  REDG.E.ADD.STRONG.GPU desc[UR12][R10.64], R19 ;  /* 0x000000130a00798e */ /* 0x0003e4000c12e10c */
.L_x_970:
[----:B------:R-:W-:Y:S05]  /*1980*/  BSYNC.RECONVERGENT B1 ;  /* 0x0000000000017941 */ /* 0x000fea0003800200 */
.L_x_969:
[----:B------:R-:W-:Y:S01]  /*1990*/  ISETP.NE.AND P6, PT, R37, RZ, PT ;  /* 0x000000ff2500720c */ /* 0x000fe20003fc5270 */
[----:B------:R-:W-:Y:S01]  /*19a0*/  BSSY.RECONVERGENT B1, `(.L_x_971) ;  /* 0x000000c000017945 */ /* 0x000fe20003800200 */
[----:B------:R-:W-:Y:S02]  /*19b0*/  ISETP.NE.AND P0, PT, R39, RZ, PT ;  /* 0x000000ff2700720c */ /* 0x000fe40003f05270 */
[----:B0-----:R-:W-:Y:S02]  /*19c0*/  ISETP.NE.AND P1, PT, R41, RZ, PT ;  /* 0x000000ff2900720c */ /* 0x001fe40003f25270 */
[----:B------:R-:W-:Y:S02]  /*19d0*/  ISETP.NE.AND P2, PT, R43, RZ, PT ;  /* 0x000000ff2b00720c */ /* 0x000fe40003f45270 */
[----:B------:R-:W-:Y:S02]  /*19e0*/  ISETP.NE.AND P3, PT, R17, RZ, PT ;  /* 0x000000ff1100720c */ /* 0x000fe40003f65270 */
[----:B------:R-:W-:-:S02]  /*19f0*/  ISETP.NE.AND P4, PT, R15, RZ, PT ;  /* 0x000000ff0f00720c */ /* 0x000fc40003f85270 */
[----:B------:R-:W-:Y:S01]  /*1a00*/  ISETP.NE.AND P5, PT, R13, RZ, PT ;  /* 0x000000ff0d00720c */ /* 0x000fe20003fa5270 */
[----:B------:R-:W-:-:S12]  /*1a10*/  @!P6 BRA `(.L_x_972) ;  /* 0x000000000010e947 */ /* 0x000fd80003800000 */
[----:B-1----:R-:W-:-:S04]  /*1a20*/  IMAD R11, R12, 0x100, R9 ;  /* 0x000001000c0b7824 */ /* 0x002fc800078e0209 */
[----:B------:R-:W-:-:S04]  /*1a30*/  VIADD R11, R11, 0x100 ;  /* 0x000001000b0b7836 */ /* 0x000fc80000000000 */
[----:B------:R-:W-:-:S05]  /*1a40*/  IMAD.WIDE.U32 R10, R11, 0x4, R2 ;  /* 0x000000040b0a7825 */ /* 0x000fca00078e0002 */
[----:B------:R0:W-:Y:S02]  /*1a50*/  REDG.E.ADD.STRONG.GPU desc[UR12][R10.64], R37 ;  /* 0x000000250a00798e */ /* 0x0001e4000c12e10c */
.L_x_972:
[----:B------:R-:W-:Y:S05]  /*1a60*/  BSYNC.RECONVERGENT B1 ;  /* 0x0000000000017941 */ /* 0x000fea0003800200 */
.L_x_971:
[----:B------:R-:W-:Y:S04]  /*1a70*/  BSSY.RECONVERGENT B1, `(.L_x_973) ;  /* 0x0000006000017945 */ /* 0x000fe80003800200 */
[----:B------:R-:W-:Y:S05]  /*1a80*/  @!P0 BRA `(.L_x_974) ;  /* 0x0000000000108947 */ /* 0x000fea0003800000 */
[----:B01----:R-:W-:-:S04]  /*1a90*/  IMAD R11, R12, 0x100, R9 ;  /* 0x000001000c0b7824 */ /* 0x003fc800078e0209 */
[----:B------:R-:W-:-:S04]  /*1aa0*/  VIADD R11, R11, 0x200 ;  /* 0x000002000b0b7836 */ /* 0x000fc80000000000 */
[----:B------:R-:W-:-:S05]  /*1ab0*/  IMAD.WIDE.U32 R10, R11, 0x4, R2 ;  /* 0x000000040b0a7825 */ /* 0x000fca00078e0002 */
[----:B------:R2:W-:Y:S02]  /*1ac0*/  REDG.E.ADD.STRONG.GPU desc[UR12][R10.64], R39 ;  /* 0x000000270a00798e */ /* 0x0005e4000c12e10c */
.L_x_974:
[----:B------:R-:W-:Y:S05]  /*1ad0*/  BSYNC.RECONVERGENT B1 ;  /* 0x0000000000017941 */ /* 0x000fea0003800200 */
.L_x_973:
[----:B------:R-:W-:Y:S04]  /*1ae0*/  BSSY.RECONVERGENT B1, `(.L_x_975) ;  /* 0x0000006000017945 */ /* 0x000fe80003800200 */
[----:B------:R-:W-:Y:S05]  /*1af0*/  @!P1 BRA `(.L_x_976) ;  /* 0x0000000000109947 */ /* 0x000fea0003800000 */
[----:B012---:R-:W-:-:S04]  /*1b00*/  IMAD R11, R12, 0x100, R9 ;  /* 0x000001000c0b7824 */ /* 0x007fc800078e0209 */
[----:B------:R-:W-:-:S04]  /*1b10*/  VIADD R11, R11, 0x300 ;  /* 0x000003000b0b7836 */ /* 0x000fc80000000000 */
[----:B------:R-:W-:-:S05]  /*1b20*/  IMAD.WIDE.U32 R10, R11, 0x4, R2 ;  /* 0x000000040b0a7825 */ /* 0x000fca00078e0002 */
[----:B------:R3:W-:Y:S02]  /*1b30*/  REDG.E.ADD.STRONG.GPU desc[UR12][R10.64], R41 ;  /* 0x000000290a00798e */ /* 0x0007e4000c12e10c */
.L_x_976:
[----:B------:R-:W-:Y:S05]  /*1b40*/  BSYNC.RECONVERGENT B1 ;  /* 0x0000000000017941 */ /* 0x000fea0003800200 */
.L_x_975:
[----:B------:R-:W-:Y:S04]  /*1b50*/  BSSY.RECONVERGENT B1, `(.L_x_977) ;  /* 0x0000006000017945 */ /* 0x000fe80003800200 */
[----:B------:R-:W-:Y:S05]  /*1b60*/  @!P2 BRA `(.L_x_978) ;  /* 0x000000000010a947 */ /* 0x000fea0003800000 */
[----:B0123--:R-:W-:-:S04]  /*1b70*/  IMAD R11, R12, 0x100, R9 ;  /* 0x000001000c0b7824 */ /* 0x00ffc800078e0209 */
[----:B------:R-:W-:-:S04]  /*1b80*/  VIADD R11, R11, 0x400 ;  /* 0x000004000b0b7836 */ /* 0x000fc80000000000 */
[----:B------:R-:W-:-:S05]  /*1b90*/  IMAD.WIDE.U32 R10, R11, 0x4, R2 ;  /* 0x000000040b0a7825 */ /* 0x000fca00078e0002 */
[----:B------:R4:W-:Y:S02]  /*1ba0*/  REDG.E.ADD.STRONG.GPU desc[UR12][R10.64], R43 ;  /* 0x0000002b0a00798e */ /* 0x0009e4000c12e10c */
.L_x_978:
[----:B------:R-:W-:Y:S05]  /*1bb0*/  BSYNC.RECONVERGENT B1 ;  /* 0x0000000000017941 */ /* 0x000fea0003800200 */
.L_x_977:
[----:B------:R-:W-:Y:S04]  /*1bc0*/  BSSY.RECONVERGENT B1, `(.L_x_979) ;  /* 0x0000006000017945 */ /* 0x000fe80003800200 */
[----:B------:R-:W-:Y:S05]  /*1bd0*/  @!P3 BRA `(.L_x_980) ;  /* 0x000000000010b947 */ /* 0x000fea0003800000 */
[----:B01234-:R-:W-:-:S04]  /*1be0*/  IMAD R11, R12, 0x100, R9 ;  /* 0x000001000c0b7824 */ /* 0x01ffc800078e0209 */
[----:B------:R-:W-:-:S04]  /*1bf0*/  VIADD R11, R11, 0x500 ;  /* 0x000005000b0b7836 */ /* 0x000fc80000000000 */
[----:B------:R-:W-:-:S05]  /*1c00*/  IMAD.WIDE.U32 R10, R11, 0x4, R2 ;  /* 0x000000040b0a7825 */ /* 0x000fca00078e0002 */
[----:B------:R0:W-:Y:S02]  /*1c10*/  REDG.E.ADD.STRONG.GPU desc[UR12][R10.64], R17 ;  /* 0x000000110a00798e */ /* 0x0001e4000c12e10c */
.L_x_980:
[----:B------:R-:W-:Y:S05]  /*1c20*/  BSYNC.RECONVERGENT B1 ;  /* 0x0000000000017941 */ /* 0x000fea0003800200 */
.L_x_979:
[----:B------:R-:W-:Y:S04]  /*1c30*/  BSSY.RECONVERGENT B1, `(.L_x_981) ;  /* 0x0000006000017945 */ /* 0x000fe80003800200 */
[----:B------:R-:W-:Y:S05]  /*1c40*/  @!P4 BRA `(.L_x_982) ;  /* 0x000000000010c947 */ /* 0x000fea0003800000 */
[----:B01234-:R-:W-:-:S04]  /*1c50*/  IMAD R11, R12, 0x100, R9 ;  /* 0x000001000c0b7824 */ /* 0x01ffc800078e0209 */
[----:B------:R-:W-:-:S04]  /*1c60*/  VIADD R11, R11, 0x600 ;  /* 0x000006000b0b7836 */ /* 0x000fc80000000000 */
[----:B------:R-:W-:-:S05]  /*1c70*/  IMAD.WIDE.U32 R10, R11, 0x4, R2 ;  /* 0x000000040b0a7825 */ /* 0x000fca00078e0002 */
[----:B------:R0:W-:Y:S02]  /*1c80*/  REDG.E.ADD.STRONG.GPU desc[UR12][R10.64], R15 ;  /* 0x0000000f0a00798e */ /* 0x0001e4000c12e10c */
.L_x_982:
[----:B------:R-:W-:Y:S05]  /*1c90*/  BSYNC.RECONVERGENT B1 ;  /* 0x0000000000017941 */ /* 0x000fea0003800200 */
.L_x_981:
[----:B------:R-:W-:Y:S04]  /*1ca0*/  BSSY.RECONVERGENT B1, `(.L_x_983) ;  /* 0x0000006000017945 */ /* 0x000fe80003800200 */
[----:B------:R-:W-:Y:S05]  /*1cb0*/  @!P5 BRA `(.L_x_984) ;  /* 0x000000000010d947 */ /* 0x000fea0003800000 */
[----:B01234-:R-:W-:-:S04]  /*1cc0*/  IMAD R11, R12, 0x100, R9 ;  /* 0x000001000c0b7824 */ /* 0x01ffc800078e0209 */
[----:B------:R-:W-:-:S04]  /*1cd0*/  VIADD R11, R11, 0x700 ;  /* 0x000007000b0b7836 */ /* 0x000fc80000000000 */
[----:B------:R-:W-:-:S05]  /*1ce0*/  IMAD.WIDE.U32 R10, R11, 0x4, R2 ;  /* 0x000000040b0a7825 */ /* 0x000fca00078e0002 */
[----:B------:R0:W-:Y:S02]  /*1cf0*/  REDG.E.ADD.STRONG.GPU desc[UR12][R10.64], R13 ;  /* 0x0000000d0a00798e */ /* 0x0001e4000c12e10c */
.L_x_984:
[----:B------:R-:W-:Y:S05]  /*1d00*/  BSYNC.RECONVERGENT B1 ;  /* 0x0000000000017941 */ /* 0x000fea0003800200 */
.L_x_983:
[----:B------:R-:W-:-:S05]  /*1d10*/  VIADD R12, R12, 0x8 ;  /* 0x000000080c0c7836 */ /* 0x000fca0000000000 */
[----:B------:R-:W-:-:S13]  /*1d20*/  ISETP.NE.AND P0, PT, R12, R5, PT ;  /* 0x000000050c00720c */ /* 0x000fda0003f05270 */
[----:B------:R-:W-:Y:S05]  /*1d30*/  @P0 BRA `(.L_x_985) ;  /* 0xfffffff800d40947 */ /* 0x000fea000383ffff */
[----:B------:R-:W-:-:S07]  /*1d40*/  IMAD.MOV.U32 R2, RZ, RZ, R5 ;  /* 0x000000ffff027224 */ /* 0x000fce00078e0005 */
.L_x_968:
[----:B------:R-:W-:-:S13]  /*1d50*/  ISETP.NE.AND P0, PT, R26, RZ, PT ;  /* 0x000000ff1a00720c */ /* 0x000fda0003f05270 */
[----:B------:R-:W-:Y:S05]  /*1d60*/  @!P0 BRA `(.L_x_986) ;  /* 0x0000000400408947 */ /* 0x000fea0003800000 */
[----:B------:R-:W-:-:S13]  /*1d70*/  ISETP.GE.U32.AND P0, PT, R23, 0x3, PT ;  /* 0x000000031700780c */ /* 0x000fda0003f06070 */
[----:B------:R-:W-:Y:S05]  /*1d80*/  @!P0 BRA `(.L_x_987) ;  /* 0x0000000000a48947 */ /* 0x000fea0003800000 */
[----:B------:R-:W-:Y:S01]  /*1d90*/  IMAD R3, R2, 0x400, R8 ;  /* 0x0000040002037824 */ /* 0x000fe200078e0208 */
[----:B------:R-:W-:Y:S04]  /*1da0*/  BSSY.RECONVERGENT B1, `(.L_x_988) ;  /* 0x000000e000017945 */ /* 0x000fe80003800200 */
[----:B0----5:R-:W0:Y:S04]  /*1db0*/  LDS R13, [R3] ;  /* 0x00000000030d7984 */ /* 0x021e280000000800 */
[----:B------:R-:W2:Y:S04]  /*1dc0*/  LDS R15, [R3+0x400] ;  /* 0x00040000030f7984 */ /* 0x000ea80000000800 */
[----:B------:R-:W3:Y:S04]  /*1dd0*/  LDS R17, [R3+0x800] ;  /* 0x0008000003117984 */ /* 0x000ee80000000800 */
[----:B-1----:R-:W1:Y:S01]  /*1de0*/  LDS R19, [R3+0xc00] ;  /* 0x000c000003137984 */ /* 0x002e620000000800 */
[----:B0-----:R-:W-:-:S02]  /*1df0*/  ISETP.NE.AND P0, PT, R13, RZ, PT ;  /* 0x000000ff0d00720c */ /* 0x001fc40003f05270 */
[----:B--2---:R-:W-:Y:S02]  /*1e00*/  ISETP.NE.AND P1, PT, R15, RZ, PT ;  /* 0x000000ff0f00720c */ /* 0x004fe40003f25270 */
[----:B---3--:R-:W-:Y:S02]  /*1e10*/  ISETP.NE.AND P2, PT, R17, RZ, PT ;  /* 0x000000ff1100720c */ /* 0x008fe40003f45270 */
[----:B-1----:R-:W-:-:S07]  /*1e20*/  ISETP.NE.AND P3, PT, R19, RZ, PT ;  /* 0x000000ff1300720c */ /* 0x002fce0003f65270 */
[----:B------:R-:W-:Y:S06]  /*1e30*/  @!P0 BRA `(.L_x_989) ;  /* 0x0000000000108947 */ /* 0x000fec0003800000 */
[----:B----4-:R-:W0:Y:S01]  /*1e40*/  LDC.64 R10, c[0x0][0x380] ;  /* 0x0000e000ff0a7b82 */ /* 0x010e220000000a00 */
[----:B------:R-:W-:-:S04]  /*1e50*/  IMAD R3, R2, 0x100, R9 ;  /* 0x0000010002037824 */ /* 0x000fc800078e0209 */
[----:B0-----:R-:W-:-:S05]  /*1e60*/  IMAD.WIDE.U32 R10, R3, 0x4, R10 ;  /* 0x00000004030a7825 */ /* 0x001fca00078e000a */
[----:B------:R0:W-:Y:S02]  /*1e70*/  REDG.E.ADD.STRONG.GPU desc[UR12][R10.64], R13 ;  /* 0x0000000d0a00798e */ /* 0x0001e4000c12e10c */
.L_x_989:
[----:B------:R-:W-:Y:S05]  /*1e80*/  BSYNC.RECONVERGENT B1 ;  /* 0x0000000000017941 */ /* 0x000fea0003800200 */
.L_x_988:
[----:B------:R-:W-:Y:S04]  /*1e90*/  BSSY.RECONVERGENT B1, `(.L_x_990) ;  /* 0x0000007000017945 */ /* 0x000fe80003800200 */
[----:B------:R-:W-:Y:S05]  /*1ea0*/  @!P1 BRA `(.L_x_991) ;  /* 0x0000000000149947 */ /* 0x000fea0003800000 */
[----:B0---4-:R-:W0:Y:S01]  /*1eb0*/  LDC.64 R10, c[0x0][0x380] ;  /* 0x0000e000ff0a7b82 */ /* 0x011e220000000a00 */
[----:B------:R-:W-:-:S04]  /*1ec0*/  IMAD R3, R2, 0x100, R9 ;  /* 0x0000010002037824 */ /* 0x000fc800078e0209 */
[----:B------:R-:W-:-:S04]  /*1ed0*/  VIADD R3, R3, 0x100 ;  /* 0x0000010003037836 */ /* 0x000fc80000000000 */
[----:B0-----:R-:W-:-:S05]  /*1ee0*/  IMAD.WIDE.U32 R10, R3, 0x4, R10 ;  /* 0x00000004030a7825 */ /* 0x001fca00078e000a */
[----:B------:R1:W-:Y:S02]  /*1ef0*/  REDG.E.ADD.STRONG.GPU desc[UR12][R10.64], R15 ;  /* 0x0000000f0a00798e */ /* 0x0003e4000c12e10c */
.L_x_991:
[----:B------:R-:W-:Y:S05]  /*1f00*/  BSYNC.RECONVERGENT B1 ;  /* 0x0000000000017941 */ /* 0x000fea0003800200 */
.L_x_990:
[----:B------:R-:W-:Y:S04]  /*1f10*/  BSSY.RECONVERGENT B1, `(.L_x_992) ;  /* 0x0000007000017945 */ /* 0x000fe80003800200 */
[----:B------:R-:W-:Y:S05]  /*1f20*/  @!P2 BRA `(.L_x_993) ;  /* 0x000000000014a947 */ /* 0x000fea0003800000 */
[----:B01--4-:R-:W0:Y:S01]  /*1f30*/  LDC.64 R10, c[0x0][0x380] ;  /* 0x0000e000ff0a7b82 */ /* 0x013e220000000a00 */
[----:B------:R-:W-:-:S04]  /*1f40*/  IMAD R3, R2, 0x100, R9 ;  /* 0x0000010002037824 */ /* 0x000fc800078e0209 */
[----:B------:R-:W-:-:S04]  /*1f50*/  VIADD R3, R3, 0x200 ;  /* 0x0000020003037836 */ /* 0x000fc80000000000 */
[----:B0-----:R-:W-:-:S05]  /*1f60*/  IMAD.WIDE.U32 R10, R3, 0x4, R10 ;  /* 0x00000004030a7825 */ /* 0x001fca00078e000a */
[----:B------:R2:W-:Y:S02]  /*1f70*/  REDG.E.ADD.STRONG.GPU desc[UR12][R10.64], R17 ;  /* 0x000000110a00798e */ /* 0x0005e4000c12e10c */
.L_x_993:
[----:B------:R-:W-:Y:S05]  /*1f80*/  BSYNC.RECONVERGENT B1 ;  /* 0x0000000000017941 */ /* 0x000fea0003800200 */
.L_x_992:
[----:B------:R-:W-:Y:S04]  /*1f90*/  BSSY.RECONVERGENT B1, `(.L_x_994) ;  /* 0x0000007000017945 */ /* 0x000fe80003800200 */
[----:B------:R-:W-:Y:S05]  /*1fa0*/  @!P3 BRA `(.L_x_995) ;  /* 0x000000000014b947 */ /* 0x000fea0003800000 */
[----:B012-4-:R-:W0:Y:S01]  /*1fb0*/  LDC.64 R10, c[0x0][0x380] ;  /* 0x0000e000ff0a7b82 */ /* 0x017e220000000a00 */
[----:B------:R-:W-:-:S04]  /*1fc0*/  IMAD R3, R2, 0x100, R9 ;  /* 0x0000010002037824 */ /* 0x000fc800078e0209 */
[----:B------:R-:W-:-:S04]  /*1fd0*/  VIADD R3, R3, 0x300 ;  /* 0x0000030003037836 */ /* 0x000fc80000000000 */
[----:B0-----:R-:W-:-:S05]  /*1fe0*/  IMAD.WIDE.U32 R10, R3, 0x4, R10 ;  /* 0x00000004030a7825 */ /* 0x001fca00078e000a */
[----:B------:R3:W-:Y:S02]  /*1ff0*/  REDG.E.ADD.STRONG.GPU desc[UR12][R10.64], R19 ;  /* 0x000000130a00798e */ /* 0x0007e4000c12e10c */
.L_x_995:
[----:B------:R-:W-:Y:S05]  /*2000*/  BSYNC.RECONVERGENT B1 ;  /* 0x0000000000017941 */ /* 0x000fea0003800200 */
.L_x_994:
[----:B------:R-:W-:-:S07]  /*2010*/  VIADD R2, R2, 0x4 ;  /* 0x0000000402027836 */ /* 0x000fce0000000000 */
.L_x_987:
[----:B------:R-:W-:Y:S01]  /*2020*/  ISETP.NE.AND P0, PT, R25, RZ, PT ;  /* 0x000000ff1900720c */ /* 0x000fe20003f05270 */
[----:B------:R-:W-:-:S12]  /*2030*/  BSSY.RECONVERGENT B1, `(.L_x_986) ;  /* 0x0000023000017945 */ /* 0x000fd80003800200 */
[----:B------:R-:W-:Y:S05]  /*2040*/  @!P0 BRA `(.L_x_996) ;  /* 0x0000000000848947 */ /* 0x000fea0003800000 */
[----:B------:R-:W-:-:S13]  /*2050*/  ISETP.NE.AND P0, PT, R22, RZ, PT ;  /* 0x000000ff1600720c */ /* 0x000fda0003f05270 */
[----:B------:R-:W-:Y:S05]  /*2060*/  @!P0 BRA `(.L_x_997) ;  /* 0x0000000000548947 */ /* 0x000fea0003800000 */
[----:B012345:R-:W-:Y:S01]  /*2070*/  IMAD R10, R2, 0x400, R8 ;  /* 0x00000400020a7824 */ /* 0x03ffe200078e0208 */
[----:B------:R-:W-:Y:S04]  /*2080*/  BSSY.RECONVERGENT B2, `(.L_x_998) ;  /* 0x000000a000027945 */ /* 0x000fe80003800200 */
[----:B------:R-:W0:Y:S04]  /*2090*/  LDS R3, [R10] ;  /* 0x000000000a037984 */ /* 0x000e280000000800 */
[----:B------:R-:W1:Y:S01]  /*20a0*/  LDS R13, [R10+0x400] ;  /* 0x000400000a0d7984 */ /* 0x000e620000000800 */
[----:B0-----:R-:W-:-:S02]  /*20b0*/  ISETP.NE.AND P0, PT, R3, RZ, PT ;  /* 0x000000ff0300720c */ /* 0x001fc40003f05270 */
[----:B-1----:R-:W-:-:S11]  /*20c0*/  ISETP.NE.AND P1, PT, R13, RZ, PT ;  /* 0x000000ff0d00720c */ /* 0x002fd60003f25270 */
[----:B------:R-:W-:Y:S05]  /*20d0*/  @!P0 BRA `(.L_x_999) ;  /* 0x0000000000108947 */ /* 0x000fea0003800000 */
[----:B------:R-:W0:Y:S01]  /*20e0*/  LDC.64 R10, c[0x0][0x380] ;  /* 0x0000e000ff0a7b82 */ /* 0x000e220000000a00 */
[----:B------:R-:W-:-:S04]  /*20f0*/  IMAD R15, R2, 0x100, R9 ;  /* 0x00000100020f7824 */ /* 0x000fc800078e0209 */
[----:B0-----:R-:W-:-:S05]  /*2100*/  IMAD.WIDE.U32 R10, R15, 0x4, R10 ;  /* 0x000000040f0a7825 */ /* 0x001fca00078e000a */
[----:B------:R0:W-:Y:S02]  /*2110*/  REDG.E.ADD.STRONG.GPU desc[UR12][R10.64], R3 ;  /* 0x000000030a00798e */ /* 0x0001e4000c12e10c */
.L_x_999:
[----:B------:R-:W-:Y:S05]  /*2120*/  BSYNC.RECONVERGENT B2 ;  /* 0x0000000000027941 */ /* 0x000fea0003800200 */
.L_x_998:
[----:B------:R-:W-:Y:S04]  /*2130*/  BSSY.RECONVERGENT B2, `(.L_x_1000) ;  /* 0x0000007000027945 */ /* 0x000fe80003800200 */
[----:B------:R-:W-:Y:S05]  /*2140*/  @!P1 BRA `(.L_x_1001) ;  /* 0x0000000000149947 */ /* 0x000fea0003800000 */
[----:B0-----:R-:W0:Y:S01]  /*2150*/  LDC.64 R10, c[0x0][0x380] ;  /* 0x0000e000ff0a7b82 */ /* 0x001e220000000a00 */
[----:B------:R-:W-:-:S04]  /*2160*/  IMAD R3, R2, 0x100, R9 ;  /* 0x0000010002037824 */ /* 0x000fc800078e0209 */
[----:B------:R-:W-:-:S04]  /*2170*/  VIADD R3, R3, 0x100 ;  /* 0x0000010003037836 */ /* 0x000fc80000000000 */
[----:B0-----:R-:W-:-:S05]  /*2180*/  IMAD.WIDE.U32 R10, R3, 0x4, R10 ;  /* 0x00000004030a7825 */ /* 0x001fca00078e000a */
[----:B------:R1:W-:Y:S02]  /*2190*/  REDG.E.ADD.STRONG.GPU desc[UR12][R10.64], R13 ;  /* 0x0000000d0a00798e */ /* 0x0003e4000c12e10c */
.L_x_1001:
[----:B------:R-:W-:Y:S05]  /*21a0*/  BSYNC.RECONVERGENT B2 ;  /* 0x0000000000027941 */ /* 0x000fea0003800200 */
.L_x_1000:
[----:B------:R-:W-:-:S07]  /*21b0*/  VIADD R2, R2, 0x2 ;  /* 0x0000000202027836 */ /* 0x000fce0000000000 */
.L_x_997:
[----:B------:R-:W-:-:S13]  /*21c0*/  ISETP.NE.AND P0, PT, R4, RZ, PT ;  /* 0x000000ff0400720c */ /* 0x000fda0003f05270 */
[----:B------:R-:W-:Y:S05]  /*21d0*/  @!P0 BRA `(.L_x_996) ;  /* 0x0000000000208947 */ /* 0x000fea0003800000 */
[----:B0-----:R-:W-:-:S05]  /*21e0*/  IMAD R3, R2, 0x400, R8 ;  /* 0x0000040002037824 */ /* 0x001fca00078e0208 */
[----:B-1---5:R-:W0:Y:S02]  /*21f0*/  LDS R13, [R3] ;  /* 0x00000000030d7984 */ /* 0x022e240000000800 */
[----:B0-----:R-:W-:-:S13]  /*2200*/  ISETP.NE.AND P0, PT, R13, RZ, PT ;  /* 0x000000ff0d00720c */ /* 0x001fda0003f05270 */
[----:B------:R-:W-:Y:S05]  /*2210*/  @!P0 BRA `(.L_x_996) ;  /* 0x0000000000108947 */ /* 0x000fea0003800000 */
[----:B--234-:R-:W0:Y:S01]  /*2220*/  LDC.64 R10, c[0x0][0x380] ;  /* 0x0000e000ff0a7b82 */ /* 0x01ce220000000a00 */
[----:B------:R-:W-:-:S04]  /*2230*/  IMAD R3, R2, 0x100, R9 ;  /* 0x0000010002037824 */ /* 0x000fc800078e0209 */
[----:B0-----:R-:W-:-:S05]  /*2240*/  IMAD.WIDE.U32 R2, R3, 0x4, R10 ;  /* 0x0000000403027825 */ /* 0x001fca00078e000a */
[----:B------:R0:W-:Y:S02]  /*2250*/  REDG.E.ADD.STRONG.GPU desc[UR12][R2.64], R13 ;  /* 0x0000000d0200798e */ /* 0x0001e4000c12e10c */
.L_x_996:
[----:B------:R-:W-:Y:S05]  /*2260*/  BSYNC.RECONVERGENT B1 ;  /* 0x0000000000017941 */ /* 0x000fea0003800200 */
.L_x_986:
[----:B------:R-:W-:-:S13]  /*2270*/  ISETP.GT.U32.AND P0, PT, R9, 0x7f, PT ;  /* 0x0000007f0900780c */ /* 0x000fda0003f04070 */
[----:B------:R-:W-:Y:S05]  /*2280*/  @P0 BRA `(.L_x_967) ;  /* 0x0000000800300947 */ /* 0x000fea0003800000 */
[----:B------:R-:W-:Y:S01]  /*2290*/  ISETP.GE.U32.AND P0, PT, R28, 0x7, PT ;  /* 0x000000071c00780c */ /* 0x000fe20003f06070 */
[----:B0-----:R-:W-:-:S12]  /*22a0*/  IMAD.MOV.U32 R2, RZ, RZ, RZ ;  /* 0x000000ffff027224 */ /* 0x001fd800078e00ff */
[----:B------:R-:W-:Y:S05]  /*22b0*/  @!P0 BRA `(.L_x_1002) ;  /* 0x0000000000e48947 */ /* 0x000fea0003800000 */
[----:B------:R-:W0:Y:S01]  /*22c0*/  LDC.64 R2, c[0x0][0x380] ;  /* 0x0000e000ff027b82 */ /* 0x000e220000000a00 */
[----:B-----5:R-:W-:-:S07]  /*22d0*/  IMAD.MOV.U32 R12, RZ, RZ, RZ ;  /* 0x000000ffff0c7224 */ /* 0x020fce00078e00ff */
.L_x_1019:
[C---:B-1----:R-:W-:Y:S01]  /*22e0*/  IMAD R13, R12.reuse, 0x400, R8 ;  /* 0x000004000c0d7824 */ /* 0x042fe200078e0208 */
[----:B------:R-:W-:Y:S01]  /*22f0*/  BSSY.RECONVERGENT B1, `(.L_x_1003) ;  /* 0x0000010000017945 */ /* 0x000fe20003800200 */
[C---:B0-234-:R-:W-:Y:S02]  /*2300*/  IMAD R11, R12.reuse, 0x100, R9 ;  /* 0x000001000c0b7824 */ /* 0x05dfe400078e0209 */
[----:B------:R-:W-:Y:S01]  /*2310*/  VIADD R12, R12, 0x8 ;  /* 0x000000080c0c7836 */ /* 0x000fe20000000000 */
[----:B------:R-:W1:Y:S01]  /*2320*/  LDS R15, [R13+0x200] ;  /* 0x000200000d0f7984 */ /* 0x000e620000000800 */
[----:B0-----:R-:W-:-:S03]  /*2330*/  IMAD.WIDE.U32 R10, R11, 0x4, R2 ;  /* 0x000000040b0a7825 */ /* 0x001fc600078e0002 */
[----:B------:R-:W0:Y:S04]  /*2340*/  LDS R17, [R13+0x600] ;  /* 0x000600000d117984 */ /* 0x000e280000000800 */
[----:B------:R2:W3:Y:S04]  /*2350*/  LDS R19, [R13+0xa00] ;  /* 0x000a00000d137984 */ /* 0x0004e80000000800 */
[----:B------:R2:W4:Y:S04]  /*2360*/  LDS R37, [R13+0xe00] ;  /* 0x000e00000d257984 */ /* 0x0005280000000800 */
[----:B------:R2:W2:Y:S04]  /*2370*/  LDS R39, [R13+0x1200] ;  /* 0x001200000d277984 */ /* 0x0004a80000000800 */
[----:B------:R0:W2:Y:S04]  /*2380*/  LDS R41, [R13+0x1600] ;  /* 0x001600000d297984 */ /* 0x0000a80000000800 */
[----:B------:R0:W2:Y:S04]  /*2390*/  LDS R43, [R13+0x1a00] ;  /* 0x001a00000d2b7984 */ /* 0x0000a80000000800 */
[----:B------:R0:W2:Y:S01]  /*23a0*/  LDS R45, [R13+0x1e00] ;  /* 0x001e00000d2d7984 */ /* 0x0000a20000000800 */
[----:B-1----:R-:W-:-:S02]  /*23b0*/  ISETP.NE.AND P0, PT, R15, RZ, PT ;  /* 0x000000ff0f00720c */ /* 0x002fc40003f05270 */
[----:B0-----:R-:W-:-:S11]  /*23c0*/  ISETP.NE.AND P1, PT, R17, RZ, PT ;  /* 0x000000ff1100720c */ /* 0x001fd60003f25270 */
[----:B---34-:R-:W-:Y:S05]  /*23d0*/  @!P0 BRA `(.L_x_1004) ;  /* 0x0000000000048947 */ /* 0x018fea0003800000 */
[----:B------:R0:W-:Y:S02]  /*23e0*/  REDG.E.ADD.STRONG.GPU desc[UR12][R10.64+0x200], R15 ;  /* 0x0002000f0a00798e */ /* 0x0001e4000c12e10c */
.L_x_1004:
[----:B------:R-:W-:Y:S05]  /*23f0*/  BSYNC.RECONVERGENT B1 ;  /* 0x0000000000017941 */ /* 0x000fea0003800200 */
.L_x_1003:
[----:B------:R-:W-:Y:S04]  /*2400*/  BSSY.RECONVERGENT B1, `(.L_x_1005) ;  /* 0x0000003000017945 */ /* 0x000fe80003800200 */
[----:B------:R-:W-:Y:S05]  /*2410*/  @!P1 BRA `(.L_x_1006) ;  /* 0x0000000000049947 */ /* 0x000fea0003800000 */
[----:B------:R1:W-:Y:S02]  /*2420*/  REDG.E.ADD.STRONG.GPU desc[UR12][R10.64+0x600], R17 ;  /* 0x000600110a00798e */ /* 0x0003e4000c12e10c */
.L_x_1006:
[----:B------:R-:W-:Y:S05]  /*2430*/  BSYNC.RECONVERGENT B1 ;  /* 0x0000000000017941 */ /* 0x000fea0003800200 */
.L_x_1005:
[----:B------:R-:W-:Y:S01]  /*2440*/  ISETP.NE.AND P6, PT, R19, RZ, PT ;  /* 0x000000ff1300720c */ /* 0x000fe20003fc5270 */
[----:B------:R-:W-:Y:S01]  /*2450*/  BSSY.RECONVERGENT B1, `(.L_x_1007) ;  /* 0x0000009000017945 */ /* 0x000fe20003800200 */
[----:B------:R-:W-:Y:S02]  /*2460*/  ISETP.NE.AND P0, PT, R12, R5, PT ;  /* 0x000000050c00720c */ /* 0x000fe40003f05270 */
[----:B------:R-:W-:Y:S02]  /*2470*/  ISETP.NE.AND P1, PT, R37, RZ, PT ;  /* 0x000000ff2500720c */ /* 0x000fe40003f25270 */
[----:B--2---:R-:W-:Y:S02]  /*2480*/  ISETP.NE.AND P2, PT, R39, RZ, PT ;  /* 0x000000ff2700720c */ /* 0x004fe40003f45270 */
[----:B------:R-:W-:Y:S02]  /*2490*/  ISETP.NE.AND P3, PT, R41, RZ, PT ;  /* 0x000000ff2900720c */ /* 0x000fe40003f65270 */
[----:B------:R-:W-:-:S02]  /*24a0*/  ISETP.NE.AND P4, PT, R43, RZ, PT ;  /* 0x000000ff2b00720c */ /* 0x000fc40003f85270 */
[----:B------:R-:W-:Y:S01]  /*24b0*/  ISETP.NE.AND P5, PT, R45, RZ, PT ;  /* 0x000000ff2d00720c */ /* 0x000fe20003fa5270 */
[----:B------:R-:W-:-:S12]  /*24c0*/  @!P6 BRA `(.L_x_1008) ;  /* 0x000000000004e947 */ /* 0x000fd80003800000 */
[----:B------:R2:W-:Y:S02]  /*24d0*/  REDG.E.ADD.STRONG.GPU desc[UR12][R10.64+0xa00], R19 ;  /* 0x000a00130a00798e */ /* 0x0005e4000c12e10c */
.L_x_1008:
[----:B------:R-:W-:Y:S05]  /*24e0*/  BSYNC.RECONVERGENT B1 ;  /* 0x0000000000017941 */ /* 0x000fea0003800200 */
.L_x_1007:
[----:B------:R-:W-:Y:S04]  /*24f0*/  BSSY.RECONVERGENT B1, `(.L_x_1009) ;  /* 0x0000003000017945 */ /* 0x000fe80003800200 */
[----:B------:R-:W-:Y:S05]  /*2500*/  @!P1 BRA `(.L_x_1010) ;  /* 0x0000000000049947 */ /* 0x000fea0003800000 */
[----:B------:R3:W-:Y:S02]  /*2510*/  REDG.E.ADD.STRONG.GPU desc[UR12][R10.64+0xe00], R37 ;  /* 0x000e00250a00798e */ /* 0x0007e4000c12e10c */
.L_x_1010:
[----:B------:R-:W-:Y:S05]  /*2520*/  BSYNC.RECONVERGENT B1 ;  /* 0x0000000000017941 */ /* 0x000fea0003800200 */
.L_x_1009:
[----:B------:R-:W-:Y:S04]  /*2530*/  BSSY.RECONVERGENT B1, `(.L_x_1011) ;  /* 0x0000003000017945 */ /* 0x000fe80003800200 */
[----:B------:R-:W-:Y:S05]  /*2540*/  @!P2 BRA `(.L_x_1012) ;  /* 0x000000000004a947 */ /* 0x000fea0003800000 */
[----:B------:R4:W-:Y:S02]  /*2550*/  REDG.E.ADD.STRONG.GPU desc[UR12][R10.64+0x1200], R39 ;  /* 0x001200270a00798e */ /* 0x0009e4000c12e10c */
.L_x_1012:
[----:B------:R-:W-:Y:S05]  /*2560*/  BSYNC.RECONVERGENT B1 ;  /* 0x0000000000017941 */ /* 0x000fea0003800200 */
.L_x_1011:
[----:B------:R-:W-:Y:S04]  /*2570*/  BSSY.RECONVERGENT B1, `(.L_x_1013) ;  /* 0x0000003000017945 */ /* 0x000fe80003800200 */
[----:B------:R-:W-:Y:S05]  /*2580*/  @!P3 BRA `(.L_x_1014) ;  /* 0x000000000004b947 */ /* 0x000fea0003800000 */
[----:B------:R0:W-:Y:S02]  /*2590*/  REDG.E.ADD.STRONG.GPU desc[UR12][R10.64+0x1600], R41 ;  /* 0x001600290a00798e */ /* 0x0001e4000c12e10c */
.L_x_1014:
[----:B------:R-:W-:Y:S05]  /*25a0*/  BSYNC.RECONVERGENT B1 ;  /* 0x0000000000017941 */ /* 0x000fea0003800200 */
.L_x_1013:
[----:B------:R-:W-:Y:S04]  /*25b0*/  BSSY.RECONVERGENT B1, `(.L_x_1015) ;  /* 0x0000003000017945 */ /* 0x000fe80003800200 */
[----:B------:R-:W-:Y:S05]  /*25c0*/  @!P4 BRA `(.L_x_1016) ;  /* 0x000000000004c947 */ /* 0x000fea0003800000 */
[----:B------:R0:W-:Y:S02]  /*25d0*/  REDG.E.ADD.STRONG.GPU desc[UR12][R10.64+0x1a00], R43 ;  /* 0x001a002b0a00798e */ /* 0x0001e4000c12e10c */
.L_x_1016:
[----:B------:R-:W-:Y:S05]  /*25e0*/  BSYNC.RECONVERGENT B1 ;  /* 0x0000000000017941 */ /* 0x000fea0003800200 */
.L_x_1015:
[----:B------:R-:W-:Y:S04]  /*25f0*/  BSSY.RECONVERGENT B1, `(.L_x_1017) ;  /* 0x0000003000017945 */ /* 0x000fe80003800200 */
[----:B------:R-:W-:Y:S05]  /*2600*/  @!P5 BRA `(.L_x_1018) ;  /* 0x000000000004d947 */ /* 0x000fea0003800000 */
[----:B------:R0:W-:Y:S02]  /*2610*/  REDG.E.ADD.STRONG.GPU desc[UR12][R10.64+0x1e00], R45 ;  /* 0x001e002d0a00798e */ /* 0x0001e4000c12e10c */
.L_x_1018:
[----:B------:R-:W-:Y:S05]  /*2620*/  BSYNC.RECONVERGENT B1 ;  /* 0x0000000000017941 */ /* 0x000fea0003800200 */
.L_x_1017:
[----:B------:R-:W-:Y:S05]  /*2630*/  @P0 BRA `(.L_x_1019) ;  /* 0xfffffffc00280947 */ /* 0x000fea000383ffff */
[----:B------:R-:W-:-:S07]  /*2640*/  IMAD.MOV.U32 R2, RZ, RZ, R5 ;  /* 0x000000ffff027224 */ /* 0x000fce00078e0005 */
.L_x_1002:
[----:B------:R-:W-:-:S13]  /*2650*/  ISETP.NE.AND P0, PT, R26, RZ, PT ;  /* 0x000000ff1a00720c */ /* 0x000fda0003f05270 */
[----:B------:R-:W-:Y:S05]  /*2660*/  @!P0 BRA `(.L_x_967) ;  /* 0x0000000400388947 */ /* 0x000fea0003800000 */
[----:B------:R-:W-:-:S13]  /*2670*/  ISETP.GE.U32.AND P0, PT, R23, 0x3, PT ;  /* 0x000000031700780c */ /* 0x000fda0003f06070 */
[----:B------:R-:W-:Y:S05]  /*2680*/  @!P0 BRA `(.L_x_1020) ;  /* 0x0000000000a48947 */ /* 0x000fea0003800000 */
[----:B------:R-:W-:Y:S01]  /*2690*/  IMAD R3, R2, 0x400, R8 ;  /* 0x0000040002037824 */ /* 0x000fe200078e0208 */
[----:B------:R-:W-:Y:S04]  /*26a0*/  BSSY.RECONVERGENT B1, `(.L_x_1021) ;  /* 0x000000e000017945 */ /* 0x000fe80003800200 */
[----:B-1---5:R-:W1:Y:S04]  /*26b0*/  LDS R13, [R3+0x200] ;  /* 0x00020000030d7984 */ /* 0x022e680000000800 */
[----:B0-----:R-:W0:Y:S04]  /*26c0*/  LDS R15, [R3+0x600] ;  /* 0x00060000030f7984 */ /* 0x001e280000000800 */
[----:B--2---:R-:W2:Y:S04]  /*26d0*/  LDS R17, [R3+0xa00] ;  /* 0x000a000003117984 */ /* 0x004ea80000000800 */
[----:B---3--:R-:W3:Y:S01]  /*26e0*/  LDS R19, [R3+0xe00] ;  /* 0x000e000003137984 */ /* 0x008ee20000000800 */
[----:B-1----:R-:W-:-:S02]  /*26f0*/  ISETP.NE.AND P0, PT, R13, RZ, PT ;  /* 0x000000ff0d00720c */ /* 0x002fc40003f05270 */
[----:B0-----:R-:W-:Y:S02]  /*2700*/  ISETP.NE.AND P1, PT, R15, RZ, PT ;  /* 0x000000ff0f00720c */ /* 0x001fe40003f25270 */
[----:B--2---:R-:W-:Y:S02]  /*2710*/  ISETP.NE.AND P2, PT, R17, RZ, PT ;  /* 0x000000ff1100720c */ /* 0x004fe40003f45270 */
[----:B---3--:R-:W-:-:S07]  /*2720*/  ISETP.NE.AND P3, PT, R19, RZ, PT ;  /* 0x000000ff1300720c */ /* 0x008fce0003f65270 */
[----:B------:R-:W-:Y:S06]  /*2730*/  @!P0 BRA `(.L_x_1022) ;  /* 0x0000000000108947 */ /* 0x000fec0003800000 */
[----:B----4-:R-:W0:Y:S01]  /*2740*/  LDC.64 R10, c[0x0][0x380] ;  /* 0x0000e000ff0a7b82 */ /* 0x010e220000000a00 */
[----:B------:R-:W-:-:S04]  /*2750*/  IMAD R3, R2, 0x100, R9 ;  /* 0x0000010002037824 */ /* 0x000fc800078e0209 */
[----:B0-----:R-:W-:-:S05]  /*2760*/  IMAD.WIDE.U32 R10, R3, 0x4, R10 ;  /* 0x00000004030a7825 */ /* 0x001fca00078e000a */
[----:B------:R0:W-:Y:S02]  /*2770*/  REDG.E.ADD.STRONG.GPU desc[UR12][R10.64+0x200], R13 ;  /* 0x0002000d0a00798e */ /* 0x0001e4000c12e10c */
.L_x_1022:
[----:B------:R-:W-:Y:S05]  /*2780*/  BSYNC.RECONVERGENT B1 ;  /* 0x0000000000017941 */ /* 0x000fea0003800200 */
.L_x_1021:
[----:B------:R-:W-:Y:S04]  /*2790*/  BSSY.RECONVERGENT B1, `(.L_x_1023) ;  /* 0x0000007000017945 */ /* 0x000fe80003800200 */
[----:B------:R-:W-:Y:S05]  /*27a0*/  @!P1 BRA `(.L_x_1024) ;  /* 0x0000000000149947 */ /* 0x000fea0003800000 */
[----:B0---4-:R-:W0:Y:S01]  /*27b0*/  LDC.64 R10, c[0x0][0x380] ;  /* 0x0000e000ff0a7b82 */ /* 0x011e220000000a00 */
[----:B------:R-:W-:-:S04]  /*27c0*/  IMAD R3, R2, 0x100, R9 ;  /* 0x0000010002037824 */ /* 0x000fc800078e0209 */
[----:B------:R-:W-:-:S04]  /*27d0*/  VIADD R3, R3, 0x100 ;  /* 0x0000010003037836 */ /* 0x000fc80000000000 */
[----:B0-----:R-:W-:-:S05]  /*27e0*/  IMAD.WIDE.U32 R10, R3, 0x4, R10 ;  /* 0x00000004030a7825 */ /* 0x001fca00078e000a */
[----:B------:R1:W-:Y:S02]  /*27f0*/  REDG.E.ADD.STRONG.GPU desc[UR12][R10.64+0x200], R15 ;  /* 0x0002000f0a00798e */ /* 0x0003e4000c12e10c */
.L_x_1024:
[----:B------:R-:W-:Y:S05]  /*2800*/  BSYNC.RECONVERGENT B1 ;  /* 0x0000000000017941 */ /* 0x000fea0003800200 */
.L_x_1023:
[----:B------:R-:W-:Y:S04]  /*2810*/  BSSY.RECONVERGENT B1, `(.L_x_1025) ;  /* 0x0000007000017945 */ /* 0x000fe80003800200 */
[----:B------:R-:W-:Y:S05]  /*2820*/  @!P2 BRA `(.L_x_1026) ;  /* 0x000000000014a947 */ /* 0x000fea0003800000 */
[----:B01--4-:R-:W0:Y:S01]  /*2830*/  LDC.64 R10, c[0x0][0x380] ;  /* 0x0000e000ff0a7b82 */ /* 0x013e220000000a00 */
[----:B------:R-:W-:-:S04]  /*2840*/  IMAD R3, R2, 0x100, R9 ;  /* 0x0000010002037824 */ /* 0x000fc800078e0209 */
[----:B------:R-:W-:-:S04]  /*2850*/  VIADD R3, R3, 0x200 ;  /* 0x0000020003037836 */ /* 0x000fc80000000000 */
[----:B0-----:R-:W-:-:S05]  /*2860*/  IMAD.WIDE.U32 R10, R3, 0x4, R10 ;  /* 0x00000004030a7825 */ /* 0x001fca00078e000a */
[----:B------:R2:W-:Y:S02]  /*2870*/  REDG.E.ADD.STRONG.GPU desc[UR12][R10.64+0x200], R17 ;  /* 0x000200110a00798e */ /* 0x0005e4000c12e10c */
.L_x_1026:
[----:B------:R-:W-:Y:S05]  /*2880*/  BSYNC.RECONVERGENT B1 ;  /* 0x0000000000017941 */ /* 0x000fea0003800200 */
.L_x_1025:
[----:B------:R-:W-:Y:S04]  /*2890*/  BSSY.RECONVERGENT B1, `(.L_x_1027) ;  /* 0x0000007000017945 */ /* 0x000fe80003800200 */
[----:B------:R-:W-:Y:S05]  /*28a0*/  @!P3 BRA `(.L_x_1028) ;  /* 0x000000000014b947 */ /* 0x000fea0003800000 */
[----:B012-4-:R-:W0:Y:S01]  /*28b0*/  LDC.64 R10, c[0x0][0x380] ;  /* 0x0000e000ff0a7b82 */ /* 0x017e220000000a00 */
[----:B------:R-:W-:-:S04]  /*28c0*/  IMAD R3, R2, 0x100, R9 ;  /* 0x0000010002037824 */ /* 0x000fc800078e0209 */
[----:B------:R-:W-:-:S04]  /*28d0*/  VIADD R3, R3, 0x300 ;  /* 0x0000030003037836 */ /* 0x000fc80000000000 */
[----:B0-----:R-:W-:-:S05]  /*28e0*/  IMAD.WIDE.U32 R10, R3, 0x4, R10 ;  /* 0x00000004030a7825 */ /* 0x001fca00078e000a */
[----:B------:R3:W-:Y:S02]  /*28f0*/  REDG.E.ADD.STRONG.GPU desc[UR12][R10.64+0x200], R19 ;  /* 0x000200130a00798e */ /* 0x0007e4000c12e10c */
.L_x_1028:
[----:B------:R-:W-:Y:S05]  /*2900*/  BSYNC.RECONVERGENT B1 ;  /* 0x0000000000017941 */ /* 0x000fea0003800200 */
.L_x_1027:
[----:B------:R-:W-:-:S07]  /*2910*/  VIADD R2, R2, 0x4 ;  /* 0x0000000402027836 */ /* 0x000fce0000000000 */
.L_x_1020:
[----:B------:R-:W-:-:S13]  /*2920*/  ISETP.NE.AND P0, PT, R25, RZ, PT ;  /* 0x000000ff1900720c */ /* 0x000fda0003f05270 */
[----:B------:R-:W-:Y:S05]  /*2930*/  @!P0 BRA `(.L_x_967) ;  /* 0x0000000000848947 */ /* 0x000fea0003800000 */
[----:B------:R-:W-:-:S13]  /*2940*/  ISETP.NE.AND P0, PT, R22, RZ, PT ;  /* 0x000000ff1600720c */ /* 0x000fda0003f05270 */
[----:B------:R-:W-:Y:S05]  /*2950*/  @!P0 BRA `(.L_x_1029) ;  /* 0x0000000000548947 */ /* 0x000fea0003800000 */
[----:B012345:R-:W-:Y:S01]  /*2960*/  IMAD R10, R2, 0x400, R8 ;  /* 0x00000400020a7824 */ /* 0x03ffe200078e0208 */
[----:B------:R-:W-:Y:S04]  /*2970*/  BSSY.RECONVERGENT B1, `(.L_x_1030) ;  /* 0x000000a000017945 */ /* 0x000fe80003800200 */
[----:B------:R-:W0:Y:S04]  /*2980*/  LDS R3, [R10+0x200] ;  /* 0x000200000a037984 */ /* 0x000e280000000800 */
        /* <DEDUP_REMOVED lines=8> */
.L_x_1031:
[----:B------:R-:W-:Y:S05]  /*2a10*/  BSYNC.RECONVERGENT B1 ;  /* 0x0000000000017941 */ /* 0x000fea0003800200 */
.L_x_1030:
[----:B------:R-:W-:Y:S04]  /*2a20*/  BSSY.RECONVERGENT B1, `(.L_x_1032) ;  /* 0x0000007000017945 */ /* 0x000fe80003800200 */
[----:B------:R-:W-:Y:S05]  /*2a30*/  @!P1 BRA `(.L_x_1033) ;  /* 0x0000000000149947 */ /* 0x000fea0003800000 */
[----:B0-----:R-:W0:Y:S01]  /*2a40*/  LDC.64 R10, c[0x0][0x380] ;  /* 0x0000e000ff0a7b82 */ /* 0x001e220000000a00 */
[----:B------:R-:W-:-:S04]  /*2a50*/  IMAD R3, R2, 0x100, R9 ;  /* 0x0000010002037824 */ /* 0x000fc800078e0209 */
[----:B------:R-:W-:-:S04]  /*2a60*/  VIADD R3, R3, 0x100 ;  /* 0x0000010003037836 */ /* 0x000fc80000000000 */
[----:B0-----:R-:W-:-:S05]  /*2a70*/  IMAD.WIDE.U32 R10, R3, 0x4, R10 ;  /* 0x00000004030a7825 */ /* 0x001fca00078e000a */
[----:B------:R1:W-:Y:S02]  /*2a80*/  REDG.E.ADD.STRONG.GPU desc[UR12][R10.64+0x200], R13 ;  /* 0x0002000d0a00798e */ /* 0x0003e4000c12e10c */
.L_x_1033:
[----:B------:R-:W-:Y:S05]  /*2a90*/  BSYNC.RECONVERGENT B1 ;  /* 0x0000000000017941 */ /* 0x000fea0003800200 */
.L_x_1032:
[----:B------:R-:W-:-:S07]  /*2aa0*/  VIADD R2, R2, 0x2 ;  /* 0x0000000202027836 */ /* 0x000fce0000000000 */
.L_x_1029:
[----:B------:R-:W-:-:S13]  /*2ab0*/  ISETP.NE.AND P0, PT, R4, RZ, PT ;  /* 0x000000ff0400720c */ /* 0x000fda0003f05270 */
[----:B------:R-:W-:Y:S05]  /*2ac0*/  @!P0 BRA `(.L_x_967) ;  /* 0x0000000000208947 */ /* 0x000fea0003800000 */
[----:B0-----:R-:W-:-:S05]  /*2ad0*/  IMAD R3, R2, 0x400, R8 ;  /* 0x0000040002037824 */ /* 0x001fca00078e0208 */
[----:B-1---5:R-:W0:Y:S02]  /*2ae0*/  LDS R13, [R3+0x200] ;  /* 0x00020000030d7984 */ /* 0x022e240000000800 */
[----:B0-----:R-:W-:-:S13]  /*2af0*/  ISETP.NE.AND P0, PT, R13, RZ, PT ;  /* 0x000000ff0d00720c */ /* 0x001fda0003f05270 */
[----:B------:R-:W-:Y:S05]  /*2b00*/  @!P0 BRA `(.L_x_967) ;  /* 0x0000000000108947 */ /* 0x000fea0003800000 */
[----:B--234-:R-:W0:Y:S01]  /*2b10*/  LDC.64 R10, c[0x0][0x380] ;  /* 0x0000e000ff0a7b82 */ /* 0x01ce220000000a00 */
[----:B------:R-:W-:-:S04]  /*2b20*/  IMAD R3, R2, 0x100, R9 ;  /* 0x0000010002037824 */ /* 0x000fc800078e0209 */
[----:B0-----:R-:W-:-:S05]  /*2b30*/  IMAD.WIDE.U32 R2, R3, 0x4, R10 ;  /* 0x0000000403027825 */ /* 0x001fca00078e000a */
[----:B------:R0:W-:Y:S02]  /*2b40*/  REDG.E.ADD.STRONG.GPU desc[UR12][R2.64+0x200], R13 ;  /* 0x0002000d0200798e */ /* 0x0001e4000c12e10c */
.L_x_967:
[----:B------:R-:W-:Y:S05]  /*2b50*/  BSYNC.RECONVERGENT B0 ;  /* 0x0000000000007941 */ /* 0x000fea0003800200 */
.L_x_966:
[----:B------:R-:W-:Y:S01]  /*2b60*/  BAR.SYNC.DEFER_BLOCKING 0x0 ;  /* 0x0000000000007b1d */ /* 0x000fe20000010000 */
[----:B------:R-:W-:-:S04]  /*2b70*/  UIADD3 UR4, UPT, UPT, UR4, 0x1, URZ ;  /* 0x0000000104047890 */ /* 0x000fc8000fffe0ff */
[----:B------:R-:W-:-:S09]  /*2b80*/  UISETP.NE.AND UP0, UPT, UR4, UR7, UPT ;  /* 0x000000070400728c */ /* 0x000fd2000bf05270 */
[----:B------:R-:W-:Y:S05]  /*2b90*/  BRA.U UP0, `(.L_x_1034) ;  /* 0xffffffd500d07547 */ /* 0x000fea000b83ffff */
[----:B------:R-:W-:Y:S05]  /*2ba0*/  EXIT ;  /* 0x000000000000794d */ /* 0x000fea0003800000 */
.L_x_1035:
        /* <DEDUP_REMOVED lines=13> */
.L_x_1421:


//--------------------- .text._ZN3cub18CUB_300001_SM_10006detail10radix_sort31DeviceRadixSortSingleTileKernelINS1_5radix10policy_hubI19preprocess_vertex_tNS0_8NullTypeEjE10Policy1000ELNS0_9SortOrderE0ES6_S7_j30preprocess_vertex_decomposer_tEEvPKT1_PSC_PKT2_PSG_T3_iiT4_ --------------------------
	.section	.text._ZN3cub18CUB_300001_SM_10006detail10radix_sort31DeviceRadixSortSingleTileKernelINS1_5radix10policy_hubI19preprocess_vertex_tNS0_8NullTypeEjE10Policy1000ELNS0_9SortOrderE0ES6_S7_j30preprocess_vertex_decomposer_tEEvPKT1_PSC_PKT2_PSG_T3_iiT4_,"ax",@progbits
	.align	128
        .global         _ZN3cub18CUB_300001_SM_10006detail10radix_sort31DeviceRadixSortSingleTileKernelINS1_5radix10policy_hubI19preprocess_vertex_tNS0_8NullTypeEjE10Policy1000ELNS0_9SortOrderE0ES6_S7_j30preprocess_vertex_decomposer_tEEvPKT1_PSC_PKT2_PSG_T3_iiT4_
        .type           _ZN3cub18CUB_300001_SM_10006detail10radix_sort31DeviceRadixSortSingleTileKernelINS1_5radix10policy_hubI19preprocess_vertex_tNS0_8NullTypeEjE10Policy1000ELNS0_9SortOrderE0ES6_S7_j30preprocess_vertex_decomposer_tEEvPKT1_PSC_PKT2_PSG_T3_iiT4_,@function
        .size           _ZN3cub18CUB_300001_SM_10006detail10radix_sort31DeviceRadixSortSingleTileKernelINS1_5radix10policy_hubI19preprocess_vertex_tNS0_8NullTypeEjE10Policy1000ELNS0_9SortOrderE0ES6_S7_j30preprocess_vertex_decomposer_tEEvPKT1_PSC_PKT2_PSG_T3_iiT4_,(.L_x_1422 - _ZN3cub18CUB_300001_SM_10006detail10radix_sort31DeviceRadixSortSingleTileKernelINS1_5radix10policy_hubI19preprocess_vertex_tNS0_8NullTypeEjE10Policy1000ELNS0_9SortOrderE0ES6_S7_j30preprocess_vertex_decomposer_tEEvPKT1_PSC_PKT2_PSG_T3_iiT4_)
        .other          _ZN3cub18CUB_300001_SM_10006detail10radix_sort31DeviceRadixSortSingleTileKernelINS1_5radix10policy_hubI19preprocess_vertex_tNS0_8NullTypeEjE10Policy1000ELNS0_9SortOrderE0ES6_S7_j30preprocess_vertex_decomposer_tEEvPKT1_PSC_PKT2_PSG_T3_iiT4_,@"STO_CUDA_ENTRY STV_DEFAULT"
_ZN3cub18CUB_300001_SM_10006detail10radix_sort31DeviceRadixSortSingleTileKernelINS1_5radix10policy_hubI19preprocess_vertex_tNS0_8NullTypeEjE10Policy1000ELNS0_9SortOrderE0ES6_S7_j30preprocess_vertex_decomposer_tEEvPKT1_PSC_PKT2_PSG_T3_iiT4_:
.text._ZN3cub18CUB_300001_SM_10006detail10radix_sort31DeviceRadixSortSingleTileKernelINS1_5radix10policy_hubI19preprocess_vertex_tNS0_8NullTypeEjE10Policy1000ELNS0_9SortOrderE0ES6_S7_j30preprocess_vertex_decomposer_tEEvPKT1_PSC_PKT2_PSG_T3_iiT4_:
[----:B------:R-:W-:Y:S01]  /*0000*/  LDC R1, c[0x0][0x37c] ;  /* 0x0000df00ff017b82 */ /* 0x000fe20000000800 */
[----:B------:R-:W0:Y:S07]  /*0010*/  S2R R0, SR_TID.X ;  /* 0x0000000000007919 */ /* 0x000e2e0000002100 */
[----:B------:R-:W1:Y:S01]  /*0020*/  LDC.64 R4, c[0x0][0x380] ;  /* 0x0000e000ff047b82 */ /* 0x000e620000000a00 */
[----:B------:R-:W2:Y:S01]  /*0030*/  LDCU UR4, c[0x0][0x3a0] ;  /* 0x00007400ff0477ac */ /* 0x000ea20008000800 */
[----:B------:R-:W3:Y:S06]  /*0040*/  LDCU.64 UR10, c[0x0][0x358] ;  /* 0x00006b00ff0a77ac */ /* 0x000eec0008000a00 */
[----:B------:R-:W4:Y:S01]  /*0050*/  S2UR UR5, SR_CgaCtaId ;  /* 0x00000000000579c3 */ /* 0x000f220000008800 */
[----:B------:R-:W-:Y:S01]  /*0060*/  IMAD.MOV.U32 R30, RZ, RZ, RZ ;  /* 0x000000ffff1e7224 */ /* 0x000fe200078e00ff */
[----:B------:R-:W-:-:S02]  /*0070*/  CS2R R22, SRZ ;  /* 0x0000000000167805 */ /* 0x000fc4000001ff00 */
[----:B------:R-:W-:Y:S02]  /*0080*/  CS2R R12, SRZ ;  /* 0x00000000000c7805 */ /* 0x000fe4000001ff00 */
[----:B------:R-:W-:Y:S01]  /*0090*/  CS2R R14, SRZ ;  /* 0x00000000000e7805 */ /* 0x000fe2000001ff00 */
[----:B------:R-:W-:Y:S01]  /*00a0*/  IMAD.MOV.U32 R16, RZ, RZ, -0x1 ;  /* 0xffffffffff107424 */ /* 0x000fe200078e00ff */
[----:B------:R-:W4:Y:S01]  /*00b0*/  LDCU UR6, c[0x0][0x3a4] ;  /* 0x00007480ff0677ac */ /* 0x000f220008000800 */
[----:B------:R-:W-:Y:S02]  /*00c0*/  IMAD.MOV.U32 R18, RZ, RZ, -0x1 ;  /* 0xffffffffff127424 */ /* 0x000fe400078e00ff */
[----:B------:R-:W-:Y:S01]  /*00d0*/  IMAD.MOV.U32 R20, RZ, RZ, -0x1 ;  /* 0xffffffffff147424 */ /* 0x000fe200078e00ff */
[----:B------:R-:W4:Y:S01]  /*00e0*/  LDCU UR7, c[0x0][0x3a8] ;  /* 0x00007500ff0777ac */ /* 0x000f220008000800 */
[----:B------:R-:W-:Y:S02]  /*00f0*/  PRMT R34, RZ, 0x7610, R34 ;  /* 0x00007610ff227816 */ /* 0x000fe40000000022 */
[----:B------:R-:W-:Y:S01]  /*0100*/  PRMT R35, RZ, 0x7610, R35 ;  /* 0x00007610ff237816 */ /* 0x000fe20000000023 */
[----:B------:R-:W1:Y:S01]  /*0110*/  LDCU UR12, c[0x0][0x3a8] ;  /* 0x00007500ff0c77ac */ /* 0x000e620008000800 */
[----:B0-----:R-:W-:-:S04]  /*0120*/  IMAD R3, R0, 0x3, RZ ;  /* 0x0000000300037824 */ /* 0x001fc800078e02ff */
[C---:B------:R-:W-:Y:S01]  /*0130*/  VIADD R2, R3.reuse, 0x1 ;  /* 0x0000000103027836 */ /* 0x040fe20000000000 */
[C---:B--2---:R-:W-:Y:S01]  /*0140*/  ISETP.GE.AND P0, PT, R3.reuse, UR4, PT ;  /* 0x0000000403007c0c */ /* 0x044fe2000bf06270 */
[----:B-1----:R-:W-:-:S03]  /*0150*/  IMAD.WIDE.U32 R4, R3, 0x18, R4 ;  /* 0x0000001803047825 */ /* 0x002fc600078e0004 */
[----:B------:R-:W-:Y:S01]  /*0160*/  ISETP.GE.AND P1, PT, R2, UR4, PT ;  /* 0x0000000402007c0c */ /* 0x000fe2000bf26270 */
[----:B------:R-:W-:-:S05]  /*0170*/  VIADD R3, R3, 0x2 ;  /* 0x0000000203037836 */ /* 0x000fca0000000000 */
[----:B------:R-:W-:-:S03]  /*0180*/  ISETP.GE.AND P2, PT, R3, UR4, PT ;  /* 0x0000000403007c0c */ /* 0x000fc6000bf46270 */
[----:B---3--:R-:W2:Y:S04]  /*0190*/  @!P0 LDG.E R6, desc[UR10][R4.64+0x14] ;  /* 0x0000140a04068981 */ /* 0x008ea8000c1e1900 */
[----:B------:R-:W3:Y:S04]  /*01a0*/  @!P1 LDG.E R10, desc[UR10][R4.64+0x2c] ;  /* 0x00002c0a040a9981 */ /* 0x000ee8000c1e1900 */
[----:B------:R-:W5:Y:S04]  /*01b0*/  @!P0 LDG.E R30, desc[UR10][R4.64] ;  /* 0x0000000a041e8981 */ /* 0x000f68000c1e1900 */
[----:B------:R-:W2:Y:S01]  /*01c0*/  @!P2 LDG.E R11, desc[UR10][R4.64+0x44] ;  /* 0x0000440a040ba981 */ /* 0x000ea2000c1e1900 */
[----:B------:R-:W-:-:S03]  /*01d0*/  CS2R R2, SRZ ;  /* 0x0000000000027805 */ /* 0x000fc6000001ff00 */
[----:B------:R-:W5:Y:S04]  /*01e0*/  @!P0 LDG.E R16, desc[UR10][R4.64+0x10] ;  /* 0x0000100a04108981 */ /* 0x000f68000c1e1900 */
[----:B------:R-:W5:Y:S04]  /*01f0*/  @!P0 LDG.E.64 R2, desc[UR10][R4.64+0x8] ;  /* 0x0000080a04028981 */ /* 0x000f68000c1e1b00 */
[----:B------:R-:W5:Y:S04]  /*0200*/  @!P1 LDG.E R22, desc[UR10][R4.64+0x18] ;  /* 0x0000180a04169981 */ /* 0x000f68000c1e1900 */
[----:B------:R-:W5:Y:S04]  /*0210*/  @!P1 LDG.E.64 R12, desc[UR10][R4.64+0x20] ;  /* 0x0000200a040c9981 */ /* 0x000f68000c1e1b00 */
[----:B------:R-:W5:Y:S04]  /*0220*/  @!P2 LDG.E R23, desc[UR10][R4.64+0x30] ;  /* 0x0000300a0417a981 */ /* 0x000f68000c1e1900 */
[----:B------:R-:W5:Y:S04]  /*0230*/  @!P2 LDG.E.64 R14, desc[UR10][R4.64+0x38] ;  /* 0x0000380a040ea981 */ /* 0x000f68000c1e1b00 */
[----:B------:R-:W5:Y:S04]  /*0240*/  @!P1 LDG.E R18, desc[UR10][R4.64+0x28] ;  /* 0x0000280a04129981 */ /* 0x000f68000c1e1900 */
[----:B------:R3:W5:Y:S01]  /*0250*/  @!P2 LDG.E R20, desc[UR10][R4.64+0x40] ;  /* 0x0000400a0414a981 */ /* 0x000762000c1e1900 */
[----:B------:R-:W-:-:S02]  /*0260*/  UMOV UR4, 0x400 ;  /* 0x0000040000047882 */ /* 0x000fc40000000000 */
[----:B----4-:R-:W-:Y:S01]  /*0270*/  ULEA UR4, UR5, UR4, 0x18 ;  /* 0x0000000405047291 */ /* 0x010fe2000f8ec0ff */
[----:B------:R-:W-:Y:S02]  /*0280*/  PRMT R36, RZ, 0x7610, R36 ;  /* 0x00007610ff247816 */ /* 0x000fe40000000024 */
[----:B------:R-:W-:-:S03]  /*0290*/  PRMT R38, RZ, 0x7610, R38 ;  /* 0x00007610ff267816 */ /* 0x000fc60000000026 */
[C---:B------:R-:W-:Y:S01]  /*02a0*/  LEA R25, R0.reuse, UR4, 0x2 ;  /* 0x0000000400197c11 */ /* 0x040fe2000f8e10ff */
[----:B------:R-:W-:Y:S02]  /*02b0*/  UIADD3 UR8, UPT, UPT, UR6, 0x6, URZ ;  /* 0x0000000606087890 */ /* 0x000fe4000fffe0ff */
[----:B------:R-:W-:Y:S02]  /*02c0*/  UIADD3 UR9, UPT, UPT, -UR6, URZ, URZ ;  /* 0x000000ff06097290 */ /* 0x000fe4000fffe1ff */
[----:B------:R-:W-:Y:S01]  /*02d0*/  UIADD3 UR5, UPT, UPT, -UR6, UR7, URZ ;  /* 0x0000000706057290 */ /* 0x000fe2000fffe1ff */
[----:B------:R-:W-:Y:S01]  /*02e0*/  PRMT R17, RZ, 0x7610, R17 ;  /* 0x00007610ff117816 */ /* 0x000fe20000000011 */
[----:B------:R-:W-:Y:S01]  /*02f0*/  IMAD R27, R0, 0x80, R25 ;  /* 0x00000080001b7824 */ /* 0x000fe200078e0219 */
[----:B------:R-:W-:Y:S02]  /*0300*/  PRMT R19, RZ, 0x7610, R19 ;  /* 0x00007610ff137816 */ /* 0x000fe40000000013 */
[----:B------:R-:W-:-:S02]  /*0310*/  PRMT R21, RZ, 0x7610, R21 ;  /* 0x00007610ff157816 */ /* 0x000fc40000000015 */
[----:B------:R-:W-:Y:S02]  /*0320*/  PRMT R32, RZ, 0x7610, R32 ;  /* 0x00007610ff207816 */ /* 0x000fe40000000020 */
[----:B------:R-:W-:Y:S02]  /*0330*/  PRMT R37, RZ, 0x7610, R37 ;  /* 0x00007610ff257816 */ /* 0x000fe40000000025 */
[----:B------:R-:W-:Y:S02]  /*0340*/  PRMT R39, RZ, 0x7610, R39 ;  /* 0x00007610ff277816 */ /* 0x000fe40000000027 */
[----:B------:R-:W-:Y:S02]  /*0350*/  PRMT R40, RZ, 0x7610, R40 ;  /* 0x00007610ff287816 */ /* 0x000fe40000000028 */
[----:B------:R-:W-:Y:S02]  /*0360*/  PRMT R41, RZ, 0x7610, R41 ;  /* 0x00007610ff297816 */ /* 0x000fe40000000029 */
[----:B------:R-:W-:Y:S01]  /*0370*/  SHF.R.U32.HI R84, RZ, 0x5, R0 ;  /* 0x00000005ff547819 */ /* 0x000fe20000011600 */
[----:B------:R-:W-:-:S02]  /*0380*/  IMAD.U32 R26, RZ, RZ, UR8 ;  /* 0x00000008ff1a7e24 */ /* 0x000fc4000f8e00ff */
[----:B------:R-:W-:Y:S01]  /*0390*/  IMAD.U32 R28, RZ, RZ, UR9 ;  /* 0x00000009ff1c7e24 */ /* 0x000fe2000f8e00ff */
[----:B------:R-:W-:Y:S01]  /*03a0*/  LEA R24, R84, UR4, 0x2 ;  /* 0x0000000454187c11 */ /* 0x000fe2000f8e10ff */
[----:B------:R-:W-:Y:S02]  /*03b0*/  IMAD.U32 R29, RZ, RZ, UR5 ;  /* 0x00000005ff1d7e24 */ /* 0x000fe4000f8e00ff */
[----:B------:R-:W-:Y:S01]  /*03c0*/  IMAD R31, R0, -0x3c, R27 ;  /* 0xffffffc4001f7824 */ /* 0x000fe200078e021b */
[----:B------:R-:W-:Y:S01]  /*03d0*/  BAR.SYNC.DEFER_BLOCKING 0x0 ;  /* 0x0000000000007b1d */ /* 0x000fe20000010000 */
[C---:B---3--:R-:W-:Y:S02]  /*03e0*/  @!P1 PRMT R4, R10.reuse, 0x7770, RZ ;  /* 0x000077700a049816 */ /* 0x048fe400000000ff */
[----:B------:R-:W-:Y:S02]  /*03f0*/  @!P1 PRMT R5, R10, 0x7771, RZ ;  /* 0x000077710a059816 */ /* 0x000fe400000000ff */
[----:B------:R-:W-:-:S02]  /*0400*/  @!P1 PRMT R34, R4, 0x7610, R34 ;  /* 0x0000761004229816 */ /* 0x000fc40000000022 */
[----:B------:R-:W-:Y:S02]  /*0410*/  @!P1 PRMT R35, R5, 0x7610, R35 ;  /* 0x0000761005239816 */ /* 0x000fe40000000023 */
[----:B------:R-:W-:Y:S02]  /*0420*/  @!P1 PRMT R4, R10, 0x7772, RZ ;  /* 0x000077720a049816 */ /* 0x000fe400000000ff */
[----:B--2---:R-:W-:Y:S02]  /*0430*/  @!P2 PRMT R5, R11, 0x7770, RZ ;  /* 0x000077700b05a816 */ /* 0x004fe400000000ff */
[----:B------:R-:W-:Y:S02]  /*0440*/  @!P1 PRMT R36, R4, 0x7610, R36 ;  /* 0x0000761004249816 */ /* 0x000fe40000000024 */
[----:B------:R-:W-:Y:S02]  /*0450*/  @!P2 PRMT R38, R5, 0x7610, R38 ;  /* 0x000076100526a816 */ /* 0x000fe40000000026 */
[----:B------:R-:W-:-:S02]  /*0460*/  @!P0 PRMT R7, R6, 0x7770, RZ ;  /* 0x0000777006078816 */ /* 0x000fc400000000ff */
[C---:B------:R-:W-:Y:S02]  /*0470*/  @!P0 PRMT R8, R6.reuse, 0x7771, RZ ;  /* 0x0000777106088816 */ /* 0x040fe400000000ff */
[C---:B------:R-:W-:Y:S02]  /*0480*/  @!P0 PRMT R9, R6.reuse, 0x7772, RZ ;  /* 0x0000777206098816 */ /* 0x040fe400000000ff */
[C---:B------:R-:W-:Y:S02]  /*0490*/  @!P2 PRMT R4, R11.reuse, 0x7771, RZ ;  /* 0x000077710b04a816 */ /* 0x040fe400000000ff */
[----:B------:R-:W-:Y:S02]  /*04a0*/  @!P2 PRMT R5, R11, 0x7772, RZ ;  /* 0x000077720b05a816 */ /* 0x000fe400000000ff */
[----:B------:R-:W-:Y:S02]  /*04b0*/  @!P0 PRMT R6, R6, 0x7773, RZ ;  /* 0x0000777306068816 */ /* 0x000fe400000000ff */
[----:B------:R-:W-:-:S02]  /*04c0*/  @!P1 PRMT R10, R10, 0x7773, RZ ;  /* 0x000077730a0a9816 */ /* 0x000fc400000000ff */
[----:B------:R-:W-:Y:S02]  /*04d0*/  @!P2 PRMT R11, R11, 0x7773, RZ ;  /* 0x000077730b0ba816 */ /* 0x000fe400000000ff */
[----:B------:R-:W-:Y:S02]  /*04e0*/  @!P0 PRMT R17, R7, 0x7610, R17 ;  /* 0x0000761007118816 */ /* 0x000fe40000000011 */
[----:B------:R-:W-:Y:S02]  /*04f0*/  @!P0 PRMT R19, R8, 0x7610, R19 ;  /* 0x0000761008138816 */ /* 0x000fe40000000013 */
[----:B------:R-:W-:Y:S02]  /*0500*/  @!P0 PRMT R21, R9, 0x7610, R21 ;  /* 0x0000761009158816 */ /* 0x000fe40000000015 */
[----:B------:R-:W-:Y:S02]  /*0510*/  @!P0 PRMT R32, R6, 0x7610, R32 ;  /* 0x0000761006208816 */ /* 0x000fe40000000020 */
[----:B------:R-:W-:-:S02]  /*0520*/  @!P1 PRMT R37, R10, 0x7610, R37 ;  /* 0x000076100a259816 */ /* 0x000fc40000000025 */
[----:B------:R-:W-:Y:S02]  /*0530*/  @!P2 PRMT R39, R4, 0x7610, R39 ;  /* 0x000076100427a816 */ /* 0x000fe40000000027 */
[----:B------:R-:W-:Y:S02]  /*0540*/  @!P2 PRMT R40, R5, 0x7610, R40 ;  /* 0x000076100528a816 */ /* 0x000fe40000000028 */
[----:B------:R-:W-:-:S07]  /*0550*/  @!P2 PRMT R41, R11, 0x7610, R41 ;  /* 0x000076100b29a816 */ /* 0x000fce0000000029 */
.L_x_1038:
[----:B------:R-:W-:Y:S01]  /*0560*/  VIADD R9, R26, 0xfffffffa ;  /* 0xfffffffa1a097836 */ /* 0x000fe20000000000 */
[----:B0-----:R0:W-:Y:S01]  /*0570*/  STS [R25], RZ ;  /* 0x000000ff19007388 */ /* 0x0011e20000000800 */
[----:B------:R-:W-:-:S03]  /*0580*/  IMAD.MOV.U32 R4, RZ, RZ, 0x3 ;  /* 0x00000003ff047424 */ /* 0x000fc600078e00ff */
[----:B------:R-:W-:Y:S01]  /*0590*/  ISETP.GE.U32.AND P0, PT, R9, 0x20, PT ;  /* 0x000000200900780c */ /* 0x000fe20003f06070 */
[----:B------:R0:W-:Y:S04]  /*05a0*/  STS [R25+0x400], RZ ;  /* 0x000400ff19007388 */ /* 0x0001e80000000800 */
[----:B------:R0:W-:Y:S04]  /*05b0*/  STS [R25+0x800], RZ ;  /* 0x000800ff19007388 */ /* 0x0001e80000000800 */
[----:B------:R0:W-:Y:S04]  /*05c0*/  STS [R25+0xc00], RZ ;  /* 0x000c00ff19007388 */ /* 0x0001e80000000800 */
[----:B------:R0:W-:Y:S01]  /*05d0*/  @P0 STS.U16 [R25], R4 ;  /* 0x0000000419000388 */ /* 0x0001e20000000400 */
[----:B------:R-:W-:-:S02]  /*05e0*/  @P0 IMAD.MOV.U32 R44, RZ, RZ, 0x2 ;  /* 0x00000002ff2c0424 */ /* 0x000fc400078e00ff */
[----:B------:R-:W-:Y:S01]  /*05f0*/  @P0 IMAD.MOV.U32 R43, RZ, RZ, 0x1 ;  /* 0x00000001ff2b0424 */ /* 0x000fe200078e00ff */
[----:B------:R0:W-:Y:S01]  /*0600*/  STS [R25+0x1000], RZ ;  /* 0x001000ff19007388 */ /* 0x0001e20000000800 */
[----:B------:R-:W-:Y:S02]  /*0610*/  @P0 IMAD.MOV.U32 R45, RZ, RZ, RZ ;  /* 0x000000ffff2d0224 */ /* 0x000fe400078e00ff */
[--C-:B------:R-:W-:Y:S01]  /*0620*/  @P0 IMAD.MOV.U32 R48, RZ, RZ, R25.reuse ;  /* 0x000000ffff300224 */ /* 0x100fe200078e0019 */
[----:B------:R0:W-:Y:S01]  /*0630*/  STS [R25+0x1400], RZ ;  /* 0x001400ff19007388 */ /* 0x0001e20000000800 */
[--C-:B------:R-:W-:Y:S02]  /*0640*/  @P0 IMAD.MOV.U32 R47, RZ, RZ, R25.reuse ;  /* 0x000000ffff2f0224 */ /* 0x100fe400078e0019 */
[----:B------:R-:W-:Y:S01]  /*0650*/  @P0 IMAD.MOV.U32 R46, RZ, RZ, R25 ;  /* 0x000000ffff2e0224 */ /* 0x000fe200078e0019 */
        /* <DEDUP_REMOVED lines=27> */
[----:B---3--:R-:W-:Y:S05]  /*0810*/  @P0 BRA `(.L_x_1036) ;  /* 0x0000000000980947 */ /* 0x008fea0003800000 */
[C---:B------:R-:W-:Y:S01]  /*0820*/  VIMNMX R5, PT, PT, R29.reuse, 0x6, PT ;  /* 0x000000061d057848 */ /* 0x040fe20003fe0100 */
[----:B------:R-:W-:Y:S01]  /*0830*/  IMAD.MOV.U32 R6, RZ, RZ, -0x1 ;  /* 0xffffffffff067424 */ /* 0x000fe200078e00ff */
[----:B0----5:R-:W-:Y:S02]  /*0840*/  SHF.R.U32.HI R4, RZ, R9, R16 ;  /* 0x00000009ff047219 */ /* 0x021fe40000011610 */
[----:B------:R-:W-:Y:S02]  /*0850*/  VIADDMNMX.U32 R5, R28, 0x20, R5, PT ;  /* 0x000000201c057846 */ /* 0x000fe40003800005 */
[----:B------:R-:W-:Y:S02]  /*0860*/  ISETP.NE.AND P0, PT, R29, RZ, PT ;  /* 0x000000ff1d00720c */ /* 0x000fe40003f05270 */
[----:B------:R-:W-:-:S04]  /*0870*/  SHF.L.U32 R5, R6, R5, RZ ;  /* 0x0000000506057219 */ /* 0x000fc800000006ff */
[----:B------:R-:W-:-:S04]  /*0880*/  LOP3.LUT R4, R4, R5, RZ, 0x30, !PT ;  /* 0x0000000504047212 */ /* 0x000fc800078e30ff */
[----:B------:R-:W-:-:S05]  /*0890*/  SEL R4, R4, RZ, P0 ;  /* 0x000000ff04047207 */ /* 0x000fca0000000000 */
[----:B------:R-:W-:Y:S01]  /*08a0*/  IMAD.SHL.U32 R6, R4, 0x400, RZ ;  /* 0x0000040004067824 */ /* 0x000fe200078e00ff */
[----:B------:R-:W-:-:S04]  /*08b0*/  SHF.R.U32.HI R4, RZ, 0x4, R4 ;  /* 0x00000004ff047819 */ /* 0x000fc80000011604 */
[----:B------:R-:W-:Y:S02]  /*08c0*/  LOP3.LUT R6, R6, 0x7c00, RZ, 0xc0, !PT ;  /* 0x00007c0006067812 */ /* 0x000fe400078ec0ff */
[----:B------:R-:W-:-:S04]  /*08d0*/  LOP3.LUT R4, R4, 0x7fffffe, RZ, 0xc0, !PT ;  /* 0x07fffffe04047812 */ /* 0x000fc800078ec0ff */
[----:B------:R-:W-:Y:S02]  /*08e0*/  IADD3 R48, PT, PT, R4, R25, R6 ;  /* 0x0000001904307210 */ /* 0x000fe40007ffe006 */
[----:B------:R-:W-:-:S03]  /*08f0*/  SHF.R.U32.HI R4, RZ, R9, R18 ;  /* 0x00000009ff047219 */ /* 0x000fc60000011612 */
[----:B------:R-:W0:Y:S01]  /*0900*/  LDS.U16 R45, [R48] ;  /* 0x00000000302d7984 */ /* 0x000e220000000400 */
[----:B------:R-:W-:-:S04]  /*0910*/  LOP3.LUT R4, R4, R5, RZ, 0x30, !PT ;  /* 0x0000000504047212 */ /* 0x000fc800078e30ff */
[----:B------:R-:W-:-:S05]  /*0920*/  SEL R4, R4, RZ, P0 ;  /* 0x000000ff04047207 */ /* 0x000fca0000000000 */
[----:B------:R-:W-:Y:S01]  /*0930*/  IMAD.SHL.U32 R6, R4, 0x400, RZ ;  /* 0x0000040004067824 */ /* 0x000fe200078e00ff */
[----:B------:R-:W-:-:S04]  /*0940*/  SHF.R.U32.HI R4, RZ, 0x4, R4 ;  /* 0x00000004ff047819 */ /* 0x000fc80000011604 */
[----:B------:R-:W-:Y:S02]  /*0950*/  LOP3.LUT R6, R6, 0x7c00, RZ, 0xc0, !PT ;  /* 0x00007c0006067812 */ /* 0x000fe400078ec0ff */
[----:B------:R-:W-:-:S04]  /*0960*/  LOP3.LUT R4, R4, 0x7fffffe, RZ, 0xc0, !PT ;  /* 0x07fffffe04047812 */ /* 0x000fc800078ec0ff */
[----:B------:R-:W-:Y:S02]  /*0970*/  IADD3 R47, PT, PT, R4, R25, R6 ;  /* 0x00000019042f7210 */ /* 0x000fe40007ffe006 */
[----:B------:R-:W-:-:S04]  /*0980*/  SHF.R.U32.HI R4, RZ, R9, R20 ;  /* 0x00000009ff047219 */ /* 0x000fc80000011614 */
[----:B------:R-:W-:-:S04]  /*0990*/  LOP3.LUT R4, R4, R5, RZ, 0x30, !PT ;  /* 0x0000000504047212 */ /* 0x000fc800078e30ff */
[----:B------:R-:W-:-:S05]  /*09a0*/  SEL R4, R4, RZ, P0 ;  /* 0x000000ff04047207 */ /* 0x000fca0000000000 */
[----:B------:R-:W-:Y:S01]  /*09b0*/  IMAD.SHL.U32 R5, R4, 0x400, RZ ;  /* 0x0000040004057824 */ /* 0x000fe200078e00ff */
[----:B------:R-:W-:Y:S01]  /*09c0*/  SHF.R.U32.HI R4, RZ, 0x4, R4 ;  /* 0x00000004ff047819 */ /* 0x000fe20000011604 */
[----:B0-----:R-:W-:-:S03]  /*09d0*/  VIADD R7, R45, 0x1 ;  /* 0x000000012d077836 */ /* 0x001fc60000000000 */
[----:B------:R-:W-:Y:S02]  /*09e0*/  LOP3.LUT R46, R5, 0x7c00, RZ, 0xc0, !PT ;  /* 0x00007c00052e7812 */ /* 0x000fe400078ec0ff */
[----:B------:R-:W-:Y:S01]  /*09f0*/  LOP3.LUT R5, R4, 0x7fffffe, RZ, 0xc0, !PT ;  /* 0x07fffffe04057812 */ /* 0x000fe200078ec0ff */
[----:B------:R-:W-:Y:S03]  /*0a00*/  STS.U16 [R48], R7 ;  /* 0x0000000730007388 */ /* 0x000fe60000000400 */
[----:B------:R-:W-:Y:S01]  /*0a10*/  IADD3 R46, PT, PT, R5, R25, R46 ;  /* 0x00000019052e7210 */ /* 0x000fe20007ffe02e */
[----:B------:R-:W0:Y:S02]  /*0a20*/  LDS.U16 R43, [R47] ;  /* 0x000000002f2b7984 */ /* 0x000e240000000400 */
[----:B0-----:R-:W-:-:S05]  /*0a30*/  VIADD R4, R43, 0x1 ;  /* 0x000000012b047836 */ /* 0x001fca0000000000 */
[----:B------:R-:W-:Y:S04]  /*0a40*/  STS.U16 [R47], R4 ;  /* 0x000000042f007388 */ /* 0x000fe80000000400 */
[----:B------:R-:W0:Y:S02]  /*0a50*/  LDS.U16 R44, [R46] ;  /* 0x000000002e2c7984 */ /* 0x000e240000000400 */
[----:B0-----:R-:W-:-:S05]  /*0a60*/  VIADD R5, R44, 0x1 ;  /* 0x000000012c057836 */ /* 0x001fca0000000000 */
[----:B------:R1:W-:Y:S02]  /*0a70*/  STS.U16 [R46], R5 ;  /* 0x000000052e007388 */ /* 0x0003e40000000400 */
.L_x_1036:
[----:B------:R-:W-:Y:S01]  /*0a80*/  BAR.SYNC.DEFER_BLOCKING 0x0 ;  /* 0x0000000000007b1d */ /* 0x000fe20000010000 */
[----:B------:R-:W-:Y:S02]  /*0a90*/  MOV R42, 0x400 ;  /* 0x00000400002a7802 */ /* 0x000fe40000000f00 */
[C---:B------:R-:W-:Y:S02]  /*0aa0*/  ISETP.NE.AND P2, PT, R84.reuse, 0x6, PT ;  /* 0x000000065400780c */ /* 0x040fe40003f45270 */
[----:B------:R-:W-:Y:S01]  /*0ab0*/  ISETP.NE.AND P3, PT, R84, 0x7, PT ;  /* 0x000000075400780c */ /* 0x000fe20003f65270 */
[----:B------:R-:W2:Y:S01]  /*0ac0*/  S2R R82, SR_LANEID ;  /* 0x0000000000527919 */ /* 0x000ea20000000000 */
[----:B------:R-:W3:Y:S01]  /*0ad0*/  S2R R7, SR_CgaCtaId ;  /* 0x0000000000077919 */ /* 0x000ee20000008800 */
[----:B------:R-:W-:Y:S04]  /*0ae0*/  LDS R72, [R27] ;  /* 0x000000001b487984 */ /* 0x000fe80000000800 */
[----:B------:R-:W4:Y:S04]  /*0af0*/  LDS R73, [R27+0x4] ;  /* 0x000004001b497984 */ /* 0x000f280000000800 */
[----:B------:R-:W0:Y:S04]  /*0b00*/  LDS R74, [R27+0x8] ;  /* 0x000008001b4a7984 */ /* 0x000e280000000800 */
[----:B------:R-:W1:Y:S04]  /*0b10*/  LDS R75, [R27+0xc] ;  /* 0x00000c001b4b7984 */ /* 0x000e680000000800 */
[----:B------:R-:W1:Y:S01]  /*0b20*/  LDS R76, [R27+0x10] ;  /* 0x000010001b4c7984 */ /* 0x000e620000000800 */
[----:B--2---:R-:W-:-:S03]  /*0b30*/  ISETP.NE.AND P1, PT, R82, 0x1f, PT ;  /* 0x0000001f5200780c */ /* 0x004fc60003f25270 */
[----:B------:R-:W2:Y:S01]  /*0b40*/  LDS R77, [R27+0x14] ;  /* 0x000014001b4d7984 */ /* 0x000ea20000000800 */
[----:B---3--:R-:W-:-:S03]  /*0b50*/  LEA R42, R7, R42, 0x18 ;  /* 0x0000002a072a7211 */ /* 0x008fc600078ec0ff */
[----:B------:R-:W3:Y:S04]  /*0b60*/  LDS R78, [R27+0x18] ;  /* 0x000018001b4e7984 */ /* 0x000ee80000000800 */
[----:B------:R-:W3:Y:S04]  /*0b70*/  LDS R79, [R27+0x1c] ;  /* 0x00001c001b4f7984 */ /* 0x000ee80000000800 */
[----:B------:R-:W3:Y:S04]  /*0b80*/  LDS R80, [R27+0x20] ;  /* 0x000020001b507984 */ /* 0x000ee80000000800 */
[----:B------:R-:W3:Y:S04]  /*0b90*/  LDS R71, [R27+0x24] ;  /* 0x000024001b477984 */ /* 0x000ee80000000800 */
[----:B------:R-:W3:Y:S04]  /*0ba0*/  LDS R70, [R27+0x28] ;  /* 0x000028001b467984 */ /* 0x000ee80000000800 */
[----:B------:R-:W3:Y:S01]  /*0bb0*/  LDS R69, [R27+0x2c] ;  /* 0x00002c001b457984 */ /* 0x000ee20000000800 */
[----:B----4-:R-:W-:-:S03]  /*0bc0*/  IMAD.IADD R73, R72, 0x1, R73 ;  /* 0x0000000148497824 */ /* 0x010fc600078e0249 */
[----:B------:R-:W4:Y:S01]  /*0bd0*/  LDS R68, [R27+0x30] ;  /* 0x000030001b447984 */ /* 0x000f220000000800 */
[----:B0-----:R-:W-:-:S03]  /*0be0*/  IMAD.IADD R74, R74, 0x1, R73 ;  /* 0x000000014a4a7824 */ /* 0x001fc600078e0249 */
[----:B------:R-:W0:Y:S01]  /*0bf0*/  LDS R67, [R27+0x34] ;  /* 0x000034001b437984 */ /* 0x000e220000000800 */
[----:B-1----:R-:W-:-:S03]  /*0c00*/  IMAD.IADD R75, R75, 0x1, R74 ;  /* 0x000000014b4b7824 */ /* 0x002fc600078e024a */
[----:B------:R-:W1:Y:S01]  /*0c10*/  LDS R66, [R27+0x38] ;  /* 0x000038001b427984 */ /* 0x000e620000000800 */
[----:B------:R-:W-:-:S03]  /*0c20*/  IMAD.IADD R76, R76, 0x1, R75 ;  /* 0x000000014c4c7824 */ /* 0x000fc600078e024b */
[----:B------:R-:W1:Y:S01]  /*0c30*/  LDS R65, [R27+0x3c] ;  /* 0x00003c001b417984 */ /* 0x000e620000000800 */
[----:B--2---:R-:W-:-:S03]  /*0c40*/  IMAD.IADD R77, R77, 0x1, R76 ;  /* 0x000000014d4d7824 */ /* 0x004fc600078e024c */
[----:B------:R-:W2:Y:S01]  /*0c50*/  LDS R64, [R27+0x40] ;  /* 0x000040001b407984 */ /* 0x000ea20000000800 */
[----:B---3--:R-:W-:-:S03]  /*0c60*/  IMAD.IADD R78, R78, 0x1, R77 ;  /* 0x000000014e4e7824 */ /* 0x008fc600078e024d */
[----:B------:R-:W3:Y:S01]  /*0c70*/  LDS R63, [R27+0x44] ;  /* 0x000044001b3f7984 */ /* 0x000ee20000000800 */
[----:B------:R-:W-:-:S03]  /*0c80*/  IMAD.IADD R79, R79, 0x1, R78 ;  /* 0x000000014f4f7824 */ /* 0x000fc600078e024e */
        /* <DEDUP_REMOVED lines=29> */
[----:B------:R-:W-:-:S04]  /*0e60*/  IMAD.IADD R58, R58, 0x1, R59 ;  /* 0x000000013a3a7824 */ /* 0x000fc800078e023b */
[----:B----4-:R-:W-:-:S04]  /*0e70*/  IMAD.IADD R57, R57, 0x1, R58 ;  /* 0x0000000139397824 */ /* 0x010fc800078e023a */
[----:B0-----:R-:W-:-:S04]  /*0e80*/  IMAD.IADD R56, R56, 0x1, R57 ;  /* 0x0000000138387824 */ /* 0x001fc800078e0239 */
[----:B-1----:R-:W-:-:S04]  /*0e90*/  IMAD.IADD R55, R55, 0x1, R56 ;  /* 0x0000000137377824 */ /* 0x002fc800078e0238 */
[----:B------:R-:W-:-:S04]  /*0ea0*/  IMAD.IADD R54, R54, 0x1, R55 ;  /* 0x0000000136367824 */ /* 0x000fc800078e0237 */
[----:B--2---:R-:W-:-:S04]  /*0eb0*/  IMAD.IADD R53, R53, 0x1, R54 ;  /* 0x0000000135357824 */ /* 0x004fc800078e0236 */
[----:B---3--:R-:W-:-:S04]  /*0ec0*/  IMAD.IADD R52, R52, 0x1, R53 ;  /* 0x0000000134347824 */ /* 0x008fc800078e0235 */
        /* <DEDUP_REMOVED lines=29> */
[C---:B-1----:R-:W-:Y:S01]  /*10a0*/  IMAD.IADD R8, R7.reuse, 0x1, R8 ;  /* 0x0000000107087824 */ /* 0x042fe200078e0208 */
[----:B------:R-:W-:Y:S02]  /*10b0*/  ISETP.NE.AND P0, PT, R84, 0x5, PT ;  /* 0x000000055400780c */ /* 0x000fe40003f05270 */
[----:B------:R-:W-:Y:S01]  /*10c0*/  SEL R33, R7, R33, !P1 ;  /* 0x0000002107217207 */ /* 0x000fe20004800000 */
[----:B------:R-:W-:Y:S01]  /*10d0*/  IMAD.IADD R9, R9, 0x1, R8 ;  /* 0x0000000109097824 */ /* 0x000fe200078e0208 */
[----:B------:R-:W-:Y:S02]  /*10e0*/  ISETP.GT.U32.AND P1, PT, R0, 0x1f, PT ;  /* 0x0000001f0000780c */ /* 0x000fe40003f24070 */
[----:B------:R-:W-:Y:S01]  /*10f0*/  SEL R33, R8, R33, !P0 ;  /* 0x0000002108217207 */ /* 0x000fe20004000000 */
[----:B------:R-:W-:Y:S01]  /*1100*/  IMAD.IADD R10, R10, 0x1, R9 ;  /* 0x000000010a0a7824 */ /* 0x000fe200078e0209 */
[----:B------:R-:W-:-:S02]  /*1110*/  ISETP.NE.AND P0, PT, R82, RZ, PT ;  /* 0x000000ff5200720c */ /* 0x000fc40003f05270 */
[----:B------:R-:W-:Y:S01]  /*1120*/  SEL R33, R9, R33, !P2 ;  /* 0x0000002109217207 */ /* 0x000fe20005000000 */
[----:B------:R-:W-:Y:S01]  /*1130*/  IMAD.IADD R11, R11, 0x1, R10 ;  /* 0x000000010b0b7824 */ /* 0x000fe200078e020a */
[----:B------:R-:W-:Y:S02]  /*1140*/  ISETP.GT.U32.OR P2, PT, R0, 0x1f, P0 ;  /* 0x0000001f0000780c */ /* 0x000fe40000744470 */
[----:B------:R-:W-:Y:S02]  /*1150*/  SEL R4, R81, RZ, P0 ;  /* 0x000000ff51047207 */ /* 0x000fe40000000000 */
[----:B------:R-:W-:Y:S02]  /*1160*/  SEL R33, R10, R33, !P3 ;  /* 0x000000210a217207 */ /* 0x000fe40005800000 */
[----:B------:R-:W-:-:S03]  /*1170*/  ISETP.NE.AND P0, PT, R0, RZ, PT ;  /* 0x000000ff0000720c */ /* 0x000fc60003f05270 */
[----:B------:R-:W-:-:S04]  /*1180*/  @P1 IMAD.IADD R81, R33, 0x1, R4 ;  /* 0x0000000121511824 */ /* 0x000fc800078e0204 */
[----:B------:R-:W-:-:S05]  /*1190*/  @!P2 IMAD.U32 R81, R11, 0x10000, RZ ;  /* 0x000100000b51a824 */ /* 0x000fca00078e00ff */
[----:B------:R-:W-:Y:S01]  /*11a0*/  @!P2 STS [R42+0x8428], R81 ;  /* 0x008428512a00a388 */ /* 0x000fe20000000800 */
[----:B------:R-:W-:Y:S06]  /*11b0*/  BAR.SYNC.DEFER_BLOCKING 0x0 ;  /* 0x0000000000007b1d */ /* 0x000fec0000010000 */
[----:B------:R-:W0:Y:S02]  /*11c0*/  LDS R4, [R42+0x8428] ;  /* 0x008428002a047984 */ /* 0x000e240000000800 */
[----:B0-----:R-:W-:Y:S02]  /*11d0*/  SEL R4, R4, RZ, P0 ;  /* 0x000000ff04047207 */ /* 0x001fe40000000000 */
[----:B------:R-:W-:-:S03]  /*11e0*/  ISETP.GE.AND P0, PT, R26, UR12, PT ;  /* 0x0000000c1a007c0c */ /* 0x000fc6000bf06270 */
        /* <DEDUP_REMOVED lines=69> */
[----:B------:R-:W2:Y:S01]  /*1640*/  LDS.U16 R5, [R46] ;  /* 0x000000002e057984 */ /* 0x000ea20000000400 */
[----:B0-----:R-:W-:-:S02]  /*1650*/  IMAD.IADD R45, R4, 0x1, R45 ;  /* 0x00000001042d7824 */ /* 0x001fc400078e022d */
[----:B-1----:R-:W-:Y:S02]  /*1660*/  IMAD.IADD R7, R6, 0x1, R43 ;  /* 0x0000000106077824 */ /* 0x002fe400078e022b */
[----:B--2---:R-:W-:Y:S01]  /*1670*/  IMAD.IADD R9, R5, 0x1, R44 ;  /* 0x0000000105097824 */ /* 0x004fe200078e022c */
[----:B------:R-:W-:Y:S06]  /*1680*/  BAR.SYNC.DEFER_BLOCKING 0x0 ;  /* 0x0000000000007b1d */ /* 0x000fec0000010000 */
[----:B------:R-:W-:Y:S05]  /*1690*/  @P0 BRA `(.L_x_1037) ;  /* 0x0000000400080947 */ /* 0x000fea0003800000 */
[----:B------:R-:W-:Y:S01]  /*16a0*/  LOP3.LUT R32, R32, 0xffff, RZ, 0xc0, !PT ;  /* 0x0000ffff20207812 */ /* 0x000fe200078ec0ff */
[--C-:B------:R-:W-:Y:S01]  /*16b0*/  IMAD R5, R45, 0x18, R42.reuse ;  /* 0x000000182d057824 */ /* 0x100fe200078e022a */
[----:B------:R-:W-:Y:S01]  /*16c0*/  LOP3.LUT R21, R21, 0xffff, RZ, 0xc0, !PT ;  /* 0x0000ffff15157812 */ /* 0x000fe200078ec0ff */
[--C-:B------:R-:W-:Y:S01]  /*16d0*/  IMAD R7, R7, 0x18, R42.reuse ;  /* 0x0000001807077824 */ /* 0x100fe200078e022a */
[----:B------:R-:W-:Y:S01]  /*16e0*/  LOP3.LUT R19, R19, 0xffff, RZ, 0xc0, !PT ;  /* 0x0000ffff13137812 */ /* 0x000fe200078ec0ff */
[----:B------:R-:W-:Y:S01]  /*16f0*/  IMAD R42, R9, 0x18, R42 ;  /* 0x00000018092a7824 */ /* 0x000fe200078e022a */
[----:B------:R-:W-:Y:S01]  /*1700*/  LOP3.LUT R4, R17, 0xffff, RZ, 0xc0, !PT ;  /* 0x0000ffff11047812 */ /* 0x000fe200078ec0ff */
[----:B-----5:R-:W-:Y:S01]  /*1710*/  STS.64 [R5+0x8], R2 ;  /* 0x0000080205007388 */ /* 0x020fe20000000a00 */
[----:B------:R-:W-:Y:S01]  /*1720*/  LOP3.LUT R37, R37, 0xffff, RZ, 0xc0, !PT ;  /* 0x0000ffff25257812 */ /* 0x000fe200078ec0ff */
[----:B------:R-:W-:Y:S01]  /*1730*/  VIADD R26, R26, 0x6 ;  /* 0x000000061a1a7836 */ /* 0x000fe20000000000 */
[----:B------:R-:W-:Y:S01]  /*1740*/  LOP3.LUT R36, R36, 0xffff, RZ, 0xc0, !PT ;  /* 0x0000ffff24247812 */ /* 0x000fe200078ec0ff */
[----:B------:R-:W-:Y:S01]  /*1750*/  STS [R5], R30 ;  /* 0x0000001e05007388 */ /* 0x000fe20000000800 */
[----:B------:R-:W-:Y:S01]  /*1760*/  LOP3.LUT R35, R35, 0xffff, RZ, 0xc0, !PT ;  /* 0x0000ffff23237812 */ /* 0x000fe200078ec0ff */
[----:B------:R-:W-:Y:S01]  /*1770*/  VIADD R28, R28, 0xfffffffa ;  /* 0xfffffffa1c1c7836 */ /* 0x000fe20000000000 */
[----:B------:R-:W-:Y:S01]  /*1780*/  LOP3.LUT R34, R34, 0xffff, RZ, 0xc0, !PT ;  /* 0x0000ffff22227812 */ /* 0x000fe200078ec0ff */
[----:B------:R-:W-:Y:S01]  /*1790*/  VIADD R29, R29, 0xfffffffa ;  /* 0xfffffffa1d1d7836 */ /* 0x000fe20000000000 */
[----:B------:R-:W-:-:S02]  /*17a0*/  LOP3.LUT R41, R41, 0xffff, RZ, 0xc0, !PT ;  /* 0x0000ffff29297812 */ /* 0x000fc400078ec0ff */
[----:B------:R-:W-:Y:S02]  /*17b0*/  LOP3.LUT R40, R40, 0xffff, RZ, 0xc0, !PT ;  /* 0x0000ffff28287812 */ /* 0x000fe400078ec0ff */
[----:B------:R-:W-:Y:S02]  /*17c0*/  LOP3.LUT R39, R39, 0xffff, RZ, 0xc0, !PT ;  /* 0x0000ffff27277812 */ /* 0x000fe400078ec0ff */
[----:B------:R-:W-:Y:S02]  /*17d0*/  LOP3.LUT R38, R38, 0xffff, RZ, 0xc0, !PT ;  /* 0x0000ffff26267812 */ /* 0x000fe400078ec0ff */
[----:B------:R-:W-:Y:S02]  /*17e0*/  PRMT R17, R21, 0x3340, R32 ;  /* 0x0000334015117816 */ /* 0x000fe40000000020 */
[----:B------:R-:W-:Y:S02]  /*17f0*/  PRMT R4, R4, 0x3340, R19 ;  /* 0x0000334004047816 */ /* 0x000fe40000000013 */
[----:B------:R-:W-:-:S02]  /*1800*/  PRMT R19, R36, 0x3340, R37 ;  /* 0x0000334024137816 */ /* 0x000fc40000000025 */
[----:B------:R-:W-:Y:S02]  /*1810*/  PRMT R34, R34, 0x3340, R35 ;  /* 0x0000334022227816 */ /* 0x000fe40000000023 */
[----:B------:R-:W-:Y:S02]  /*1820*/  PRMT R21, R40, 0x3340, R41 ;  /* 0x0000334028157816 */ /* 0x000fe40000000029 */
[----:B------:R-:W-:Y:S02]  /*1830*/  PRMT R38, R38, 0x3340, R39 ;  /* 0x0000334026267816 */ /* 0x000fe40000000027 */
[----:B------:R-:W-:Y:S02]  /*1840*/  PRMT R17, R4, 0x5410, R17 ;  /* 0x0000541004117816 */ /* 0x000fe40000000011 */
[----:B------:R-:W-:Y:S02]  /*1850*/  PRMT R19, R34, 0x5410, R19 ;  /* 0x0000541022137816 */ /* 0x000fe40000000013 */
[----:B------:R-:W-:Y:S01]  /*1860*/  PRMT R21, R38, 0x5410, R21 ;  /* 0x0000541026157816 */ /* 0x000fe20000000015 */
[----:B------:R-:W-:Y:S04]  /*1870*/  STS.64 [R5+0x10], R16 ;  /* 0x0000101005007388 */ /* 0x000fe80000000a00 */
[----:B------:R-:W-:Y:S04]  /*1880*/  STS.64 [R7+0x8], R12 ;  /* 0x0000080c07007388 */ /* 0x000fe80000000a00 */
[----:B------:R-:W-:Y:S04]  /*1890*/  STS.64 [R7+0x10], R18 ;  /* 0x0000101207007388 */ /* 0x000fe80000000a00 */
[----:B------:R-:W-:Y:S04]  /*18a0*/  STS [R7], R22 ;  /* 0x0000001607007388 */ /* 0x000fe80000000800 */
[----:B------:R-:W-:Y:S04]  /*18b0*/  STS.64 [R42+0x8], R14 ;  /* 0x0000080e2a007388 */ /* 0x000fe80000000a00 */
[----:B------:R-:W-:Y:S04]  /*18c0*/  STS.64 [R42+0x10], R20 ;  /* 0x000010142a007388 */ /* 0x000fe80000000a00 */
[----:B------:R-:W-:Y:S01]  /*18d0*/  STS [R42], R23 ;  /* 0x000000172a007388 */ /* 0x000fe20000000800 */
[----:B------:R-:W-:Y:S06]  /*18e0*/  BAR.SYNC.DEFER_BLOCKING 0x0 ;  /* 0x0000000000007b1d */ /* 0x000fec0000010000 */
[----:B------:R-:W0:Y:S04]  /*18f0*/  LDS R4, [R31+0x14] ;  /* 0x000014001f047984 */ /* 0x000e280000000800 */
[----:B------:R-:W1:Y:S04]  /*1900*/  LDS R6, [R31+0x2c] ;  /* 0x00002c001f067984 */ /* 0x000e680000000800 */
[----:B------:R-:W2:Y:S04]  /*1910*/  LDS R5, [R31+0x44] ;  /* 0x000044001f057984 */ /* 0x000ea80000000800 */
[----:B------:R3:W4:Y:S04]  /*1920*/  LDS R30, [R31] ;  /* 0x000000001f1e7984 */ /* 0x0007280000000800 */
[----:B------:R3:W3:Y:S04]  /*1930*/  LDS R22, [R31+0x18] ;  /* 0x000018001f167984 */ /* 0x0006e80000000800 */
[----:B------:R0:W3:Y:S04]  /*1940*/  LDS R23, [R31+0x30] ;  /* 0x000030001f177984 */ /* 0x0000e80000000800 */
[----:B------:R0:W3:Y:S04]  /*1950*/  LDS.64 R2, [R31+0x8] ;  /* 0x000008001f027984 */ /* 0x0000e80000000a00 */
[----:B------:R0:W3:Y:S04]  /*1960*/  LDS.64 R12, [R31+0x20] ;  /* 0x000020001f0c7984 */ /* 0x0000e80000000a00 */
[----:B------:R0:W3:Y:S04]  /*1970*/  LDS.64 R14, [R31+0x38] ;  /* 0x000038001f0e7984 */ /* 0x0000e80000000a00 */
[----:B------:R1:W3:Y:S04]  /*1980*/  LDS R16, [R31+0x10] ;  /* 0x000010001f107984 */ /* 0x0002e80000000800 */
[----:B------:R2:W3:Y:S01]  /*1990*/  LDS R18, [R31+0x28] ;  /* 0x000028001f127984 */ /* 0x0004e20000000800 */
[----:B0-----:R-:W-:-:S02]  /*19a0*/  PRMT R17, R4, 0x7770, RZ ;  /* 0x0000777004117816 */ /* 0x001fc400000000ff */
[C---:B------:R-:W-:Y:S01]  /*19b0*/  PRMT R19, R4.reuse, 0x7771, RZ ;  /* 0x0000777104137816 */ /* 0x040fe200000000ff */
[----:B------:R0:W0:Y:S01]  /*19c0*/  LDS R20, [R31+0x40] ;  /* 0x000040001f147984 */ /* 0x0000220000000800 */
[----:B------:R-:W-:Y:S02]  /*19d0*/  PRMT R21, R4, 0x7772, RZ ;  /* 0x0000777204157816 */ /* 0x000fe400000000ff */
[C---:B-1----:R-:W-:Y:S02]  /*19e0*/  PRMT R34, R6.reuse, 0x7770, RZ ;  /* 0x0000777006227816 */ /* 0x042fe400000000ff */
[C---:B------:R-:W-:Y:S02]  /*19f0*/  PRMT R35, R6.reuse, 0x7771, RZ ;  /* 0x0000777106237816 */ /* 0x040fe400000000ff */
[----:B------:R-:W-:Y:S02]  /*1a00*/  PRMT R36, R6, 0x7772, RZ ;  /* 0x0000777206247816 */ /* 0x000fe400000000ff */
[----:B--2---:R-:W-:-:S02]  /*1a10*/  PRMT R38, R5, 0x7770, RZ ;  /* 0x0000777005267816 */ /* 0x004fc400000000ff */
[C---:B------:R-:W-:Y:S02]  /*1a20*/  PRMT R39, R5.reuse, 0x7771, RZ ;  /* 0x0000777105277816 */ /* 0x040fe400000000ff */
[C---:B------:R-:W-:Y:S02]  /*1a30*/  PRMT R40, R5.reuse, 0x7772, RZ ;  /* 0x0000777205287816 */ /* 0x040fe400000000ff */
[----:B------:R-:W-:Y:S02]  /*1a40*/  PRMT R4, R4, 0x7773, RZ ;  /* 0x0000777304047816 */ /* 0x000fe400000000ff */
[----:B------:R-:W-:Y:S02]  /*1a50*/  PRMT R6, R6, 0x7773, RZ ;  /* 0x0000777306067816 */ /* 0x000fe400000000ff */
[----:B------:R-:W-:Y:S02]  /*1a60*/  PRMT R5, R5, 0x7773, RZ ;  /* 0x0000777305057816 */ /* 0x000fe400000000ff */
[----:B------:R-:W-:-:S02]  /*1a70*/  PRMT R32, R4, 0x7610, R32 ;  /* 0x0000761004207816 */ /* 0x000fc40000000020 */
[----:B------:R-:W-:Y:S02]  /*1a80*/  PRMT R37, R6, 0x7610, R37 ;  /* 0x0000761006257816 */ /* 0x000fe40000000025 */
[----:B------:R-:W-:Y:S01]  /*1a90*/  PRMT R41, R5, 0x7610, R41 ;  /* 0x0000761005297816 */ /* 0x000fe20000000029 */
[----:B------:R-:W-:Y:S06]  /*1aa0*/  BAR.SYNC.DEFER_BLOCKING 0x0 ;  /* 0x0000000000007b1d */ /* 0x000fec0000010000 */
[----:B----4-:R-:W-:Y:S05]  /*1ab0*/  BRA `(.L_x_1038) ;  /* 0xffffffe800a87947 */ /* 0x010fea000383ffff */
.L_x_1037:
[----:B------:R-:W-:Y:S01]  /*1ac0*/  LOP3.LUT R32, R32, 0xffff, RZ, 0xc0, !PT ;  /* 0x0000ffff20207812 */ /* 0x000fe200078ec0ff */
[--C-:B------:R-:W-:Y:S01]  /*1ad0*/  IMAD R45, R45, 0x18, R42.reuse ;  /* 0x000000182d2d7824 */ /* 0x100fe200078e022a */
[----:B------:R-:W-:Y:S01]  /*1ae0*/  LOP3.LUT R21, R21, 0xffff, RZ, 0xc0, !PT ;  /* 0x0000ffff15157812 */ /* 0x000fe200078ec0ff */
[--C-:B------:R-:W-:Y:S01]  /*1af0*/  IMAD R5, R7, 0x18, R42.reuse ;  /* 0x0000001807057824 */ /* 0x100fe200078e022a */
[----:B------:R-:W-:Y:S01]  /*1b00*/  LOP3.LUT R19, R19, 0xffff, RZ, 0xc0, !PT ;  /* 0x0000ffff13137812 */ /* 0x000fe200078ec0ff */
[----:B------:R-:W0:Y:S01]  /*1b10*/  LDCU UR4, c[0x0][0x3a0] ;  /* 0x00007400ff0477ac */ /* 0x000e220008000800 */
[----:B------:R-:W-:Y:S01]  /*1b20*/  LOP3.LUT R4, R17, 0xffff, RZ, 0xc0, !PT ;  /* 0x0000ffff11047812 */ /* 0x000fe200078ec0ff */
[----:B------:R-:W-:Y:S01]  /*1b30*/  IMAD R42, R9, 0x18, R42 ;  /* 0x00000018092a7824 */ /* 0x000fe200078e022a */
[----:B------:R-:W-:Y:S01]  /*1b40*/  LOP3.LUT R37, R37, 0xffff, RZ, 0xc0, !PT ;  /* 0x0000ffff25257812 */ /* 0x000fe200078ec0ff */
[----:B-----5:R-:W-:Y:S01]  /*1b50*/  STS.64 [R45+0x8], R2 ;  /* 0x000008022d007388 */ /* 0x020fe20000000a00 */
[----:B------:R-:W-:Y:S01]  /*1b60*/  LOP3.LUT R36, R36, 0xffff, RZ, 0xc0, !PT ;  /* 0x0000ffff24247812 */ /* 0x000fe200078ec0ff */
[----:B------:R-:W-:Y:S01]  /*1b70*/  IMAD R31, R0, -0x30, R31 ;  /* 0xffffffd0001f7824 */ /* 0x000fe200078e021f */
[----:B------:R-:W-:Y:S01]  /*1b80*/  LOP3.LUT R35, R35, 0xffff, RZ, 0xc0, !PT ;  /* 0x0000ffff23237812 */ /* 0x000fe200078ec0ff */
[----:B------:R-:W-:Y:S01]  /*1b90*/  STS [R45], R30 ;  /* 0x0000001e2d007388 */ /* 0x000fe20000000800 */
        /* <DEDUP_REMOVED lines=15> */
[----:B------:R-:W-:Y:S01]  /*1c90*/  STS.64 [R45+0x10], R16 ;  /* 0x000010102d007388 */ /* 0x000fe20000000a00 */
[----:B0-----:R-:W-:-:S02]  /*1ca0*/  ISETP.GE.U32.AND P0, PT, R0, UR4, PT ;  /* 0x0000000400007c0c */ /* 0x001fc4000bf06070 */
[----:B------:R-:W-:Y:S01]  /*1cb0*/  ISETP.GE.U32.AND P1, PT, R8, UR4, PT ;  /* 0x0000000408007c0c */ /* 0x000fe2000bf26070 */
[----:B------:R-:W-:Y:S04]  /*1cc0*/  STS.64 [R5+0x8], R12 ;  /* 0x0000080c05007388 */ /* 0x000fe80000000a00 */
[----:B------:R-:W-:Y:S04]  /*1cd0*/  STS.64 [R5+0x10], R18 ;  /* 0x0000101205007388 */ /* 0x000fe80000000a00 */
[----:B------:R0:W-:Y:S04]  /*1ce0*/  STS [R5], R22 ;  /* 0x0000001605007388 */ /* 0x0001e80000000800 */
[----:B------:R-:W-:Y:S04]  /*1cf0*/  STS.64 [R42+0x8], R14 ;  /* 0x0000080e2a007388 */ /* 0x000fe80000000a00 */
[----:B------:R-:W-:Y:S01]  /*1d00*/  STS.64 [R42+0x10], R20 ;  /* 0x000010142a007388 */ /* 0x000fe20000000a00 */
[----:B0-----:R-:W0:Y:S03]  /*1d10*/  LDC.64 R4, c[0x0][0x388] ;  /* 0x0000e200ff047b82 */ /* 0x001e260000000a00 */
[----:B------:R-:W-:Y:S05]  /*1d20*/  STS [R42], R23 ;  /* 0x000000172a007388 */ /* 0x000fea0000000800 */
[----:B------:R-:W-:Y:S01]  /*1d30*/  BAR.SYNC.DEFER_BLOCKING 0x0 ;  /* 0x0000000000007b1d */ /* 0x000fe20000010000 */
[----:B0-----:R-:W-:-:S04]  /*1d40*/  IMAD.WIDE.U32 R4, R0, 0x18, R4 ;  /* 0x0000001800047825 */ /* 0x001fc800078e0004 */
[----:B------:R-:W-:Y:S01]  /*1d50*/  VIADD R0, R0, 0x200 ;  /* 0x0000020000007836 */ /* 0x000fe20000000000 */
[----:B------:R-:W0:Y:S04]  /*1d60*/  LDS.64 R2, [R31+0x1808] ;  /* 0x001808001f027984 */ /* 0x000e280000000a00 */
[----:B------:R-:W-:Y:S01]  /*1d70*/  ISETP.GE.U32.AND P2, PT, R0, UR4, PT ;  /* 0x0000000400007c0c */ /* 0x000fe2000bf46070 */
[----:B------:R-:W1:Y:S04]  /*1d80*/  LDS R9, [R31+0x1800] ;  /* 0x001800001f097984 */ /* 0x000e680000000800 */
[----:B------:R-:W2:Y:S04]  /*1d90*/  LDS.64 R10, [R31+0x1810] ;  /* 0x001810001f0a7984 */ /* 0x000ea80000000a00 */
[----:B------:R-:W3:Y:S04]  /*1da0*/  @!P0 LDS.64 R6, [R31+0x8] ;  /* 0x000008001f068984 */ /* 0x000ee80000000a00 */
[----:B------:R-:W4:Y:S04]  /*1db0*/  @!P0 LDS R13, [R31] ;  /* 0x000000001f0d8984 */ /* 0x000f280000000800 */
[----:B------:R-:W4:Y:S04]  /*1dc0*/  @!P0 LDS.64 R16, [R31+0x10] ;  /* 0x000010001f108984 */ /* 0x000f280000000a00 */
[----:B0-----:R0:W-:Y:S04]  /*1dd0*/  @!P1 STG.E.64 desc[UR10][R4.64+0x1808], R2 ;  /* 0x0018080204009986 */ /* 0x0011e8000c101b0a */
[----:B-1----:R0:W-:Y:S04]  /*1de0*/  @!P1 STG.E desc[UR10][R4.64+0x1800], R9 ;  /* 0x0018000904009986 */ /* 0x0021e8000c10190a */
[----:B--2---:R0:W-:Y:S04]  /*1df0*/  @!P1 STG.E desc[UR10][R4.64+0x1810], R10 ;  /* 0x0018100a04009986 */ /* 0x0041e8000c10190a */
[----:B------:R0:W-:Y:S04]  /*1e00*/  @!P1 STG.E desc[UR10][R4.64+0x1814], R11 ;  /* 0x0018140b04009986 */ /* 0x0001e8000c10190a */
[----:B---3--:R0:W-:Y:S04]  /*1e10*/  @!P0 STG.E.64 desc[UR10][R4.64+0x8], R6 ;  /* 0x0000080604008986 */ /* 0x0081e8000c101b0a */
[----:B----4-:R0:W-:Y:S04]  /*1e20*/  @!P0 STG.E desc[UR10][R4.64], R13 ;  /* 0x0000000d04008986 */ /* 0x0101e8000c10190a */
[----:B------:R0:W-:Y:S04]  /*1e30*/  @!P0 STG.E desc[UR10][R4.64+0x10], R16 ;  /* 0x0000101004008986 */ /* 0x0001e8000c10190a */
[----:B------:R0:W-:Y:S01]  /*1e40*/  @!P0 STG.E desc[UR10][R4.64+0x14], R17 ;  /* 0x0000141104008986 */ /* 0x0001e2000c10190a */
[----:B------:R-:W-:Y:S05]  /*1e50*/  @P2 EXIT ;  /* 0x000000000000294d */ /* 0x000fea0003800000 */
[----:B0-----:R-:W0:Y:S04]  /*1e60*/  LDS.64 R2, [R31+0x3008] ;  /* 0x003008001f027984 */ /* 0x001e280000000a00 */
[----:B------:R-:W1:Y:S04]  /*1e70*/  LDS R7, [R31+0x3000] ;  /* 0x003000001f077984 */ /* 0x000e680000000800 */
[----:B------:R-:W2:Y:S04]  /*1e80*/  LDS.64 R8, [R31+0x3010] ;  /* 0x003010001f087984 */ /* 0x000ea80000000a00 */
[----:B0-----:R-:W-:Y:S04]  /*1e90*/  STG.E.64 desc[UR10][R4.64+0x3008], R2 ;  /* 0x0030080204007986 */ /* 0x001fe8000c101b0a */
[----:B-1----:R-:W-:Y:S04]  /*1ea0*/  STG.E desc[UR10][R4.64+0x3000], R7 ;  /* 0x0030000704007986 */ /* 0x002fe8000c10190a */
[----:B--2---:R-:W-:Y:S04]  /*1eb0*/  STG.E desc[UR10][R4.64+0x3010], R8 ;  /* 0x0030100804007986 */ /* 0x004fe8000c10190a */
[----:B------:R-:W-:Y:S01]  /*1ec0*/  STG.E desc[UR10][R4.64+0x3014], R9 ;  /* 0x0030140904007986 */ /* 0x000fe2000c10190a */
[----:B------:R-:W-:Y:S05]  /*1ed0*/  EXIT ;  /* 0x000000000000794d */ /* 0x000fea0003800000 */
.L_x_1039:
        /* <DEDUP_REMOVED lines=10> */
.L_x_1422:


//--------------------- .text._ZN3cub18CUB_300001_SM_10006detail10radix_sort29DeviceRadixSortOnesweepKernelINS1_5radix10policy_hubI6edge_tNS0_8NullTypeEjE10Policy1000ELNS0_9SortOrderE0ES6_S7_jii17edge_decomposer_tEEvPT5_SD_PT3_PKSE_PT1_PKSI_PT2_PKSM_T4_iiT6_ --------------------------
	.section	.text._ZN3cub18CUB_300001_SM_10006detail10radix_sort29DeviceRadixSortOnesweepKernelINS1_5radix10policy_hubI6edge_tNS0_8NullTypeEjE10Policy1000ELNS0_9SortOrderE0ES6_S7_jii17edge_decomposer_tEEvPT5_SD_PT3_PKSE_PT1_PKSI_PT2_PKSM_T4_iiT6_,"ax",@progbits
	.align	128
        .global         _ZN3cub18CUB_300001_SM_10006detail10radix_sort29DeviceRadixSortOnesweepKernelINS1_5radix10policy_hubI6edge_tNS0_8NullTypeEjE10Policy1000ELNS0_9SortOrderE0ES6_S7_jii17edge_decomposer_tEEvPT5_SD_PT3_PKSE_PT1_PKSI_PT2_PKSM_T4_iiT6_
        .type           _ZN3cub18CUB_300001_SM_10006detail10radix_sort29DeviceRadixSortOnesweepKernelINS1_5radix10policy_hubI6edge_tNS0_8NullTypeEjE10Policy1000ELNS0_9SortOrderE0ES6_S7_jii17edge_decomposer_tEEvPT5_SD_PT3_PKSE_PT1_PKSI_PT2_PKSM_T4_iiT6_,@function
        .size           _ZN3cub18CUB_300001_SM_10006detail10radix_sort29DeviceRadixSortOnesweepKernelINS1_5radix10policy_hubI6edge_tNS0_8NullTypeEjE10Policy1000ELNS0_9SortOrderE0ES6_S7_jii17edge_decomposer_tEEvPT5_SD_PT3_PKSE_PT1_PKSI_PT2_PKSM_T4_iiT6_,(.L_x_1423 - _ZN3cub18CUB_300001_SM_10006detail10radix_sort29DeviceRadixSortOnesweepKernelINS1_5radix10policy_hubI6edge_tNS0_8NullTypeEjE10Policy1000ELNS0_9SortOrderE0ES6_S7_jii17edge_decomposer_tEEvPT5_SD_PT3_PKSE_PT1_PKSI_PT2_PKSM_T4_iiT6_)
        .other          _ZN3cub18CUB_300001_SM_10006detail10radix_sort29DeviceRadixSortOnesweepKernelINS1_5radix10policy_hubI6edge_tNS0_8NullTypeEjE10Policy1000ELNS0_9SortOrderE0ES6_S7_jii17edge_decomposer_tEEvPT5_SD_PT3_PKSE_PT1_PKSI_PT2_PKSM_T4_iiT6_,@"STO_CUDA_ENTRY STV_DEFAULT"
_ZN3cub18CUB_300001_SM_10006detail10radix_sort29DeviceRadixSortOnesweepKernelINS1_5radix10policy_hubI6edge_tNS0_8NullTypeEjE10Policy1000ELNS0_9SortOrderE0ES6_S7_jii17edge_decomposer_tEEvPT5_SD_PT3_PKSE_PT1_PKSI_PT2_PKSM_T4_iiT6_:
.text._ZN3cub18CUB_300001_SM_10006detail10radix_sort29DeviceRadixSortOnesweepKernelINS1_5radix10policy_hubI6edge_tNS0_8NullTypeEjE10Policy1000ELNS0_9SortOrderE0ES6_S7_jii17edge_decomposer_tEEvPT5_SD_PT3_PKSE_PT1_PKSI_PT2_PKSM_T4_iiT6_:
[----:B------:R-:W-:Y:S01]  /*0000*/  LDC R1, c[0x0][0x37c] ;  /* 0x0000df00ff017b82 */ /* 0x000fe20000000800 */
[----:B------:R-:W0:Y:S01]  /*0010*/  S2R R39, SR_TID.X ;  /* 0x0000000000277919 */ /* 0x000e220000002100 */
[----:B------:R-:W1:Y:S01]  /*0020*/  LDCU.64 UR10, c[0x0][0x358] ;  /* 0x00006b00ff0a77ac */ /* 0x000e620008000a00 */
[----:B------:R-:W-:Y:S01]  /*0030*/  BSSY.RECONVERGENT B0, `(.L_x_1040) ;  /* 0x000000a000007945 */ /* 0x000fe20003800200 */
[----:B0-----:R-:W-:-:S13]  /*0040*/  ISETP.NE.AND P0, PT, R39, RZ, PT ;  /* 0x000000ff2700720c */ /* 0x001fda0003f05270 */
        /* <DEDUP_REMOVED lines=8> */
.L_x_1041:
[----:B------:R-:W-:Y:S05]  /*00d0*/  BSYNC.RECONVERGENT B0 ;  /* 0x0000000000007941 */ /* 0x000fea0003800200 */
.L_x_1040:
[----:B------:R-:W1:Y:S08]  /*00e0*/  S2UR UR5, SR_CgaCtaId ;  /* 0x00000000000579c3 */ /* 0x000e700000008800 */
[----:B------:R-:W-:Y:S06]  /*00f0*/  BAR.SYNC.DEFER_BLOCKING 0x0 ;  /* 0x0000000000007b1d */ /* 0x000fec0000010000 */
[----:B------:R-:W-:Y:S01]  /*0100*/  UMOV UR4, 0x400 ;  /* 0x0000040000047882 */ /* 0x000fe20000000000 */
[----:B------:R-:W2:Y:S01]  /*0110*/  S2R R42, SR_LANEID ;  /* 0x00000000002a7919 */ /* 0x000ea20000000000 */
[----:B-1----:R-:W-:Y:S01]  /*0120*/  ULEA UR7, UR5, UR4, 0x18 ;  /* 0x0000000405077291 */ /* 0x002fe2000f8ec0ff */
[----:B------:R-:W1:Y:S01]  /*0130*/  LDCU UR5, c[0x0][0x3c0] ;  /* 0x00007800ff0577ac */ /* 0x000e620008000800 */
[----:B------:R-:W3:Y:S07]  /*0140*/  LDCU UR4, c[0x0][0x3c8] ;  /* 0x00007900ff0477ac */ /* 0x000eee0008000800 */
[----:B------:R-:W4:Y:S02]  /*0150*/  LDS R0, [UR7+0xb400] ;  /* 0x00b40007ff007984 */ /* 0x000f240008000800 */
[----:B----4-:R-:W-:-:S02]  /*0160*/  R2UR UR9, R0 ;  /* 0x00000000000972ca */ /* 0x010fc400000e0000 */
[----:B------:R-:W-:-:S11]  /*0170*/  SHF.R.U32.HI R0, RZ, 0x5, R39 ;  /* 0x00000005ff007819 */ /* 0x000fd60000011627 */
[----:B------:R-:W-:-:S04]  /*0180*/  UIMAD UR6, UR9, 0x1680, URZ ;  /* 0x00001680090678a4 */ /* 0x000fc8000f8e02ff */
[----:B------:R-:W-:-:S04]  /*0190*/  UIADD3 UR12, UPT, UPT, UR6, 0x1680, URZ ;  /* 0x00001680060c7890 */ /* 0x000fc8000fffe0ff */
[----:B-1----:R-:W-:-:S09]  /*01a0*/  UISETP.GT.AND UP0, UPT, UR12, UR5, UPT ;  /* 0x000000050c00728c */ /* 0x002fd2000bf04270 */
[----:B--23--:R-:W-:Y:S05]  /*01b0*/  BRA.U UP0, `(.L_x_1042) ;  /* 0x00000001009c7547 */ /* 0x00cfea000b800000 */
[----:B------:R-:W1:Y:S01]  /*01c0*/  LDCU.64 UR14, c[0x0][0x3a8] ;  /* 0x00007500ff0e77ac */ /* 0x000e620008000a00 */
[C---:B0-----:R-:W-:Y:S02]  /*01d0*/  LOP3.LUT R2, R39.reuse, 0x1f, RZ, 0xc0, !PT ;  /* 0x0000001f27027812 */ /* 0x041fe400078ec0ff */
[----:B------:R-:W-:-:S05]  /*01e0*/  LOP3.LUT R3, R39, 0x3e0, RZ, 0xc0, !PT ;  /* 0x000003e027037812 */ /* 0x000fca00078ec0ff */
[----:B------:R-:W-:-:S05]  /*01f0*/  IMAD R2, R3, 0xf, R2 ;  /* 0x0000000f03027824 */ /* 0x000fca00078e0202 */
[----:B------:R-:W-:-:S05]  /*0200*/  IADD3 R3, P0, PT, R2, UR6, RZ ;  /* 0x0000000602037c10 */ /* 0x000fca000ff1e0ff */
[----:B------:R-:W-:Y:S01]  /*0210*/  IMAD.X R4, RZ, RZ, RZ, P0 ;  /* 0x000000ffff047224 */ /* 0x000fe200000e06ff */
[----:B-1----:R-:W-:-:S04]  /*0220*/  LEA R2, P0, R3, UR14, 0x3 ;  /* 0x0000000e03027c11 */ /* 0x002fc8000f8018ff */
[----:B------:R-:W-:-:S05]  /*0230*/  LEA.HI.X R3, R3, UR15, R4, 0x3, P0 ;  /* 0x0000000f03037c11 */ /* 0x000fca00080f1c04 */
        /* <DEDUP_REMOVED lines=31> */
.L_x_1042:
[C---:B0-----:R-:W-:Y:S01]  /*0430*/  LOP3.LUT R2, R39.reuse, 0x1f, RZ, 0xc0, !PT ;  /* 0x0000001f27027812 */ /* 0x041fe200078ec0ff */
[----:B------:R-:W0:Y:S01]  /*0440*/  LDCU.64 UR14, c[0x0][0x3a8] ;  /* 0x00007500ff0e77ac */ /* 0x000e220008000a00 */
[----:B------:R-:W-:Y:S01]  /*0450*/  LOP3.LUT R3, R39, 0x3e0, RZ, 0xc0, !PT ;  /* 0x000003e027037812 */ /* 0x000fe200078ec0ff */
[----:B------:R-:W-:Y:S01]  /*0460*/  IMAD.MOV.U32 R36, RZ, RZ, -0x1 ;  /* 0xffffffffff247424 */ /* 0x000fe200078e00ff */
[----:B------:R-:W-:Y:S01]  /*0470*/  UIADD3 UR5, UPT, UPT, -UR6, UR5, URZ ;  /* 0x0000000506057290 */ /* 0x000fe2000fffe1ff */
[----:B------:R-:W-:Y:S02]  /*0480*/  IMAD.MOV.U32 R37, RZ, RZ, -0x1 ;  /* 0xffffffffff257424 */ /* 0x000fe400078e00ff */
[----:B------:R-:W-:Y:S02]  /*0490*/  IMAD R6, R3, 0xf, R2 ;  /* 0x0000000f03067824 */ /* 0x000fe400078e0202 */
[----:B------:R-:W-:Y:S02]  /*04a0*/  IMAD.MOV.U32 R34, RZ, RZ, -0x1 ;  /* 0xffffffffff227424 */ /* 0x000fe400078e00ff */
[C---:B------:R-:W-:Y:S01]  /*04b0*/  VIADD R3, R6.reuse, 0x40 ;  /* 0x0000004006037836 */ /* 0x040fe20000000000 */
[C---:B------:R-:W-:Y:S01]  /*04c0*/  ISETP.GE.AND P3, PT, R6.reuse, UR5, PT ;  /* 0x0000000506007c0c */ /* 0x040fe2000bf66270 */
[----:B------:R-:W-:-:S02]  /*04d0*/  VIADD R2, R6, 0x20 ;  /* 0x0000002006027836 */ /* 0x000fc40000000000 */
[C---:B------:R-:W-:Y:S01]  /*04e0*/  VIADD R4, R6.reuse, 0x60 ;  /* 0x0000006006047836 */ /* 0x040fe20000000000 */
[----:B------:R-:W-:Y:S01]  /*04f0*/  ISETP.GE.AND P5, PT, R3, UR5, PT ;  /* 0x0000000503007c0c */ /* 0x000fe2000bfa6270 */
[C---:B------:R-:W-:Y:S01]  /*0500*/  VIADD R5, R6.reuse, 0x80 ;  /* 0x0000008006057836 */ /* 0x040fe20000000000 */
[C---:B------:R-:W-:Y:S01]  /*0510*/  IADD3 R3, P0, PT, R6.reuse, UR6, RZ ;  /* 0x0000000606037c10 */ /* 0x040fe2000ff1e0ff */
[----:B------:R-:W-:Y:S01]  /*0520*/  VIADD R7, R6, 0xa0 ;  /* 0x000000a006077836 */ /* 0x000fe20000000000 */
[----:B------:R-:W-:Y:S01]  /*0530*/  ISETP.GE.AND P4, PT, R2, UR5, PT ;  /* 0x0000000502007c0c */ /* 0x000fe2000bf86270 */
[----:B------:R-:W-:Y:S01]  /*0540*/  IMAD.MOV.U32 R35, RZ, RZ, -0x1 ;  /* 0xffffffffff237424 */ /* 0x000fe200078e00ff */
[----:B------:R-:W-:Y:S01]  /*0550*/  ISETP.GE.AND P6, PT, R4, UR5, PT ;  /* 0x0000000504007c0c */ /* 0x000fe2000bfc6270 */
[----:B------:R-:W-:Y:S01]  /*0560*/  IMAD.X R4, RZ, RZ, RZ, P0 ;  /* 0x000000ffff047224 */ /* 0x000fe200000e06ff */
[----:B0-----:R-:W-:Y:S01]  /*0570*/  LEA R2, P2, R3, UR14, 0x3 ;  /* 0x0000000e03027c11 */ /* 0x001fe2000f8418ff */
[C---:B------:R-:W-:Y:S01]  /*0580*/  VIADD R8, R6.reuse, 0xc0 ;  /* 0x000000c006087836 */ /* 0x040fe20000000000 */
[----:B------:R-:W-:Y:S01]  /*0590*/  ISETP.GE.AND P0, PT, R5, UR5, PT ;  /* 0x0000000505007c0c */ /* 0x000fe2000bf06270 */
[C---:B------:R-:W-:Y:S01]  /*05a0*/  VIADD R5, R6.reuse, 0x100 ;  /* 0x0000010006057836 */ /* 0x040fe20000000000 */
[----:B------:R-:W-:Y:S01]  /*05b0*/  LEA.HI.X R3, R3, UR15, R4, 0x3, P2 ;  /* 0x0000000f03037c11 */ /* 0x000fe200090f1c04 */
[----:B------:R-:W-:Y:S01]  /*05c0*/  VIADD R4, R6, 0xe0 ;  /* 0x000000e006047836 */ /* 0x000fe20000000000 */
[----:B------:R-:W-:Y:S01]  /*05d0*/  ISETP.GE.AND P1, PT, R7, UR5, PT ;  /* 0x0000000507007c0c */ /* 0x000fe2000bf26270 */
[----:B------:R-:W-:Y:S01]  /*05e0*/  IMAD.MOV.U32 R32, RZ, RZ, -0x1 ;  /* 0xffffffffff207424 */ /* 0x000fe200078e00ff */
[----:B------:R-:W-:Y:S01]  /*05f0*/  ISETP.GE.AND P2, PT, R8, UR5, PT ;  /* 0x0000000508007c0c */ /* 0x000fe2000bf46270 */
[----:B------:R1:W5:Y:S01]  /*0600*/  @!P3 LDG.E R36, desc[UR10][R2.64] ;  /* 0x0000000a0224b981 */ /* 0x000362000c1e1900 */
[----:B------:R-:W-:-:S02]  /*0610*/  IMAD.MOV.U32 R33, RZ, RZ, -0x1 ;  /* 0xffffffffff217424 */ /* 0x000fc400078e00ff */
[----:B------:R-:W-:Y:S01]  /*0620*/  IMAD.MOV.U32 R30, RZ, RZ, -0x1 ;  /* 0xffffffffff1e7424 */ /* 0x000fe200078e00ff */
[----:B------:R1:W5:Y:S01]  /*0630*/  @!P3 LDG.E R37, desc[UR10][R2.64+0x4] ;  /* 0x0000040a0225b981 */ /* 0x000362000c1e1900 */
[----:B------:R-:W-:Y:S01]  /*0640*/  IMAD.MOV.U32 R31, RZ, RZ, -0x1 ;  /* 0xffffffffff1f7424 */ /* 0x000fe200078e00ff */
[----:B------:R-:W-:Y:S02]  /*0650*/  ISETP.GE.AND P3, PT, R4, UR5, PT ;  /* 0x0000000504007c0c */ /* 0x000fe4000bf66270 */
[----:B------:R1:W5:Y:S01]  /*0660*/  @!P4 LDG.E R34, desc[UR10][R2.64+0x100] ;  /* 0x0001000a0222c981 */ /* 0x000362000c1e1900 */
[----:B------:R-:W-:-:S03]  /*0670*/  VIADD R4, R6, 0x120 ;  /* 0x0000012006047836 */ /* 0x000fc60000000000 */
[----:B------:R1:W5:Y:S01]  /*0680*/  @!P4 LDG.E R35, desc[UR10][R2.64+0x104] ;  /* 0x0001040a0223c981 */ /* 0x000362000c1e1900 */
[----:B------:R-:W-:Y:S01]  /*0690*/  ISETP.GE.AND P4, PT, R5, UR5, PT ;  /* 0x0000000505007c0c */ /* 0x000fe2000bf86270 */
[----:B------:R-:W-:Y:S02]  /*06a0*/  VIADD R5, R6, 0x140 ;  /* 0x0000014006057836 */ /* 0x000fe40000000000 */
[----:B------:R1:W5:Y:S01]  /*06b0*/  @!P5 LDG.E R32, desc[UR10][R2.64+0x200] ;  /* 0x0002000a0220d981 */ /* 0x000362000c1e1900 */
[----:B------:R-:W-:Y:S02]  /*06c0*/  IMAD.MOV.U32 R28, RZ, RZ, -0x1 ;  /* 0xffffffffff1c7424 */ /* 0x000fe400078e00ff */
[----:B------:R-:W-:Y:S01]  /*06d0*/  IMAD.MOV.U32 R29, RZ, RZ, -0x1 ;  /* 0xffffffffff1d7424 */ /* 0x000fe200078e00ff */
[----:B------:R1:W5:Y:S01]  /*06e0*/  @!P5 LDG.E R33, desc[UR10][R2.64+0x204] ;  /* 0x0002040a0221d981 */ /* 0x000362000c1e1900 */
[----:B------:R-:W-:Y:S01]  /*06f0*/  IMAD.MOV.U32 R26, RZ, RZ, -0x1 ;  /* 0xffffffffff1a7424 */ /* 0x000fe200078e00ff */
[----:B------:R-:W-:Y:S01]  /*0700*/  ISETP.GE.AND P5, PT, R4, UR5, PT ;  /* 0x0000000504007c0c */ /* 0x000fe2000bfa6270 */
[----:B------:R-:W-:Y:S01]  /*0710*/  IMAD.MOV.U32 R27, RZ, RZ, -0x1 ;  /* 0xffffffffff1b7424 */ /* 0x000fe200078e00ff */
        /* <DEDUP_REMOVED lines=17> */
[----:B------:R1:W5:Y:S04]  /*0830*/  @!P2 LDG.E R24, desc[UR10][R2.64+0x600] ;  /* 0x0006000a0218a981 */ /* 0x000368000c1e1900 */
[----:B------:R1:W5:Y:S01]  /*0840*/  @!P2 LDG.E R25, desc[UR10][R2.64+0x604] ;  /* 0x0006040a0219a981 */ /* 0x000362000c1e1900 */
[----:B------:R-:W-:-:S03]  /*0850*/  ISETP.GE.AND P2, PT, R4, UR5, PT ;  /* 0x0000000504007c0c */ /* 0x000fc6000bf46270 */
[----:B------:R1:W5:Y:S04]  /*0860*/  @!P3 LDG.E R22, desc[UR10][R2.64+0x700] ;  /* 0x0007000a0216b981 */ /* 0x000368000c1e1900 */
[----:B------:R1:W5:Y:S01]  /*0870*/  @!P3 LDG.E R23, desc[UR10][R2.64+0x704] ;  /* 0x0007040a0217b981 */ /* 0x000362000c1e1900 */
[----:B------:R-:W-:Y:S01]  /*0880*/  ISETP.GE.AND P3, PT, R5, UR5, PT ;  /* 0x0000000505007c0c */ /* 0x000fe2000bf66270 */
[----:B------:R-:W-:Y:S02]  /*0890*/  IMAD.MOV.U32 R20, RZ, RZ, -0x1 ;  /* 0xffffffffff147424 */ /* 0x000fe400078e00ff */
[----:B------:R-:W-:Y:S02]  /*08a0*/  IMAD.MOV.U32 R21, RZ, RZ, -0x1 ;  /* 0xffffffffff157424 */ /* 0x000fe400078e00ff */
[----:B------:R-:W-:-:S02]  /*08b0*/  IMAD.MOV.U32 R18, RZ, RZ, -0x1 ;  /* 0xffffffffff127424 */ /* 0x000fc400078e00ff */
[----:B------:R-:W-:Y:S01]  /*08c0*/  IMAD.MOV.U32 R19, RZ, RZ, -0x1 ;  /* 0xffffffffff137424 */ /* 0x000fe200078e00ff */
[----:B------:R1:W5:Y:S01]  /*08d0*/  @!P4 LDG.E R20, desc[UR10][R2.64+0x800] ;  /* 0x0008000a0214c981 */ /* 0x000362000c1e1900 */
[----:B------:R-:W-:Y:S02]  /*08e0*/  IMAD.MOV.U32 R16, RZ, RZ, -0x1 ;  /* 0xffffffffff107424 */ /* 0x000fe400078e00ff */
[----:B------:R-:W-:Y:S01]  /*08f0*/  IMAD.MOV.U32 R17, RZ, RZ, -0x1 ;  /* 0xffffffffff117424 */ /* 0x000fe200078e00ff */
[----:B------:R1:W5:Y:S01]  /*0900*/  @!P4 LDG.E R21, desc[UR10][R2.64+0x804] ;  /* 0x0008040a0215c981 */ /* 0x000362000c1e1900 */
[----:B------:R-:W-:Y:S02]  /*0910*/  IMAD.MOV.U32 R14, RZ, RZ, -0x1 ;  /* 0xffffffffff0e7424 */ /* 0x000fe400078e00ff */
[----:B------:R-:W-:Y:S01]  /*0920*/  IMAD.MOV.U32 R15, RZ, RZ, -0x1 ;  /* 0xffffffffff0f7424 */ /* 0x000fe200078e00ff */
[----:B------:R1:W5:Y:S01]  /*0930*/  @!P5 LDG.E R18, desc[UR10][R2.64+0x900] ;  /* 0x0009000a0212d981 */ /* 0x000362000c1e1900 */
        /* <DEDUP_REMOVED lines=12> */
[----:B------:R1:W5:Y:S04]  /*0a00*/  @!P1 LDG.E R13, desc[UR10][R2.64+0xc04] ;  /* 0x000c040a020d9981 */ /* 0x000368000c1e1900 */
[----:B------:R1:W5:Y:S04]  /*0a10*/  @!P2 LDG.E R10, desc[UR10][R2.64+0xd00] ;  /* 0x000d000a020aa981 */ /* 0x000368000c1e1900 */
[----:B------:R1:W5:Y:S04]  /*0a20*/  @!P2 LDG.E R11, desc[UR10][R2.64+0xd04] ;  /* 0x000d040a020ba981 */ /* 0x000368000c1e1900 */
[----:B------:R1:W5:Y:S04]  /*0a30*/  @!P3 LDG.E R8, desc[UR10][R2.64+0xe00] ;  /* 0x000e000a0208b981 */ /* 0x000368000c1e1900 */
[----:B------:R1:W5:Y:S02]  /*0a40*/  @!P3 LDG.E R9, desc[UR10][R2.64+0xe04] ;  /* 0x000e040a0209b981 */ /* 0x000364000c1e1900 */
.L_x_1043:
[----:B01----:R-:W-:Y:S01]  /*0a50*/  VIMNMX R3, PT, PT, R42, 0xe0, !PT ;  /* 0x000000e02a037848 */ /* 0x003fe20007fe0100 */
[----:B------:R-:W-:Y:S01]  /*0a60*/  BSSY.RECONVERGENT B0, `(.L_x_1044) ;  /* 0x0000024000007945 */ /* 0x000fe20003800200 */
[--C-:B------:R-:W-:Y:S02]  /*0a70*/  IMAD.MOV.U32 R5, RZ, RZ, R42.reuse ;  /* 0x000000ffff057224 */ /* 0x100fe400078e002a */
[----:B------:R-:W-:-:S04]  /*0a80*/  IADD3 R3, PT, PT, R3, 0x1f, -R42 ;  /* 0x0000001f03037810 */ /* 0x000fc80007ffe82a */
[C---:B------:R-:W-:Y:S02]  /*0a90*/  ISETP.GE.U32.AND P0, PT, R3.reuse, 0x1e0, PT ;  /* 0x000001e00300780c */ /* 0x040fe40003f06070 */
[----:B------:R-:W-:Y:S01]  /*0aa0*/  LEA.HI R2, R3, 0x1, RZ, 0x1b ;  /* 0x0000000103027811 */ /* 0x000fe200078fd8ff */
[----:B------:R-:W-:-:S03]  /*0ab0*/  IMAD.SHL.U32 R3, R0, 0x400, RZ ;  /* 0x0000040000037824 */ /* 0x000fc600078e00ff */
[----:B------:R-:W-:-:S04]  /*0ac0*/  LOP3.LUT R6, R2, 0xf, RZ, 0xc0, !PT ;  /* 0x0000000f02067812 */ /* 0x000fc800078ec0ff */
[----:B------:R-:W-:-:S03]  /*0ad0*/  ISETP.NE.AND P1, PT, R6, RZ, PT ;  /* 0x000000ff0600720c */ /* 0x000fc60003f25270 */
[----:B------:R-:W-:Y:S10]  /*0ae0*/  @!P0 BRA `(.L_x_1045) ;  /* 0x00000000006c8947 */ /* 0x000ff40003800000 */
[----:B------:R-:W-:Y:S01]  /*0af0*/  IMAD R4, R42, 0x4, R3 ;  /* 0x000000042a047824 */ /* 0x000fe200078e0203 */
[----:B------:R-:W-:Y:S01]  /*0b00*/  LOP3.LUT R0, R2, 0xffffff0, RZ, 0xc0, !PT ;  /* 0x0ffffff002007812 */ /* 0x000fe200078ec0ff */
[----:B------:R-:W-:Y:S02]  /*0b10*/  IMAD.U32 R7, RZ, RZ, UR7 ;  /* 0x00000007ff077e24 */ /* 0x000fe4000f8e00ff */
[----:B------:R-:W-:Y:S02]  /*0b20*/  IMAD.MOV.U32 R5, RZ, RZ, R42 ;  /* 0x000000ffff057224 */ /* 0x000fe400078e002a */
[----:B------:R-:W-:Y:S01]  /*0b30*/  IMAD.MOV R0, RZ, RZ, -R0 ;  /* 0x000000ffff007224 */ /* 0x000fe200078e0a00 */
[----:B------:R-:W-:-:S07]  /*0b40*/  IADD3 R4, PT, PT, R4, 0x400, R7 ;  /* 0x0000040004047810 */ /* 0x000fce0007ffe007 */
.L_x_1046:
        /* <DEDUP_REMOVED lines=21> */
.L_x_1045:
[----:B------:R-:W-:Y:S05]  /*0ca0*/  BSYNC.RECONVERGENT B0 ;  /* 0x0000000000007941 */ /* 0x000fea0003800200 */
.L_x_1044:
[----:B------:R-:W-:Y:S01]  /*0cb0*/  BSSY.RECONVERGENT B0, `(.L_x_1047) ;  /* 0x0000026000007945 */ /* 0x000fe20003800200 */
[----:B------:R-:W-:-:S03]  /*0cc0*/  VIADD R40, R3, UR7 ;  /* 0x0000000703287c36 */ /* 0x000fc60008000000 */
        /* <DEDUP_REMOVED lines=16> */
.L_x_1050:
[----:B------:R-:W-:Y:S05]  /*0dd0*/  BSYNC.RECONVERGENT B1 ;  /* 0x0000000000017941 */ /* 0x000fea0003800200 */
.L_x_1049:
        /* <DEDUP_REMOVED lines=13> */
[----:B------:R-:W-:-:S07]  /*0eb0*/  VIADD R3, R3, UR7 ;  /* 0x0000000703037c36 */ /* 0x000fce0008000000 */
.L_x_1051:
[----:B------:R-:W-:Y:S01]  /*0ec0*/  VIADD R2, R2, 0x1 ;  /* 0x0000000102027836 */ /* 0x000fe20000000000 */
[----:B------:R0:W-:Y:S04]  /*0ed0*/  STS [R3], RZ ;  /* 0x000000ff03007388 */ /* 0x0001e80000000800 */
[----:B------:R-:W-:Y:S01]  /*0ee0*/  ISETP.NE.AND P0, PT, R2, RZ, PT ;  /* 0x000000ff0200720c */ /* 0x000fe20003f05270 */
[----:B0-----:R-:W-:-:S12]  /*0ef0*/  VIADD R3, R3, 0x80 ;  /* 0x0000008003037836 */ /* 0x001fd80000000000 */
[----:B------:R-:W-:Y:S05]  /*0f00*/  @P0 BRA `(.L_x_1051) ;  /* 0xfffffffc00ec0947 */ /* 0x000fea000383ffff */
.L_x_1048:
[----:B------:R-:W-:Y:S05]  /*0f10*/  BSYNC.RECONVERGENT B0 ;  /* 0x0000000000007941 */ /* 0x000fea0003800200 */
.L_x_1047:
[----:B------:R-:W0:Y:S01]  /*0f20*/  LDCU UR16, c[0x0][0x3c4] ;  /* 0x00007880ff1077ac */ /* 0x000e220008000800 */
[----:B------:R-:W2:Y:S01]  /*0f30*/  LDC.64 R6, c[0x0][0x380] ;  /* 0x0000e000ff067b82 */ /* 0x000ea20000000a00 */
[----:B------:R-:W-:Y:S01]  /*0f40*/  IMAD.MOV.U32 R3, RZ, RZ, 0x20 ;  /* 0x00000020ff037424 */ /* 0x000fe200078e00ff */
[----:B------:R-:W3:Y:S01]  /*0f50*/  LDCU UR17, c[0x0][0x3c8] ;  /* 0x00007900ff1177ac */ /* 0x000ee20008000800 */
[----:B------:R-:W-:Y:S01]  /*0f60*/  IMAD.U32 R2, RZ, RZ, UR4 ;  /* 0x00000004ff027e24 */ /* 0x000fe2000f8e00ff */
[----:B------:R-:W-:Y:S01]  /*0f70*/  UMOV UR18, 0xffffffff ;  /* 0xffffffff00127882 */ /* 0x000fe20000000000 */
[----:B01----:R-:W-:Y:S01]  /*0f80*/  IMAD R0, RZ, RZ, -UR16 ;  /* 0x80000010ff007e24 */ /* 0x003fe2000f8e02ff */
[----:B------:R-:W-:Y:S02]  /*0f90*/  UISETP.GT.U32.AND UP1, UPT, UR16, 0x1f, UPT ;  /* 0x0000001f1000788c */ /* 0x000fe4000bf24070 */
[----:B------:R-:W-:Y:S02]  /*0fa0*/  UIADD3 UR5, UPT, UPT, UR16, -0x20, URZ ;  /* 0xffffffe010057890 */ /* 0x000fe4000fffe0ff */
[----:B---3--:R-:W-:Y:S01]  /*0fb0*/  VIADDMNMX.U32 R0, R0, R3, UR17, PT ;  /* 0x0000001100007e46 */ /* 0x008fe2000b800003 */
[----:B------:R-:W-:-:S03]  /*0fc0*/  IMAD.MOV.U32 R3, RZ, RZ, RZ ;  /* 0x000000ffff037224 */ /* 0x000fc600078e00ff */
[----:B------:R-:W-:Y:S01]  /*0fd0*/  R2UR UR13, R0 ;  /* 0x00000000000d72ca */ /* 0x000fe200000e0000 */
[----:B------:R-:W-:Y:S02]  /*0fe0*/  IMAD.MOV.U32 R0, RZ, RZ, RZ ;  /* 0x000000ffff007224 */ /* 0x000fe400078e00ff */
[----:B------:R-:W-:-:S10]  /*0ff0*/  IMAD.U32 R5, RZ, RZ, UR5 ;  /* 0x00000005ff057e24 */ /* 0x000fd4000f8e00ff */
[----:B------:R-:W-:Y:S02]  /*1000*/  USHF.L.U32 UR14, UR18, UR13, URZ ;  /* 0x0000000d120e7299 */ /* 0x000fe400080006ff */
[----:B------:R-:W-:Y:S01]  /*1010*/  UIADD3 UR15, UPT, UPT, -UR13, UR17, URZ ;  /* 0x000000110d0f7290 */ /* 0x000fe2000fffe1ff */
[----:B------:R-:W-:Y:S01]  /*1020*/  NOP ;  /* 0x0000000000007918 */ /* 0x000fe20000000000 */
[----:B------:R-:W-:Y:S10]  /*1030*/  BRA.U UP1, `(.L_x_1052) ;  /* 0x0000000101207547 */ /* 0x000ff4000b800000 */
[----:B------:R-:W-:Y:S02]  /*1040*/  ISETP.NE.AND P0, PT, RZ, UR17, PT ;  /* 0x00000011ff007c0c */ /* 0x000fe4000bf05270 */
[----:B------:R-:W-:Y:S01]  /*1050*/  CS2R R2, SRZ ;  /* 0x0000000000027805 */ /* 0x000fe2000001ff00 */
[----:B------:R-:W-:Y:S02]  /*1060*/  IMAD.MOV.U32 R0, RZ, RZ, RZ ;  /* 0x000000ffff007224 */ /* 0x000fe400078e00ff */
[----:B------:R-:W-:-:S08]  /*1070*/  IMAD.MOV.U32 R5, RZ, RZ, RZ ;  /* 0x000000ffff057224 */ /* 0x000fd000078e00ff */
[----:B-----5:R-:W-:Y:S01]  /*1080*/  @P0 SHF.R.U32.HI R4, RZ, UR16, R37 ;  /* 0x00000010ff040c19 */ /* 0x020fe20008011625 */
[----:B------:R-:W-:Y:S02]  /*1090*/  @P0 IMAD.U32 R2, RZ, RZ, UR15 ;  /* 0x0000000fff020e24 */ /* 0x000fe4000f8e00ff */
[----:B------:R-:W-:Y:S01]  /*10a0*/  @P0 IMAD.U32 R0, RZ, RZ, UR13 ;  /* 0x0000000dff000e24 */ /* 0x000fe2000f8e00ff */
[----:B------:R-:W-:-:S07]  /*10b0*/  @P0 LOP3.LUT R3, R4, UR14, RZ, 0x30, !PT ;  /* 0x0000000e04030c12 */ /* 0x000fce000f8e30ff */
.L_x_1052:
[----:B------:R-:W-:-:S04]  /*10c0*/  ISETP.NE.AND P0, PT, R2, RZ, PT ;  /* 0x000000ff0200720c */ /* 0x000fc80003f05270 */
[----:B------:R-:W-:-:S13]  /*10d0*/  ISETP.GT.U32.OR P0, PT, R5, 0x1f, !P0 ;  /* 0x0000001f0500780c */ /* 0x000fda0004704470 */
[----:B------:R-:W-:Y:S05]  /*10e0*/  @P0 BRA `(.L_x_1053) ;  /* 0x0000000000200947 */ /* 0x000fea0003800000 */
[----:B------:R-:W-:Y:S01]  /*10f0*/  IMAD.MOV R41, RZ, RZ, -R5 ;  /* 0x000000ffff297224 */ /* 0x000fe200078e0a05 */
[----:B-----5:R-:W-:Y:S01]  /*1100*/  SHF.R.U32.HI R5, RZ, R5, R36 ;  /* 0x00000005ff057219 */ /* 0x020fe20000011624 */
[----:B------:R-:W-:-:S03]  /*1110*/  IMAD.U32 R43, RZ, RZ, UR18 ;  /* 0x00000012ff2b7e24 */ /* 0x000fc6000f8e00ff */
[----:B------:R-:W-:-:S04]  /*1120*/  VIADDMNMX.U32 R2, R41, 0x20, R2, PT ;  /* 0x0000002029027846 */ /* 0x000fc80003800002 */
[----:B------:R-:W-:-:S04]  /*1130*/  SHF.L.U32 R2, R43, R2, RZ ;  /* 0x000000022b027219 */ /* 0x000fc800000006ff */
[----:B------:R-:W-:-:S04]  /*1140*/  LOP3.LUT R5, R5, R2, RZ, 0x30, !PT ;  /* 0x0000000205057212 */ /* 0x000fc800078e30ff */
[----:B------:R-:W-:-:S04]  /*1150*/  SHF.L.U32 R0, R5, R0, RZ ;  /* 0x0000000005007219 */ /* 0x000fc800000006ff */
[----:B------:R-:W-:-:S07]  /*1160*/  LOP3.LUT R3, R0, R3, RZ, 0xfc, !PT ;  /* 0x0000000300037212 */ /* 0x000fce00078efcff */
.L_x_1053:
[----:B------:R-:W-:Y:S02]  /*1170*/  IMAD R3, R3, 0x4, R40 ;  /* 0x0000000403037824 */ /* 0x000fe400078e0228 */
[----:B------:R-:W-:Y:S02]  /*1180*/  IMAD.MOV.U32 R0, RZ, RZ, RZ ;  /* 0x000000ffff007224 */ /* 0x000fe400078e00ff */
[----:B------:R-:W-:Y:S01]  /*1190*/  IMAD.U32 R2, RZ, RZ, UR4 ;  /* 0x00000004ff027e24 */ /* 0x000fe2000f8e00ff */
[----:B------:R0:W-:Y:S01]  /*11a0*/  ATOMS.POPC.INC.32 RZ, [R3+URZ] ;  /* 0x0000000003ff7f8c */ /* 0x0001e2000d8000ff */
[----:B------:R-:W-:Y:S02]  /*11b0*/  IMAD.MOV.U32 R5, RZ, RZ, RZ ;  /* 0x000000ffff057224 */ /* 0x000fe400078e00ff */
[----:B------:R-:W-:Y:S01]  /*11c0*/  IMAD.U32 R41, RZ, RZ, UR5 ;  /* 0x00000005ff297e24 */ /* 0x000fe2000f8e00ff */
[----:B------:R-:W-:Y:S06]  /*11d0*/  BRA.U UP1, `(.L_x_1054) ;  /* 0x0000000101247547 */ /* 0x000fec000b800000 */
[----:B------:R-:W-:Y:S01]  /*11e0*/  ISETP.NE.AND P0, PT, RZ, UR17, PT ;  /* 0x00000011ff007c0c */ /* 0x000fe2000bf05270 */
[----:B------:R-:W-:Y:S02]  /*11f0*/  IMAD.MOV.U32 R5, RZ, RZ, RZ ;  /* 0x000000ffff057224 */ /* 0x000fe400078e00ff */
[----:B------:R-:W-:Y:S02]  /*1200*/  IMAD.MOV.U32 R2, RZ, RZ, RZ ;  /* 0x000000ffff027224 */ /* 0x000fe400078e00ff */
[----:B------:R-:W-:Y:S02]  /*1210*/  IMAD.MOV.U32 R0, RZ, RZ, RZ ;  /* 0x000000ffff007224 */ /* 0x000fe400078e00ff */
[----:B------:R-:W-:-:S06]  /*1220*/  IMAD.MOV.U32 R41, RZ, RZ, RZ ;  /* 0x000000ffff297224 */ /* 0x000fcc00078e00ff */
[----:B0----5:R-:W-:Y:S01]  /*1230*/  @P0 SHF.R.U32.HI R3, RZ, UR16, R35 ;  /* 0x00000010ff030c19 */ /* 0x021fe20008011623 */
[----:B------:R-:W-:Y:S02]  /*1240*/  @P0 IMAD.U32 R2, RZ, RZ, UR15 ;  /* 0x0000000fff020e24 */ /* 0x000fe4000f8e00ff */
[----:B------:R-:W-:Y:S01]  /*1250*/  @P0 IMAD.U32 R0, RZ, RZ, UR13 ;  /* 0x0000000dff000e24 */ /* 0x000fe2000f8e00ff */
[----:B------:R-:W-:-:S07]  /*1260*/  @P0 LOP3.LUT R5, R3, UR14, RZ, 0x30, !PT ;  /* 0x0000000e03050c12 */ /* 0x000fce000f8e30ff */
.L_x_1054:
[----:B------:R-:W-:-:S04]  /*1270*/  ISETP.NE.AND P0, PT, R2, RZ, PT ;  /* 0x000000ff0200720c */ /* 0x000fc80003f05270 */
[----:B------:R-:W-:-:S13]  /*1280*/  ISETP.GT.U32.OR P0, PT, R41, 0x1f, !P0 ;  /* 0x0000001f2900780c */ /* 0x000fda0004704470 */
[----:B------:R-:W-:Y:S05]  /*1290*/  @P0 BRA `(.L_x_1055) ;  /* 0x0000000000200947 */ /* 0x000fea0003800000 */
[----:B0-----:R-:W-:Y:S01]  /*12a0*/  IMAD.MOV R3, RZ, RZ, -R41 ;  /* 0x000000ffff037224 */ /* 0x001fe200078e0a29 */
[----:B-----5:R-:W-:Y:S01]  /*12b0*/  SHF.R.U32.HI R41, RZ, R41, R34 ;  /* 0x00000029ff297219 */ /* 0x020fe20000011622 */
[----:B------:R-:W-:-:S03]  /*12c0*/  IMAD.U32 R43, RZ, RZ, UR18 ;  /* 0x00000012ff2b7e24 */ /* 0x000fc6000f8e00ff */
[----:B------:R-:W-:-:S04]  /*12d0*/  VIADDMNMX.U32 R2, R3, 0x20, R2, PT ;  /* 0x0000002003027846 */ /* 0x000fc80003800002 */
[----:B------:R-:W-:-:S04]  /*12e0*/  SHF.L.U32 R2, R43, R2, RZ ;  /* 0x000000022b027219 */ /* 0x000fc800000006ff */
[----:B------:R-:W-:-:S04]  /*12f0*/  LOP3.LUT R41, R41, R2, RZ, 0x30, !PT ;  /* 0x0000000229297212 */ /* 0x000fc800078e30ff */
[----:B------:R-:W-:-:S04]  /*1300*/  SHF.L.U32 R0, R41, R0, RZ ;  /* 0x0000000029007219 */ /* 0x000fc800000006ff */
[----:B------:R-:W-:-:S07]  /*1310*/  LOP3.LUT R5, R0, R5, RZ, 0xfc, !PT ;  /* 0x0000000500057212 */ /* 0x000fce00078efcff */
.L_x_1055:
[----:B------:R-:W-:Y:S02]  /*1320*/  IMAD R5, R5, 0x4, R40 ;  /* 0x0000000405057824 */ /* 0x000fe400078e0228 */
[----:B------:R-:W-:Y:S02]  /*1330*/  IMAD.MOV.U32 R0, RZ, RZ, RZ ;  /* 0x000000ffff007224 */ /* 0x000fe400078e00ff */
[----:B------:R-:W-:Y:S01]  /*1340*/  IMAD.U32 R2, RZ, RZ, UR4 ;  /* 0x00000004ff027e24 */ /* 0x000fe2000f8e00ff */
[----:B------:R1:W-:Y:S01]  /*1350*/  ATOMS.POPC.INC.32 RZ, [R5+URZ] ;  /* 0x0000000005ff7f8c */ /* 0x0003e2000d8000ff */
[----:B0-----:R-:W-:Y:S02]  /*1360*/  IMAD.MOV.U32 R3, RZ, RZ, RZ ;  /* 0x000000ffff037224 */ /* 0x001fe400078e00ff */
[----:B------:R-:W-:Y:S01]  /*1370*/  IMAD.U32 R41, RZ, RZ, UR5 ;  /* 0x00000005ff297e24 */ /* 0x000fe2000f8e00ff */
[----:B------:R-:W-:Y:S06]  /*1380*/  BRA.U UP1, `(.L_x_1056) ;  /* 0x0000000101207547 */ /* 0x000fec000b800000 */
        /* <DEDUP_REMOVED lines=8> */
.L_x_1056:
[----:B------:R-:W-:-:S04]  /*1410*/  ISETP.NE.AND P0, PT, R2, RZ, PT ;  /* 0x000000ff0200720c */ /* 0x000fc80003f05270 */
[----:B------:R-:W-:-:S13]  /*1420*/  ISETP.GT.U32.OR P0, PT, R41, 0x1f, !P0 ;  /* 0x0000001f2900780c */ /* 0x000fda0004704470 */
[----:B------:R-:W-:Y:S05]  /*1430*/  @P0 BRA `(.L_x_1057) ;  /* 0x0000000000200947 */ /* 0x000fea0003800000 */
[----:B-1----:R-:W-:Y:S01]  /*1440*/  IMAD.MOV R5, RZ, RZ, -R41 ;  /* 0x000000ffff057224 */ /* 0x002fe200078e0a29 */
[----:B-----5:R-:W-:Y:S01]  /*1450*/  SHF.R.U32.HI R41, RZ, R41, R32 ;  /* 0x00000029ff297219 */ /* 0x020fe20000011620 */
[----:B------:R-:W-:-:S03]  /*1460*/  IMAD.U32 R43, RZ, RZ, UR18 ;  /* 0x00000012ff2b7e24 */ /* 0x000fc6000f8e00ff */
[----:B------:R-:W-:-:S04]  /*1470*/  VIADDMNMX.U32 R2, R5, 0x20, R2, PT ;  /* 0x0000002005027846 */ /* 0x000fc80003800002 */
[----:B------:R-:W-:-:S04]  /*1480*/  SHF.L.U32 R2, R43, R2, RZ ;  /* 0x000000022b027219 */ /* 0x000fc800000006ff */
[----:B------:R-:W-:-:S04]  /*1490*/  LOP3.LUT R41, R41, R2, RZ, 0x30, !PT ;  /* 0x0000000229297212 */ /* 0x000fc800078e30ff */
[----:B------:R-:W-:-:S04]  /*14a0*/  SHF.L.U32 R0, R41, R0, RZ ;  /* 0x0000000029007219 */ /* 0x000fc800000006ff */
[----:B------:R-:W-:-:S07]  /*14b0*/  LOP3.LUT R3, R0, R3, RZ, 0xfc, !PT ;  /* 0x0000000300037212 */ /* 0x000fce00078efcff */
.L_x_1057:
[----:B------:R-:W-:Y:S02]  /*14c0*/  IMAD R3, R3, 0x4, R40 ;  /* 0x0000000403037824 */ /* 0x000fe400078e0228 */
[----:B------:R-:W-:Y:S02]  /*14d0*/  IMAD.MOV.U32 R0, RZ, RZ, RZ ;  /* 0x000000ffff007224 */ /* 0x000fe400078e00ff */
[----:B------:R-:W-:Y:S01]  /*14e0*/  IMAD.U32 R2, RZ, RZ, UR4 ;  /* 0x00000004ff027e24 */ /* 0x000fe2000f8e00ff */
[----:B------:R0:W-:Y:S01]  /*14f0*/  ATOMS.POPC.INC.32 RZ, [R3+URZ] ;  /* 0x0000000003ff7f8c */ /* 0x0001e2000d8000ff */
[----:B-1----:R-:W-:Y:S02]  /*1500*/  IMAD.MOV.U32 R5, RZ, RZ, RZ ;  /* 0x000000ffff057224 */ /* 0x002fe400078e00ff */
        /* <DEDUP_REMOVED lines=11> */
.L_x_1058:
        /* <DEDUP_REMOVED lines=11> */
.L_x_1059:
        /* <DEDUP_REMOVED lines=15> */
.L_x_1060:
        /* <DEDUP_REMOVED lines=11> */
.L_x_1061:
        /* <DEDUP_REMOVED lines=16> */
.L_x_1062:
        /* <DEDUP_REMOVED lines=11> */
.L_x_1063:
        /* <DEDUP_REMOVED lines=15> */
.L_x_1064:
        /* <DEDUP_REMOVED lines=11> */
.L_x_1065:
        /* <DEDUP_REMOVED lines=16> */
.L_x_1066:
        /* <DEDUP_REMOVED lines=11> */
.L_x_1067:
        /* <DEDUP_REMOVED lines=15> */
.L_x_1068:
        /* <DEDUP_REMOVED lines=11> */
.L_x_1069:
        /* <DEDUP_REMOVED lines=16> */
.L_x_1070:
        /* <DEDUP_REMOVED lines=11> */
.L_x_1071:
        /* <DEDUP_REMOVED lines=15> */
.L_x_1072:
        /* <DEDUP_REMOVED lines=11> */
.L_x_1073:
        /* <DEDUP_REMOVED lines=16> */
.L_x_1074:
        /* <DEDUP_REMOVED lines=11> */
.L_x_1075:
        /* <DEDUP_REMOVED lines=15> */
.L_x_1076:
        /* <DEDUP_REMOVED lines=11> */
.L_x_1077:
        /* <DEDUP_REMOVED lines=16> */
.L_x_1078:
        /* <DEDUP_REMOVED lines=11> */
.L_x_1079:
        /* <DEDUP_REMOVED lines=15> */
.L_x_1080:
        /* <DEDUP_REMOVED lines=11> */
.L_x_1081:
[----:B------:R-:W-:Y:S01]  /*28a0*/  ISETP.GT.U32.AND P1, PT, R39, 0xff, PT ;  /* 0x000000ff2700780c */ /* 0x000fe20003f24070 */
[----:B------:R-:W-:Y:S01]  /*28b0*/  IMAD R3, R3, 0x4, R40 ;  /* 0x0000000403037824 */ /* 0x000fe200078e0228 */
[----:B------:R-:W-:Y:S01]  /*28c0*/  BSSY.RECONVERGENT B0, `(.L_x_1082) ;  /* 0x000002b000007945 */ /* 0x000fe20003800200 */
[----:B------:R-:W-:Y:S01]  /*28d0*/  LEA R41, R39, UR7, 0x2 ;  /* 0x0000000727297c11 */ /* 0x000fe2000f8e10ff */
[----:B------:R-:W-:Y:S01]  /*28e0*/  IMAD.MOV.U32 R0, RZ, RZ, RZ ;  /* 0x000000ffff007224 */ /* 0x000fe200078e00ff */
[----:B------:R-:W-:Y:S01]  /*28f0*/  P2R R62, PR, RZ, 0x2 ;  /* 0x00000002ff3e7803 */ /* 0x000fe20000000000 */
[----:B------:R0:W-:Y:S01]  /*2900*/  ATOMS.POPC.INC.32 RZ, [R3+URZ] ;  /* 0x0000000003ff7f8c */ /* 0x0001e2000d8000ff */
[----:B------:R-:W-:Y:S01]  /*2910*/  IMAD.U32 R59, RZ, RZ, UR9 ;  /* 0x00000009ff3b7e24 */ /* 0x000fe2000f8e00ff */
[----:B------:R-:W-:Y:S06]  /*2920*/  BAR.SYNC.DEFER_BLOCKING 0x0 ;  /* 0x0000000000007b1d */ /* 0x000fec0000010000 */
[----:B0-----:R-:W-:Y:S05]  /*2930*/  @P1 BRA `(.L_x_1083) ;  /* 0x00000000008c1947 */ /* 0x001fea0003800000 */
[----:B------:R-:W-:Y:S04]  /*2940*/  LDS R0, [R41] ;  /* 0x0000000029007984 */ /* 0x000fe80000000800 */
[----:B------:R-:W0:Y:S04]  /*2950*/  LDS R3, [R41+0x400] ;  /* 0x0004000029037984 */ /* 0x000e280000000800 */
[----:B-1----:R-:W1:Y:S04]  /*2960*/  LDS R5, [R41+0x800] ;  /* 0x0008000029057984 */ /* 0x002e680000000800 */
[----:B------:R-:W3:Y:S04]  /*2970*/  LDS R43, [R41+0xc00] ;  /* 0x000c0000292b7984 */ /* 0x000ee80000000800 */
[----:B------:R-:W4:Y:S04]  /*2980*/  LDS R45, [R41+0x1000] ;  /* 0x00100000292d7984 */ /* 0x000f280000000800 */
[----:B------:R-:W2:Y:S04]  /*2990*/  LDS R47, [R41+0x1400] ;  /* 0x00140000292f7984 */ /* 0x000ea80000000800 */
[----:B------:R-:W2:Y:S04]  /*29a0*/  LDS R49, [R41+0x1800] ;  /* 0x0018000029317984 */ /* 0x000ea80000000800 */
[----:B------:R-:W2:Y:S04]  /*29b0*/  LDS R51, [R41+0x1c00] ;  /* 0x001c000029337984 */ /* 0x000ea80000000800 */
[----:B------:R-:W2:Y:S04]  /*29c0*/  LDS R53, [R41+0x2000] ;  /* 0x0020000029357984 */ /* 0x000ea80000000800 */
[----:B------:R-:W2:Y:S04]  /*29d0*/  LDS R55, [R41+0x2400] ;  /* 0x0024000029377984 */ /* 0x000ea80000000800 */
[----:B------:R-:W2:Y:S01]  /*29e0*/  LDS R57, [R41+0x2800] ;  /* 0x0028000029397984 */ /* 0x000ea20000000800 */
[----:B0-----:R-:W-:-:S03]  /*29f0*/  IMAD.IADD R2, R0, 0x1, R3 ;  /* 0x0000000100027824 */ /* 0x001fc600078e0203 */
[----:B------:R-:W-:Y:S01]  /*2a00*/  STS [R41], RZ ;  /* 0x000000ff29007388 */ /* 0x000fe20000000800 */
[----:B-1----:R-:W-:-:S03]  /*2a10*/  IMAD.IADD R4, R2, 0x1, R5 ;  /* 0x0000000102047824 */ /* 0x002fc600078e0205 */
[----:B------:R-:W0:Y:S01]  /*2a20*/  LDS R3, [R41+0x2c00] ;  /* 0x002c000029037984 */ /* 0x000e220000000800 */
[----:B---3--:R-:W-:-:S03]  /*2a30*/  IMAD.IADD R44, R4, 0x1, R43 ;  /* 0x00000001042c7824 */ /* 0x008fc600078e022b */
[----:B------:R-:W-:Y:S01]  /*2a40*/  STS [R41+0x800], R2 ;  /* 0x0008000229007388 */ /* 0x000fe20000000800 */
[----:B----4-:R-:W-:-:S03]  /*2a50*/  IMAD.IADD R46, R44, 0x1, R45 ;  /* 0x000000012c2e7824 */ /* 0x010fc600078e022d */
[----:B------:R-:W-:Y:S01]  /*2a60*/  STS [R41+0xc00], R4 ;  /* 0x000c000429007388 */ /* 0x000fe20000000800 */
[----:B--2---:R-:W-:-:S03]  /*2a70*/  IMAD.IADD R48, R46, 0x1, R47 ;  /* 0x000000012e307824 */ /* 0x004fc600078e022f */
[----:B------:R-:W-:Y:S01]  /*2a80*/  STS [R41+0x1000], R44 ;  /* 0x0010002c29007388 */ /* 0x000fe20000000800 */
[----:B------:R-:W-:-:S03]  /*2a90*/  IMAD.IADD R50, R48, 0x1, R49 ;  /* 0x0000000130327824 */ /* 0x000fc600078e0231 */
        /* <DEDUP_REMOVED lines=8> */
[----:B------:R-:W-:Y:S04]  /*2b20*/  STS [R41+0x2400], R54 ;  /* 0x0024003629007388 */ /* 0x000fe80000000800 */
[----:B------:R-:W-:Y:S04]  /*2b30*/  STS [R41+0x2800], R56 ;  /* 0x0028003829007388 */ /* 0x000fe80000000800 */
[----:B------:R-:W-:Y:S04]  /*2b40*/  STS [R41+0x2c00], R58 ;  /* 0x002c003a29007388 */ /* 0x000fe80000000800 */
[----:B------:R0:W-:Y:S02]  /*2b50*/  STS [R41+0x400], R0 ;  /* 0x0004000029007388 */ /* 0x0001e40000000800 */
[----:B0-----:R-:W-:-:S07]  /*2b60*/  IMAD.IADD R0, R58, 0x1, R3 ;  /* 0x000000013a007824 */ /* 0x001fce00078e0203 */
.L_x_1083:
[----:B------:R-:W-:Y:S05]  /*2b70*/  BSYNC.RECONVERGENT B0 ;  /* 0x0000000000007941 */ /* 0x000fea0003800200 */
.L_x_1082:
[C---:B------:R-:W-:Y:S01]  /*2b80*/  ISETP.NE.AND P0, PT, R0.reuse, 0x1680, PT ;  /* 0x000016800000780c */ /* 0x040fe20003f05270 */
[----:B------:R-:W-:Y:S01]  /*2b90*/  IMAD R3, R59, 0x100, R39 ;  /* 0x000001003b037824 */ /* 0x000fe200078e0227 */
[----:B------:R-:W-:Y:S01]  /*2ba0*/  @!P1 LOP3.LUT R43, R0, 0x40000000, RZ, 0xfc, !PT ;  /* 0x40000000002b9812 */ /* 0x000fe200078efcff */
[----:B-1----:R-:W0:Y:S01]  /*2bb0*/  LDC.64 R4, c[0x0][0x390] ;  /* 0x0000e400ff047b82 */ /* 0x002e220000000a00 */
[----:B------:R-:W-:Y:S01]  /*2bc0*/  ISETP.LT.U32.AND P0, PT, R39, 0x100, !P0 ;  /* 0x000001002700780c */ /* 0x000fe20004701070 */
[----:B--2---:R-:W-:-:S05]  /*2bd0*/  IMAD.WIDE R6, R3, 0x4, R6 ;  /* 0x0000000403067825 */ /* 0x004fca00078e0206 */
[----:B------:R1:W-:Y:S01]  /*2be0*/  @!P1 STG.E.STRONG.SYS desc[UR10][R6.64], R43 ;  /* 0x0000002b06009986 */ /* 0x0003e2000c11590a */
[----:B------:R-:W2:Y:S01]  /*2bf0*/  LDC.64 R2, c[0x0][0x398] ;  /* 0x0000e600ff027b82 */ /* 0x000ea20000000a00 */
[----:B0-----:R-:W-:-:S04]  /*2c00*/  IMAD.WIDE.U32 R4, R39, 0x4, R4 ;  /* 0x0000000427047825 */ /* 0x001fc800078e0004 */
[----:B--2---:R-:W-:-:S03]  /*2c10*/  IMAD.WIDE.U32 R2, R39, 0x4, R2 ;  /* 0x0000000427027825 */ /* 0x004fc600078e0002 */
[----:B------:R-:W-:Y:S06]  /*2c20*/  BAR.RED.OR.DEFER_BLOCKING 0x0, P0 ;  /* 0x0000000000007b1d */ /* 0x000fec0000014800 */
[----:B------:R-:W0:Y:S02]  /*2c30*/  B2R.RESULT RZ, P0 ;  /* 0x0000000000ff731c */ /* 0x000e240000004000 */
[----:B01----:R-:W-:Y:S05]  /*2c40*/  @!P0 BRA `(.L_x_1084) ;  /* 0x0000000c00088947 */ /* 0x003fea0003800000 */
[----:B------:R-:W-:Y:S02]  /*2c50*/  IMAD.MOV.U32 R40, RZ, RZ, RZ ;  /* 0x000000ffff287224 */ /* 0x000fe400078e00ff */
[----:B------:R-:W-:Y:S02]  /*2c60*/  IMAD.U32 R42, RZ, RZ, UR4 ;  /* 0x00000004ff2a7e24 */ /* 0x000fe4000f8e00ff */
[----:B------:R-:W-:Y:S02]  /*2c70*/  IMAD.MOV.U32 R43, RZ, RZ, RZ ;  /* 0x000000ffff2b7224 */ /* 0x000fe400078e00ff */
        /* <DEDUP_REMOVED lines=10> */
.L_x_1085:
        /* <DEDUP_REMOVED lines=11> */
.L_x_1086:
[----:B------:R-:W-:Y:S01]  /*2dd0*/  ISETP.GT.U32.AND P0, PT, R39, R43, PT ;  /* 0x0000002b2700720c */ /* 0x000fe20003f04070 */
[----:B------:R-:W-:Y:S03]  /*2de0*/  BSSY B1, `(.L_x_1087) ;  /* 0x0000028000017945 */ /* 0x000fe60003800000 */
[----:B------:R-:W-:Y:S01]  /*2df0*/  SEL R49, RZ, 0x1680, !P0 ;  /* 0x00001680ff317807 */ /* 0x000fe20004000000 */
[----:B------:R-:W-:Y:S08]  /*2e00*/  @P1 BRA `(.L_x_1088) ;  /* 0x0000000000941947 */ /* 0x000ff00003800000 */
[----:B------:R-:W2:Y:S01]  /*2e10*/  LDG.E R2, desc[UR10][R2.64] ;  /* 0x0000000a02027981 */ /* 0x000ea2000c1e1900 */
[----:B------:R-:W-:Y:S01]  /*2e20*/  UISETP.GE.AND UP0, UPT, UR9, 0x1, UPT ;  /* 0x000000010900788c */ /* 0x000fe2000bf06270 */
[----:B------:R-:W-:Y:S02]  /*2e30*/  IMAD.MOV.U32 R45, RZ, RZ, R0 ;  /* 0x000000ffff2d7224 */ /* 0x000fe400078e0000 */
[----:B--2---:R-:W-:-:S05]  /*2e40*/  IMAD.IADD R40, R2, 0x1, -R49 ;  /* 0x0000000102287824 */ /* 0x004fca00078e0a31 */
[----:B------:R0:W-:Y:S01]  /*2e50*/  STS [R41+0xb400], R40 ;  /* 0x00b4002829007388 */ /* 0x0001e20000000800 */
[----:B------:R-:W-:Y:S05]  /*2e60*/  BRA.U !UP0, `(.L_x_1089) ;  /* 0x00000001086c7547 */ /* 0x000fea000b800000 */
[----:B------:R-:W-:Y:S01]  /*2e70*/  BSSY B0, `(.L_x_1090) ;  /* 0x0000019000007945 */ /* 0x000fe20003800000 */
[----:B0-----:R-:W-:Y:S02]  /*2e80*/  IMAD.MOV.U32 R40, RZ, RZ, -0x1 ;  /* 0xffffffffff287424 */ /* 0x001fe400078e00ff */
[----:B------:R-:W-:Y:S02]  /*2e90*/  IMAD.U32 R42, RZ, RZ, UR9 ;  /* 0x00000009ff2a7e24 */ /* 0x000fe4000f8e00ff */
[----:B------:R-:W-:-:S07]  /*2ea0*/  IMAD.MOV.U32 R45, RZ, RZ, R0 ;  /* 0x000000ffff2d7224 */ /* 0x000fce00078e0000 */
.L_x_1094:
[----:B------:R-:W0:Y:S01]  /*2eb0*/  LDC.64 R2, c[0x0][0x380] ;  /* 0x0000e000ff027b82 */ /* 0x000e220000000a00 */
[----:B------:R-:W-:Y:S01]  /*2ec0*/  VIADD R51, R42, 0xffffffff ;  /* 0xffffffff2a337836 */ /* 0x000fe20000000000 */
[----:B------:R-:W-:Y:S03]  /*2ed0*/  BSSY B2, `(.L_x_1091) ;  /* 0x0000008000027945 */ /* 0x000fe60003800000 */
[----:B------:R-:W-:-:S04]  /*2ee0*/  IMAD R47, R51, 0x100, R39 ;  /* 0x00000100332f7824 */ /* 0x000fc800078e0227 */
[----:B0-----:R-:W-:-:S07]  /*2ef0*/  IMAD.WIDE R2, R47, 0x4, R2 ;  /* 0x000000042f027825 */ /* 0x001fce00078e0202 */
.L_x_1092:
[----:B------:R-:W-:Y:S05]  /*2f00*/  YIELD ;  /* 0x0000000000007946 */ /* 0x000fea0003800000 */
[----:B------:R0:W-:Y:S06]  /*2f10*/  MEMBAR.SC.CTA ;  /* 0x0000000000007992 */ /* 0x0001ec0000000000 */
[----:B0-----:R-:W2:Y:S02]  /*2f20*/  LDG.E.STRONG.SYS R44, desc[UR10][R2.64] ;  /* 0x0000000a022c7981 */ /* 0x001ea4000c1f5900 */
[----:B--2---:R-:W-:-:S13]  /*2f30*/  ISETP.NE.AND P0, PT, R44, RZ, PT ;  /* 0x000000ff2c00720c */ /* 0x004fda0003f05270 */
[----:B------:R-:W-:Y:S05]  /*2f40*/  @!P0 BRA `(.L_x_1092) ;  /* 0xfffffffc00ec8947 */ /* 0x000fea000383ffff */
[----:B------:R-:W-:Y:S05]  /*2f50*/  BSYNC B2 ;  /* 0x0000000000027941 */ /* 0x000fea0003800000 */
.L_x_1091:
[----:B------:R-:W-:Y:S01]  /*2f60*/  BSSY.RECONVERGENT B2, `(.L_x_1093) ;  /* 0x0000006000027945 */ /* 0x000fe20003800200 */
[C---:B------:R-:W-:Y:S02]  /*2f70*/  ISETP.GT.AND P0, PT, R44.reuse, -0x1, PT ;  /* 0xffffffff2c00780c */ /* 0x040fe40003f04270 */
[----:B------:R-:W-:Y:S01]  /*2f80*/  LOP3.LUT R44, R44, 0x3fffffff, RZ, 0xc0, !PT ;  /* 0x3fffffff2c2c7812 */ /* 0x000fe200078ec0ff */
[----:B------:R-:W-:Y:S05]  /*2f90*/  WARPSYNC.EXCLUSIVE R40 ;  /* 0x0000000028007348 */ /* 0x000fea0003a00000 */
[----:B------:R-:W-:-:S05]  /*2fa0*/  IMAD.IADD R45, R44, 0x1, R45 ;  /* 0x000000012c2d7824 */ /* 0x000fca00078e022d */
[----:B------:R-:W-:-:S07]  /*2fb0*/  VOTE.ANY R40, PT, P0 ;  /* 0x0000000000287806 */ /* 0x000fce00000e0100 */
[----:B------:R-:W-:Y:S05]  /*2fc0*/  BSYNC.RECONVERGENT B2 ;  /* 0x0000000000027941 */ /* 0x000fea0003800200 */
.L_x_1093:
[----:B------:R-:W-:Y:S01]  /*2fd0*/  ISETP.GT.U32.AND P1, PT, R42, 0x1, PT ;  /* 0x000000012a00780c */ /* 0x000fe20003f24070 */
[----:B------:R-:W-:-:S12]  /*2fe0*/  IMAD.MOV.U32 R42, RZ, RZ, R51 ;  /* 0x000000ffff2a7224 */ /* 0x000fd800078e0033 */
[----:B------:R-:W-:Y:S05]  /*2ff0*/  @P0 BRA P1, `(.L_x_1094) ;  /* 0xfffffffc00ac0947 */ /* 0x000fea000083ffff */
[----:B------:R-:W-:Y:S05]  /*3000*/  BSYNC B0 ;  /* 0x0000000000007941 */ /* 0x000fea0003800000 */
.L_x_1090:
[----:B------:R1:W2:Y:S02]  /*3010*/  LDS R40, [R41+0xb400] ;  /* 0x00b4000029287984 */ /* 0x0002a40000000800 */
.L_x_1089:
[----:B------:R-:W-:Y:S02]  /*3020*/  LOP3.LUT R3, R45, 0x80000000, RZ, 0xfc, !PT ;  /* 0x800000002d037812 */ /* 0x000fe400078efcff */
[----:B0-2---:R-:W-:-:S03]  /*3030*/  IADD3 R40, PT, PT, R40, R45, -R0 ;  /* 0x0000002d28287210 */ /* 0x005fc60007ffe800 */
[----:B------:R0:W-:Y:S04]  /*3040*/  STG.E.STRONG.SYS desc[UR10][R6.64], R3 ;  /* 0x0000000306007986 */ /* 0x0001e8000c11590a */
[----:B------:R0:W-:Y:S02]  /*3050*/  STS [R41+0xb400], R40 ;  /* 0x00b4002829007388 */ /* 0x0001e40000000800 */
.L_x_1088:
[----:B------:R-:W-:Y:S05]  /*3060*/  BSYNC B1 ;  /* 0x0000000000017941 */ /* 0x000fea0003800000 */
.L_x_1087:
[----:B0-----:R-:W0:Y:S01]  /*3070*/  LDC.64 R6, c[0x0][0x390] ;  /* 0x0000e400ff067b82 */ /* 0x001e220000000a00 */
[----:B------:R-:W-:Y:S05]  /*3080*/  WARPSYNC.ALL ;  /* 0x0000000000007948 */ /* 0x000fea0003800000 */
[----:B------:R-:W-:Y:S02]  /*3090*/  UMOV UR6, 0x400 ;  /* 0x0000040000067882 */ /* 0x000fe40000000000 */
[----:B------:R-:W2:Y:S08]  /*30a0*/  LDC R2, c[0x0][0x3c0] ;  /* 0x0000f000ff027b82 */ /* 0x000eb00000000800 */
[----:B------:R-:W3:Y:S01]  /*30b0*/  S2UR UR8, SR_CgaCtaId ;  /* 0x00000000000879c3 */ /* 0x000ee20000008800 */
[----:B0-----:R-:W-:-:S02]  /*30c0*/  ISETP.EQ.U32.AND P1, PT, R6, RZ, PT ;  /* 0x000000ff0600720c */ /* 0x001fc40003f22070 */
[----:B--2---:R-:W-:-:S04]  /*30d0*/  ISETP.LE.AND P0, PT, R2, UR12, PT ;  /* 0x0000000c02007c0c */ /* 0x004fc8000bf03270 */
[----:B------:R-:W-:-:S04]  /*30e0*/  ISETP.EQ.OR.EX P0, PT, R7, RZ, !P0, P1 ;  /* 0x000000ff0700720c */ /* 0x000fc80004702710 */
[----:B------:R-:W-:Y:S01]  /*30f0*/  ISETP.GT.U32.OR P0, PT, R39, 0xff, P0 ;  /* 0x000000ff2700780c */ /* 0x000fe20000704470 */
[----:B---3--:R-:W-:-:S06]  /*3100*/  ULEA UR6, UR8, UR6, 0x18 ;  /* 0x0000000608067291 */ /* 0x008fcc000f8ec0ff */
[----:B------:R-:W-:-:S06]  /*3110*/  LEA R43, R43, UR6, 0x2 ;  /* 0x000000062b2b7c11 */ /* 0x000fcc000f8e10ff */
[----:B------:R-:W0:Y:S02]  /*3120*/  @!P0 LDS R3, [R41+0xb400] ;  /* 0x00b4000029038984 */ /* 0x000e240000000800 */
[----:B0-----:R-:W-:-:S05]  /*3130*/  @!P0 IADD3 R3, PT, PT, R3, R49, R0 ;  /* 0x0000003103038210 */ /* 0x001fca0007ffe000 */
[----:B------:R0:W-:Y:S01]  /*3140*/  @!P0 STG.E desc[UR10][R4.64], R3 ;  /* 0x0000000304008986 */ /* 0x0001e2000c10190a */
[----:B------:R-:W-:Y:S01]  /*3150*/  BAR.SYNC.DEFER_BLOCKING 0x0 ;  /* 0x0000000000007b1d */ /* 0x000fe20000010000 */
[----:B------:R-:W-:-:S05]  /*3160*/  ISETP.LT.AND P0, PT, R2, UR12, PT ;  /* 0x0000000c02007c0c */ /* 0x000fca000bf01270 */
[----:B------:R-:W2:Y:S08]  /*3170*/  LDS R43, [R43+0xb400] ;  /* 0x00b400002b2b7984 */ /* 0x000eb00000000800 */
[----:B0-----:R-:W-:Y:S05]  /*3180*/  @P0 BRA `(.L_x_1095) ;  /* 0x00000000009c0947 */ /* 0x001fea0003800000 */
[----:B------:R-:W0:Y:S01]  /*3190*/  LDCU.64 UR20, c[0x0][0x3a0] ;  /* 0x00007400ff1477ac */ /* 0x000e220008000a00 */
[C---:B------:R-:W-:Y:S02]  /*31a0*/  LOP3.LUT R0, R39.reuse, 0x1f, RZ, 0xc0, !PT ;  /* 0x0000001f27007812 */ /* 0x040fe400078ec0ff */
[----:B------:R-:W-:-:S05]  /*31b0*/  LOP3.LUT R39, R39, 0x3e0, RZ, 0xc0, !PT ;  /* 0x000003e027277812 */ /* 0x000fca00078ec0ff */
[----:B------:R-:W-:-:S05]  /*31c0*/  IMAD R0, R39, 0xf, R0 ;  /* 0x0000000f27007824 */ /* 0x000fca00078e0200 */
[----:B--2---:R-:W-:-:S05]  /*31d0*/  IADD3 R0, P0, PT, R0, R43, RZ ;  /* 0x0000002b00007210 */ /* 0x004fca0007f1e0ff */
[----:B------:R-:W-:Y:S01]  /*31e0*/  IMAD.X R3, RZ, RZ, RZ, P0 ;  /* 0x000000ffff037224 */ /* 0x000fe200000e06ff */
[----:B0-----:R-:W-:-:S04]  /*31f0*/  LEA R2, P0, R0, UR20, 0x3 ;  /* 0x0000001400027c11 */ /* 0x001fc8000f8018ff */
[----:B------:R-:W-:-:S05]  /*3200*/  LEA.HI.X R3, R0, UR21, R3, 0x3, P0 ;  /* 0x0000001500037c11 */ /* 0x000fca00080f1c03 */
[----:B-----5:R-:W-:Y:S04]  /*3210*/  STG.E desc[UR10][R2.64], R36 ;  /* 0x0000002402007986 */ /* 0x020fe8000c10190a */
[----:B------:R-:W-:Y:S04]  /*3220*/  STG.E desc[UR10][R2.64+0x4], R37 ;  /* 0x0000042502007986 */ /* 0x000fe8000c10190a */
        /* <DEDUP_REMOVED lines=27> */
[----:B------:R-:W-:Y:S01]  /*33e0*/  STG.E desc[UR10][R2.64+0xe04], R9 ;  /* 0x000e040902007986 */ /* 0x000fe2000c10190a */
[----:B------:R-:W-:Y:S05]  /*33f0*/  EXIT ;  /* 0x000000000000794d */ /* 0x000fea0003800000 */
.L_x_1095:
[C---:B------:R-:W-:Y:S01]  /*3400*/  LOP3.LUT R0, R39.reuse, 0x1f, RZ, 0xc0, !PT ;  /* 0x0000001f27007812 */ /* 0x040fe200078ec0ff */
[----:B------:R-:W0:Y:S01]  /*3410*/  LDCU.64 UR20, c[0x0][0x3a0] ;  /* 0x00007400ff1477ac */ /* 0x000e220008000a00 */
[----:B------:R-:W-:Y:S01]  /*3420*/  LOP3.LUT R39, R39, 0x3e0, RZ, 0xc0, !PT ;  /* 0x000003e027277812 */ /* 0x000fe200078ec0ff */
[----:B------:R-:W-:-:S04]  /*3430*/  IMAD.U32 R3, RZ, RZ, UR9 ;  /* 0x00000009ff037e24 */ /* 0x000fc8000f8e00ff */
[----:B------:R-:W-:Y:S02]  /*3440*/  IMAD R39, R39, 0xf, R0 ;  /* 0x0000000f27277824 */ /* 0x000fe400078e0200 */
[----:B------:R-:W-:Y:S02]  /*3450*/  IMAD R0, R3, -0x1680, R2 ;  /* 0xffffe98003007824 */ /* 0x000fe400078e0202 */
[C---:B------:R-:W-:Y:S01]  /*3460*/  VIADD R3, R39.reuse, 0x20 ;  /* 0x0000002027037836 */ /* 0x040fe20000000000 */
[C---:B--2---:R-:W-:Y:S01]  /*3470*/  IADD3 R43, P0, PT, R39.reuse, R43, RZ ;  /* 0x0000002b272b7210 */ /* 0x044fe20007f1e0ff */
[C---:B------:R-:W-:Y:S01]  /*3480*/  VIADD R5, R39.reuse, 0x40 ;  /* 0x0000004027057836 */ /* 0x040fe20000000000 */
[CC--:B------:R-:W-:Y:S01]  /*3490*/  ISETP.GE.AND P3, PT, R39.reuse, R0.reuse, PT ;  /* 0x000000002700720c */ /* 0x0c0fe20003f66270 */
[----:B------:R-:W-:Y:S01]  /*34a0*/  VIADD R7, R39, 0xa0 ;  /* 0x000000a027077836 */ /* 0x000fe20000000000 */
[-C--:B------:R-:W-:Y:S01]  /*34b0*/  ISETP.GE.AND P4, PT, R3, R0.reuse, PT ;  /* 0x000000000300720c */ /* 0x080fe20003f86270 */
[----:B------:R-:W-:Y:S01]  /*34c0*/  VIADD R3, R39, 0x60 ;  /* 0x0000006027037836 */ /* 0x000fe20000000000 */
[-C--:B------:R-:W-:Y:S01]  /*34d0*/  ISETP.GE.AND P5, PT, R5, R0.reuse, PT ;  /* 0x000000000500720c */ /* 0x080fe20003fa6270 */
[----:B------:R-:W-:Y:S01]  /*34e0*/  IMAD.X R4, RZ, RZ, RZ, P0 ;  /* 0x000000ffff047224 */ /* 0x000fe200000e06ff */
[----:B0-----:R-:W-:Y:S01]  /*34f0*/  LEA R2, P0, R43, UR20, 0x3 ;  /* 0x000000142b027c11 */ /* 0x001fe2000f8018ff */
[----:B------:R-:W-:Y:S01]  /*3500*/  VIADD R5, R39, 0x80 ;  /* 0x0000008027057836 */ /* 0x000fe20000000000 */
[----:B------:R-:W-:Y:S01]  /*3510*/  ISETP.GE.AND P6, PT, R3, R0, PT ;  /* 0x000000000300720c */ /* 0x000fe20003fc6270 */
[----:B-1----:R-:W-:Y:S01]  /*3520*/  VIADD R41, R39, 0xc0 ;  /* 0x000000c027297836 */ /* 0x002fe20000000000 */
[----:B------:R-:W-:-:S02]  /*3530*/  LEA.HI.X R3, R43, UR21, R4, 0x3, P0 ;  /* 0x000000152b037c11 */ /* 0x000fc400080f1c04 */
[-C--:B------:R-:W-:Y:S01]  /*3540*/  ISETP.GE.AND P0, PT, R5, R0.reuse, PT ;  /* 0x000000000500720c */ /* 0x080fe20003f06270 */
[----:B------:R-:W-:Y:S01]  /*3550*/  VIADD R5, R39, 0xe0 ;  /* 0x000000e027057836 */ /* 0x000fe20000000000 */
[-C--:B------:R-:W-:Y:S01]  /*3560*/  ISETP.GE.AND P1, PT, R7, R0.reuse, PT ;  /* 0x000000000700720c */ /* 0x080fe20003f26270 */
[----:B-----5:R0:W-:Y:S01]  /*3570*/  @!P3 STG.E desc[UR10][R2.64], R36 ;  /* 0x000000240200b986 */ /* 0x0201e2000c10190a */
[----:B------:R-:W-:Y:S01]  /*3580*/  VIADD R7, R39, 0x100 ;  /* 0x0000010027077836 */ /* 0x000fe20000000000 */
[-C--:B------:R-:W-:Y:S02]  /*3590*/  ISETP.GE.AND P2, PT, R41, R0.reuse, PT ;  /* 0x000000002900720c */ /* 0x080fe40003f46270 */
[----:B------:R0:W-:Y:S01]  /*35a0*/  @!P3 STG.E desc[UR10][R2.64+0x4], R37 ;  /* 0x000004250200b986 */ /* 0x0001e2000c10190a */
[-C--:B------:R-:W-:Y:S01]  /*35b0*/  ISETP.GE.AND P3, PT, R5, R0.reuse, PT ;  /* 0x000000000500720c */ /* 0x080fe20003f66270 */
[----:B------:R-:W-:Y:S02]  /*35c0*/  VIADD R5, R39, 0x120 ;  /* 0x0000012027057836 */ /* 0x000fe40000000000 */
[----:B------:R0:W-:Y:S04]  /*35d0*/  @!P4 STG.E desc[UR10][R2.64+0x100], R34 ;  /* 0x000100220200c986 */ /* 0x0001e8000c10190a */
[----:B------:R0:W-:Y:S01]  /*35e0*/  @!P4 STG.E desc[UR10][R2.64+0x104], R35 ;  /* 0x000104230200c986 */ /* 0x0001e2000c10190a */
[----:B------:R-:W-:Y:S01]  /*35f0*/  ISETP.GE.AND P4, PT, R7, R0, PT ;  /* 0x000000000700720c */ /* 0x000fe20003f86270 */
[----:B------:R-:W-:-:S02]  /*3600*/  VIADD R7, R39, 0x140 ;  /* 0x0000014027077836 */ /* 0x000fc40000000000 */
[----:B------:R0:W-:Y:S04]  /*3610*/  @!P5 STG.E desc[UR10][R2.64+0x200], R32 ;  /* 0x000200200200d986 */ /* 0x0001e8000c10190a */
        /* <DEDUP_REMOVED lines=10> */
[C---:B------:R-:W-:Y:S02]  /*36c0*/  VIADD R5, R39.reuse, 0x1a0 ;  /* 0x000001a027057836 */ /* 0x040fe40000000000 */
[----:B------:R-:W-:Y:S01]  /*36d0*/  VIADD R39, R39, 0x1c0 ;  /* 0x000001c027277836 */ /* 0x000fe20000000000 */
[----:B------:R0:W-:Y:S04]  /*36e0*/  @!P1 STG.E desc[UR10][R2.64+0x500], R26 ;  /* 0x0005001a02009986 */ /* 0x0001e8000c10190a */
[----:B------:R0:W-:Y:S01]  /*36f0*/  @!P1 STG.E desc[UR10][R2.64+0x504], R27 ;  /* 0x0005041b02009986 */ /* 0x0001e2000c10190a */
[----:B------:R-:W-:-:S03]  /*3700*/  ISETP.GE.AND P1, PT, R7, R0, PT ;  /* 0x000000000700720c */ /* 0x000fc60003f26270 */
[----:B------:R0:W-:Y:S04]  /*3710*/  @!P2 STG.E desc[UR10][R2.64+0x600], R24 ;  /* 0x000600180200a986 */ /* 0x0001e8000c10190a */
[----:B------:R0:W-:Y:S01]  /*3720*/  @!P2 STG.E desc[UR10][R2.64+0x604], R25 ;  /* 0x000604190200a986 */ /* 0x0001e2000c10190a */
[----:B------:R-:W-:-:S03]  /*3730*/  ISETP.GE.AND P2, PT, R5, R0, PT ;  /* 0x000000000500720c */ /* 0x000fc60003f46270 */
[----:B------:R0:W-:Y:S04]  /*3740*/  @!P3 STG.E desc[UR10][R2.64+0x700], R22 ;  /* 0x000700160200b986 */ /* 0x0001e8000c10190a */
[----:B------:R0:W-:Y:S01]  /*3750*/  @!P3 STG.E desc[UR10][R2.64+0x704], R23 ;  /* 0x000704170200b986 */ /* 0x0001e2000c10190a */
[----:B------:R-:W-:-:S03]  /*3760*/  ISETP.GE.AND P3, PT, R39, R0, PT ;  /* 0x000000002700720c */ /* 0x000fc60003f66270 */
[----:B------:R0:W-:Y:S04]  /*3770*/  @!P4 STG.E desc[UR10][R2.64+0x800], R20 ;  /* 0x000800140200c986 */ /* 0x0001e8000c10190a */
        /* <DEDUP_REMOVED lines=10> */
[----:B------:R0:W-:Y:S01]  /*3820*/  @!P2 STG.E desc[UR10][R2.64+0xd04], R11 ;  /* 0x000d040b0200a986 */ /* 0x0001e2000c10190a */
[----:B------:R-:W-:Y:S05]  /*3830*/  @P3 EXIT ;  /* 0x000000000000394d */ /* 0x000fea0003800000 */
[----:B------:R-:W-:Y:S04]  /*3840*/  STG.E desc[UR10][R2.64+0xe00], R8 ;  /* 0x000e000802007986 */ /* 0x000fe8000c10190a */
[----:B------:R-:W-:Y:S01]  /*3850*/  STG.E desc[UR10][R2.64+0xe04], R9 ;  /* 0x000e040902007986 */ /* 0x000fe2000c10190a */
[----:B------:R-:W-:Y:S05]  /*3860*/  EXIT ;  /* 0x000000000000794d */ /* 0x000fea0003800000 */
.L_x_1084:
[----:B------:R-:W-:Y:S01]  /*3870*/  IMAD.MOV.U32 R38, RZ, RZ, RZ ;  /* 0x000000ffff267224 */ /* 0x000fe200078e00ff */
[C---:B------:R-:W-:Y:S01]  /*3880*/  ISETP.GT.U32.AND P0, PT, R39.reuse, 0x1f, PT ;  /* 0x0000001f2700780c */ /* 0x040fe20003f04070 */
[----:B------:R-:W-:Y:S05]  /*3890*/  WARPSYNC.ALL ;  /* 0x0000000000007948 */ /* 0x000fea0003800000 */
[----:B------:R-:W-:-:S05]  /*38a0*/  IMAD.HI.U32 R45, R39, 0x15555556, R38 ;  /* 0x15555556272d7827 */ /* 0x000fca00078e0026 */
[----:B------:R-:W-:-:S05]  /*38b0*/  LEA R45, R45, UR7, 0x2 ;  /* 0x000000072d2d7c11 */ /* 0x000fca000f8e10ff */
[----:B------:R0:W-:Y:S01]  /*38c0*/  STS [R45+0x3410], R0 ;  /* 0x003410002d007388 */ /* 0x0001e20000000800 */
[----:B------:R-:W-:Y:S06]  /*38d0*/  BAR.SYNC.DEFER_BLOCKING 0x0 ;  /* 0x0000000000007b1d */ /* 0x000fec0000010000 */
[----:B------:R-:W-:Y:S05]  /*38e0*/  @P0 BRA `(.L_x_1096) ;  /* 0x0000000000e00947 */ /* 0x000fea0003800000 */
[----:B------:R-:W-:Y:S01]  /*38f0*/  IMAD.MOV.U32 R43, RZ, RZ, 0x34 ;  /* 0x00000034ff2b7424 */ /* 0x000fe200078e00ff */
[----:B------:R-:W-:-:S03]  /*3900*/  UMOV UR6, 0xffffffff ;  /* 0xffffffff00067882 */ /* 0x000fc60000000000 */
[----:B------:R-:W-:-:S05]  /*3910*/  IMAD R43, R39, R43, UR7 ;  /* 0x00000007272b7e24 */ /* 0x000fca000f8e022b */
[----:B------:R-:W-:Y:S04]  /*3920*/  LDS R52, [R43+0x3410] ;  /* 0x003410002b347984 */ /* 0x000fe80000000800 */
[----:B------:R-:W-:Y:S04]  /*3930*/  LDS R53, [R43+0x3414] ;  /* 0x003414002b357984 */ /* 0x000fe80000000800 */
[----:B------:R-:W1:Y:S04]  /*3940*/  LDS R54, [R43+0x3418] ;  /* 0x003418002b367984 */ /* 0x000e680000000800 */
[----:B------:R-:W-:Y:S04]  /*3950*/  LDS R55, [R43+0x341c] ;  /* 0x00341c002b377984 */ /* 0x000fe80000000800 */
[----:B------:R-:W2:Y:S04]  /*3960*/  LDS R50, [R43+0x3420] ;  /* 0x003420002b327984 */ /* 0x000ea80000000800 */
[----:B------:R-:W-:Y:S04]  /*3970*/  LDS R51, [R43+0x3424] ;  /* 0x003424002b337984 */ /* 0x000fe80000000800 */
[----:B------:R-:W3:Y:S04]  /*3980*/  LDS R48, [R43+0x3428] ;  /* 0x003428002b307984 */ /* 0x000ee80000000800 */
[----:B------:R-:W-:Y:S04]  /*3990*/  LDS R49, [R43+0x342c] ;  /* 0x00342c002b317984 */ /* 0x000fe80000000800 */
[----:B------:R-:W4:Y:S04]  /*39a0*/  LDS R46, [R43+0x3430] ;  /* 0x003430002b2e7984 */ /* 0x000f280000000800 */
[----:B------:R-:W-:Y:S04]  /*39b0*/  LDS R47, [R43+0x3434] ;  /* 0x003434002b2f7984 */ /* 0x000fe80000000800 */
[----:B------:R-:W0:Y:S04]  /*39c0*/  LDS R44, [R43+0x3438] ;  /* 0x003438002b2c7984 */ /* 0x000e280000000800 */
[----:B------:R-:W0:Y:S01]  /*39d0*/  LDS R56, [R43+0x343c] ;  /* 0x00343c002b387984 */ /* 0x000e220000000800 */
[----:B-1----:R-:W-:-:S04]  /*39e0*/  IADD3 R57, PT, PT, R54, R53, R52 ;  /* 0x0000003536397210 */ /* 0x002fc80007ffe034 */
[----:B--2---:R-:W-:-:S04]  /*39f0*/  IADD3 R57, PT, PT, R50, R57, R55 ;  /* 0x0000003932397210 */ /* 0x004fc80007ffe037 */
[----:B---3--:R-:W-:-:S04]  /*3a00*/  IADD3 R57, PT, PT, R48, R57, R51 ;  /* 0x0000003930397210 */ /* 0x008fc80007ffe033 */
[----:B----4-:R-:W-:-:S04]  /*3a10*/  IADD3 R57, PT, PT, R46, R57, R49 ;  /* 0x000000392e397210 */ /* 0x010fc80007ffe031 */
        /* <DEDUP_REMOVED lines=12> */
.L_x_1234:
        /* <DEDUP_REMOVED lines=23> */
[----:B------:R1:W-:Y:S04]  /*3c50*/  STS [R43+0x3438], R47 ;  /* 0x0034382f2b007388 */ /* 0x0003e80000000800 */
[----:B------:R1:W-:Y:S02]  /*3c60*/  STS [R43+0x343c], R44 ;  /* 0x00343c2c2b007388 */ /* 0x0003e40000000800 */
.L_x_1096:
[----:B------:R-:W-:Y:S05]  /*3c70*/  WARPSYNC.ALL ;  /* 0x0000000000007948 */ /* 0x000fea0003800000 */
[----:B------:R-:W-:Y:S01]  /*3c80*/  BAR.SYNC.DEFER_BLOCKING 0x0 ;  /* 0x0000000000007b1d */ /* 0x000fe20000010000 */
[----:B------:R-:W-:Y:S01]  /*3c90*/  ISETP.NE.AND P0, PT, R62, RZ, PT ;  /* 0x000000ff3e00720c */ /* 0x000fe20003f05270 */
[----:B-1----:R-:W-:Y:S02]  /*3ca0*/  IMAD.MOV.U32 R43, RZ, RZ, RZ ;  /* 0x000000ffff2b7224 */ /* 0x002fe400078e00ff */
[----:B------:R-:W-:Y:S02]  /*3cb0*/  IMAD.U32 R49, RZ, RZ, UR4 ;  /* 0x00000004ff317e24 */ /* 0x000fe4000f8e00ff */
[----:B------:R-:W-:Y:S01]  /*3cc0*/  BSSY.RECONVERGENT B0, `(.L_x_1098) ;  /* 0x0000029000007945 */ /* 0x000fe20003800200 */
[----:B------:R-:W-:-:S02]  /*3cd0*/  IMAD.MOV.U32 R47, RZ, RZ, RZ ;  /* 0x000000ffff2f7224 */ /* 0x000fc400078e00ff */
[----:B------:R-:W-:Y:S01]  /*3ce0*/  IMAD.U32 R51, RZ, RZ, UR5 ;  /* 0x00000005ff337e24 */ /* 0x000fe2000f8e00ff */
[----:B0-----:R-:W0:Y:S04]  /*3cf0*/  LDS R45, [R45+0x3410] ;  /* 0x003410002d2d7984 */ /* 0x001e280000000800 */
[----:B------:R-:W-:Y:S05]  /*3d00*/  @P0 BRA `(.L_x_1099) ;  /* 0x0000000000900947 */ /* 0x000fea0003800000 */
[----:B------:R-:W0:Y:S04]  /*3d10*/  LDS R44, [R41] ;  /* 0x00000000292c7984 */ /* 0x000e280000000800 */
[----:B------:R-:W1:Y:S04]  /*3d20*/  LDS R46, [R41+0x400] ;  /* 0x00040000292e7984 */ /* 0x000e680000000800 */
[----:B------:R-:W2:Y:S04]  /*3d30*/  LDS R48, [R41+0x800] ;  /* 0x0008000029307984 */ /* 0x000ea80000000800 */
[----:B------:R-:W3:Y:S04]  /*3d40*/  LDS R50, [R41+0xc00] ;  /* 0x000c000029327984 */ /* 0x000ee80000000800 */
[----:B------:R-:W4:Y:S04]  /*3d50*/  LDS R52, [R41+0x1000] ;  /* 0x0010000029347984 */ /* 0x000f280000000800 */
[----:B------:R-:W4:Y:S04]  /*3d60*/  LDS R54, [R41+0x1400] ;  /* 0x0014000029367984 */ /* 0x000f280000000800 */
[----:B------:R-:W4:Y:S04]  /*3d70*/  LDS R56, [R41+0x1800] ;  /* 0x0018000029387984 */ /* 0x000f280000000800 */
[----:B------:R-:W4:Y:S04]  /*3d80*/  LDS R58, [R41+0x1c00] ;  /* 0x001c0000293a7984 */ /* 0x000f280000000800 */
[----:B------:R-:W4:Y:S04]  /*3d90*/  LDS R60, [R41+0x2000] ;  /* 0x00200000293c7984 */ /* 0x000f280000000800 */
[----:B------:R-:W4:Y:S04]  /*3da0*/  LDS R64, [R41+0x2400] ;  /* 0x0024000029407984 */ /* 0x000f280000000800 */
[----:B------:R-:W4:Y:S01]  /*3db0*/  LDS R66, [R41+0x2800] ;  /* 0x0028000029427984 */ /* 0x000f220000000800 */
[----:B0-----:R-:W-:-:S03]  /*3dc0*/  IMAD.IADD R44, R45, 0x1, R44 ;  /* 0x000000012d2c7824 */ /* 0x001fc600078e022c */
[----:B------:R-:W0:Y:S01]  /*3dd0*/  LDS R68, [R41+0x2c00] ;  /* 0x002c000029447984 */ /* 0x000e220000000800 */
[C---:B-1----:R-:W-:Y:S02]  /*3de0*/  IMAD.IADD R46, R45.reuse, 0x1, R46 ;  /* 0x000000012d2e7824 */ /* 0x042fe400078e022e */
[C---:B--2---:R-:W-:Y:S01]  /*3df0*/  IMAD.IADD R48, R45.reuse, 0x1, R48 ;  /* 0x000000012d307824 */ /* 0x044fe200078e0230 */
[----:B------:R1:W-:Y:S01]  /*3e00*/  STS [R41], R44 ;  /* 0x0000002c29007388 */ /* 0x0003e20000000800 */
[----:B---3--:R-:W-:-:S03]  /*3e10*/  IMAD.IADD R50, R45, 0x1, R50 ;  /* 0x000000012d327824 */ /* 0x008fc600078e0232 */
[----:B------:R1:W-:Y:S01]  /*3e20*/  STS [R41+0x400], R46 ;  /* 0x0004002e29007388 */ /* 0x0003e20000000800 */
[----:B----4-:R-:W-:-:S03]  /*3e30*/  IMAD.IADD R52, R45, 0x1, R52 ;  /* 0x000000012d347824 */ /* 0x010fc600078e0234 */
        /* <DEDUP_REMOVED lines=13> */
[----:B0-----:R-:W-:-:S03]  /*3f10*/  IMAD.IADD R68, R45, 0x1, R68 ;  /* 0x000000012d447824 */ /* 0x001fc600078e0244 */
[----:B------:R1:W-:Y:S04]  /*3f20*/  STS [R41+0x2400], R64 ;  /* 0x0024004029007388 */ /* 0x0003e80000000800 */
[----:B------:R1:W-:Y:S04]  /*3f30*/  STS [R41+0x2800], R66 ;  /* 0x0028004229007388 */ /* 0x0003e80000000800 */
[----:B------:R1:W-:Y:S02]  /*3f40*/  STS [R41+0x2c00], R68 ;  /* 0x002c004429007388 */ /* 0x0003e40000000800 */
.L_x_1099:
[----:B------:R-:W-:Y:S05]  /*3f50*/  BSYNC.RECONVERGENT B0 ;  /* 0x0000000000007941 */ /* 0x000fea0003800200 */
.L_x_1098:
[----:B------:R-:W-:Y:S06]  /*3f60*/  BAR.SYNC.DEFER_BLOCKING 0x0 ;  /* 0x0000000000007b1d */ /* 0x000fec0000010000 */
[----:B------:R-:W-:Y:S05]  /*3f70*/  BRA.U UP1, `(.L_x_1100) ;  /* 0x0000000101247547 */ /* 0x000fea000b800000 */
[----:B------:R-:W-:Y:S01]  /*3f80*/  ISETP.NE.AND P0, PT, RZ, UR17, PT ;  /* 0x00000011ff007c0c */ /* 0x000fe2000bf05270 */
[----:B------:R-:W-:Y:S02]  /*3f90*/  IMAD.MOV.U32 R47, RZ, RZ, RZ ;  /* 0x000000ffff2f7224 */ /* 0x000fe400078e00ff */
[----:B------:R-:W-:Y:S02]  /*3fa0*/  IMAD.MOV.U32 R49, RZ, RZ, RZ ;  /* 0x000000ffff317224 */ /* 0x000fe400078e00ff */
[----:B------:R-:W-:Y:S02]  /*3fb0*/  IMAD.MOV.U32 R43, RZ, RZ, RZ ;  /* 0x000000ffff2b7224 */ /* 0x000fe400078e00ff */
[----:B------:R-:W-:-:S06]  /*3fc0*/  IMAD.MOV.U32 R51, RZ, RZ, RZ ;  /* 0x000000ffff337224 */ /* 0x000fcc00078e00ff */
[----:B-1---5:R-:W-:Y:S01]  /*3fd0*/  @P0 SHF.R.U32.HI R44, RZ, UR16, R37 ;  /* 0x00000010ff2c0c19 */ /* 0x022fe20008011625 */
[----:B------:R-:W-:Y:S02]  /*3fe0*/  @P0 IMAD.U32 R49, RZ, RZ, UR15 ;  /* 0x0000000fff310e24 */ /* 0x000fe4000f8e00ff */
[----:B------:R-:W-:Y:S01]  /*3ff0*/  @P0 IMAD.U32 R43, RZ, RZ, UR13 ;  /* 0x0000000dff2b0e24 */ /* 0x000fe2000f8e00ff */
[----:B------:R-:W-:-:S07]  /*4000*/  @P0 LOP3.LUT R47, R44, UR14, RZ, 0x30, !PT ;  /* 0x0000000e2c2f0c12 */ /* 0x000fce000f8e30ff */
.L_x_1100:
[----:B------:R-:W-:-:S04]  /*4010*/  ISETP.NE.AND P0, PT, R49, RZ, PT ;  /* 0x000000ff3100720c */ /* 0x000fc80003f05270 */
[----:B------:R-:W-:-:S13]  /*4020*/  ISETP.GT.U32.OR P0, PT, R51, 0x1f, !P0 ;  /* 0x0000001f3300780c */ /* 0x000fda0004704470 */
[----:B------:R-:W-:Y:S05]  /*4030*/  @P0 BRA `(.L_x_1101) ;  /* 0x0000000000200947 */ /* 0x000fea0003800000 */
[----:B-1----:R-:W-:Y:S02]  /*4040*/  IMAD.MOV R44, RZ, RZ, -R51 ;  /* 0x000000ffff2c7224 */ /* 0x002fe400078e0a33 */
[----:B------:R-:W-:-:S03]  /*4050*/  IMAD.U32 R46, RZ, RZ, UR18 ;  /* 0x00000012ff2e7e24 */ /* 0x000fc6000f8e00ff */
[----:B------:R-:W-:Y:S02]  /*4060*/  VIADDMNMX.U32 R49, R44, 0x20, R49, PT ;  /* 0x000000202c317846 */ /* 0x000fe40003800031 */
[----:B-----5:R-:W-:Y:S02]  /*4070*/  SHF.R.U32.HI R44, RZ, R51, R36 ;  /* 0x00000033ff2c7219 */ /* 0x020fe40000011624 */
[----:B------:R-:W-:-:S04]  /*4080*/  SHF.L.U32 R49, R46, R49, RZ ;  /* 0x000000312e317219 */ /* 0x000fc800000006ff */
[----:B------:R-:W-:-:S04]  /*4090*/  LOP3.LUT R44, R44, R49, RZ, 0x30, !PT ;  /* 0x000000312c2c7212 */ /* 0x000fc800078e30ff */
[----:B------:R-:W-:-:S04]  /*40a0*/  SHF.L.U32 R44, R44, R43, RZ ;  /* 0x0000002b2c2c7219 */ /* 0x000fc800000006ff */
[----:B------:R-:W-:-:S07]  /*40b0*/  LOP3.LUT R47, R44, R47, RZ, 0xfc, !PT ;  /* 0x0000002f2c2f7212 */ /* 0x000fce00078efcff */
.L_x_1101:
[----:B------:R-:W-:Y:S01]  /*40c0*/  R2P PR, R47, 0x7f ;  /* 0x0000007f2f007804 */ /* 0x000fe20000000000 */
[----:B------:R-:W-:Y:S01]  /*40d0*/  BSSY.RECONVERGENT B0, `(.L_x_1102) ;  /* 0x0000024000007945 */ /* 0x000fe20003800200 */
[----:B------:R-:W-:-:S11]  /*40e0*/  IMAD.MOV.U32 R57, RZ, RZ, RZ ;  /* 0x000000ffff397224 */ /* 0x000fd600078e00ff */
[----:B------:R-:W-:Y:S02]  /*40f0*/  VOTE.ANY R43, PT, P0 ;  /* 0x00000000002b7806 */ /* 0x000fe400000e0100 */
[----:B-1----:R-:W-:Y:S02]  /*4100*/  VOTE.ANY R44, PT, P1 ;  /* 0x00000000002c7806 */ /* 0x002fe400008e0100 */
[----:B------:R-:W-:Y:S02]  /*4110*/  @!P0 LOP3.LUT R43, RZ, R43, RZ, 0x33, !PT ;  /* 0x0000002bff2b8212 */ /* 0x000fe400078e33ff */
[----:B------:R-:W-:Y:S02]  /*4120*/  VOTE.ANY R46, PT, P2 ;  /* 0x00000000002e7806 */ /* 0x000fe400010e0100 */
[----:B------:R-:W-:Y:S02]  /*4130*/  @!P1 LOP3.LUT R44, RZ, R44, RZ, 0x33, !PT ;  /* 0x0000002cff2c9212 */ /* 0x000fe400078e33ff */
[----:B------:R-:W-:-:S02]  /*4140*/  VOTE.ANY R48, PT, P3 ;  /* 0x0000000000307806 */ /* 0x000fc400018e0100 */
[----:B------:R-:W-:Y:S02]  /*4150*/  @!P2 LOP3.LUT R46, RZ, R46, RZ, 0x33, !PT ;  /* 0x0000002eff2ea212 */ /* 0x000fe400078e33ff */
[----:B------:R-:W-:Y:S02]  /*4160*/  LOP3.LUT R43, R44, R43, RZ, 0xc0, !PT ;  /* 0x0000002b2c2b7212 */ /* 0x000fe400078ec0ff */
[----:B------:R-:W-:Y:S02]  /*4170*/  @!P3 LOP3.LUT R48, RZ, R48, RZ, 0x33, !PT ;  /* 0x00000030ff30b212 */ /* 0x000fe400078e33ff */
[----:B------:R-:W-:Y:S02]  /*4180*/  LOP3.LUT R43, R46, R43, RZ, 0xc0, !PT ;  /* 0x0000002b2e2b7212 */ /* 0x000fe400078ec0ff */
[----:B------:R-:W-:Y:S02]  /*4190*/  VOTE.ANY R44, PT, P4 ;  /* 0x00000000002c7806 */ /* 0x000fe400020e0100 */
[----:B------:R-:W-:Y:S01]  /*41a0*/  LOP3.LUT R43, R48, R43, RZ, 0xc0, !PT ;  /* 0x0000002b302b7212 */ /* 0x000fe200078ec0ff */
[----:B------:R-:W-:Y:S01]  /*41b0*/  IMAD.U32 R48, RZ, RZ, UR4 ;  /* 0x00000004ff307e24 */ /* 0x000fe2000f8e00ff */
[----:B------:R-:W-:-:S02]  /*41c0*/  @!P4 LOP3.LUT R44, RZ, R44, RZ, 0x33, !PT ;  /* 0x0000002cff2cc212 */ /* 0x000fc400078e33ff */
[----:B------:R-:W-:Y:S02]  /*41d0*/  VOTE.ANY R46, PT, P5 ;  /* 0x00000000002e7806 */ /* 0x000fe400028e0100 */
[----:B------:R-:W-:Y:S01]  /*41e0*/  LOP3.LUT R43, R44, R43, RZ, 0xc0, !PT ;  /* 0x0000002b2c2b7212 */ /* 0x000fe200078ec0ff */
[----:B------:R-:W-:Y:S01]  /*41f0*/  IMAD.MOV.U32 R44, RZ, RZ, RZ ;  /* 0x000000ffff2c7224 */ /* 0x000fe200078e00ff */
[----:B------:R-:W-:Y:S02]  /*4200*/  LOP3.LUT P0, RZ, R47, 0x80, RZ, 0xc0, !PT ;  /* 0x000000802fff7812 */ /* 0x000fe4000780c0ff */
[----:B------:R-:W-:Y:S02]  /*4210*/  @!P5 LOP3.LUT R46, RZ, R46, RZ, 0x33, !PT ;  /* 0x0000002eff2ed212 */ /* 0x000fe400078e33ff */
[----:B------:R-:W-:Y:S02]  /*4220*/  VOTE.ANY R49, PT, P6 ;  /* 0x0000000000317806 */ /* 0x000fe400030e0100 */
[----:B------:R-:W-:-:S02]  /*4230*/  LOP3.LUT R46, R46, R43, RZ, 0xc0, !PT ;  /* 0x0000002b2e2e7212 */ /* 0x000fc400078ec0ff */
[----:B------:R-:W1:Y:S01]  /*4240*/  S2R R43, SR_LEMASK ;  /* 0x00000000002b7919 */ /* 0x000e620000003a00 */
[----:B------:R-:W-:-:S04]  /*4250*/  @!P6 LOP3.LUT R49, RZ, R49, RZ, 0x33, !PT ;  /* 0x00000031ff31e212 */ /* 0x000fc800078e33ff */
[----:B------:R-:W-:Y:S02]  /*4260*/  VOTE.ANY R51, PT, P0 ;  /* 0x0000000000337806 */ /* 0x000fe400000e0100 */
[----:B------:R-:W-:Y:S02]  /*4270*/  LOP3.LUT R46, R49, R46, RZ, 0xc0, !PT ;  /* 0x0000002e312e7212 */ /* 0x000fe400078ec0ff */
[----:B------:R-:W-:-:S04]  /*4280*/  @!P0 LOP3.LUT R51, RZ, R51, RZ, 0x33, !PT ;  /* 0x00000033ff338212 */ /* 0x000fc800078e33ff */
[----:B------:R-:W-:-:S04]  /*4290*/  LOP3.LUT R46, R51, R46, RZ, 0xc0, !PT ;  /* 0x0000002e332e7212 */ /* 0x000fc800078ec0ff */
[----:B------:R-:W2:Y:S01]  /*42a0*/  FLO.U32 R50, R46 ;  /* 0x0000002e00327300 */ /* 0x000ea200000e0000 */
[----:B-1----:R-:W-:Y:S02]  /*42b0*/  LOP3.LUT R54, R43, R46, RZ, 0xc0, !PT ;  /* 0x0000002e2b367212 */ /* 0x002fe400078ec0ff */
[----:B--2---:R-:W-:-:S05]  /*42c0*/  ISETP.NE.AND P0, PT, R42, R50, PT ;  /* 0x000000322a00720c */ /* 0x004fca0003f05270 */
[----:B------:R-:W1:Y:S08]  /*42d0*/  POPC R54, R54 ;  /* 0x0000003600367309 */ /* 0x000e700000000000 */
[----:B------:R-:W-:Y:S05]  /*42e0*/  @P0 BRA `(.L_x_1103) ;  /* 0x0000000000080947 */ /* 0x000fea0003800000 */
[----:B------:R-:W-:-:S05]  /*42f0*/  IMAD R47, R47, 0x4, R40 ;  /* 0x000000042f2f7824 */ /* 0x000fca00078e0228 */
[----:B-1----:R2:W3:Y:S02]  /*4300*/  ATOMS.ADD R57, [R47], R54 ;  /* 0x000000362f39738c */ /* 0x0024e40000000000 */
.L_x_1103:
[----:B------:R-:W-:Y:S05]  /*4310*/  BSYNC.RECONVERGENT B0 ;  /* 0x0000000000007941 */ /* 0x000fea0003800200 */
.L_x_1102:
[----:B---3--:R3:W4:Y:S01]  /*4320*/  SHFL.IDX PT, R57, R57, R50, 0x1f ;  /* 0x00001f3239397589 */ /* 0x00872200000e0000 */
[----:B--2---:R-:W-:Y:S02]  /*4330*/  IMAD.MOV.U32 R47, RZ, RZ, RZ ;  /* 0x000000ffff2f7224 */ /* 0x004fe400078e00ff */
        /* <DEDUP_REMOVED lines=10> */
.L_x_1104:
        /* <DEDUP_REMOVED lines=11> */
.L_x_1105:
[----:B------:R-:W-:Y:S01]  /*4490*/  R2P PR, R47, 0x7f ;  /* 0x0000007f2f007804 */ /* 0x000fe20000000000 */
[----:B------:R-:W-:Y:S01]  /*44a0*/  BSSY.RECONVERGENT B0, `(.L_x_1106) ;  /* 0x0000023000007945 */ /* 0x000fe20003800200 */
[----:B------:R-:W-:Y:S02]  /*44b0*/  IMAD.MOV.U32 R59, RZ, RZ, RZ ;  /* 0x000000ffff3b7224 */ /* 0x000fe400078e00ff */
[----:B------:R-:W-:Y:S02]  /*44c0*/  IMAD.MOV.U32 R46, RZ, RZ, RZ ;  /* 0x000000ffff2e7224 */ /* 0x000fe400078e00ff */
[----:B------:R-:W-:-:S07]  /*44d0*/  IMAD.U32 R48, RZ, RZ, UR4 ;  /* 0x00000004ff307e24 */ /* 0x000fce000f8e00ff */
[----:B------:R-:W-:Y:S02]  /*44e0*/  VOTE.ANY R44, PT, P0 ;  /* 0x00000000002c7806 */ /* 0x000fe400000e0100 */
[----:B------:R-:W-:Y:S02]  /*44f0*/  VOTE.ANY R49, PT, P1 ;  /* 0x0000000000317806 */ /* 0x000fe400008e0100 */
[----:B------:R-:W-:Y:S02]  /*4500*/  @!P0 LOP3.LUT R44, RZ, R44, RZ, 0x33, !PT ;  /* 0x0000002cff2c8212 */ /* 0x000fe400078e33ff */
[----:B------:R-:W-:Y:S02]  /*4510*/  VOTE.ANY R51, PT, P2 ;  /* 0x0000000000337806 */ /* 0x000fe400010e0100 */
[----:B------:R-:W-:Y:S02]  /*4520*/  @!P1 LOP3.LUT R49, RZ, R49, RZ, 0x33, !PT ;  /* 0x00000031ff319212 */ /* 0x000fe400078e33ff */
[----:B------:R-:W-:-:S02]  /*4530*/  @!P2 LOP3.LUT R51, RZ, R51, RZ, 0x33, !PT ;  /* 0x00000033ff33a212 */ /* 0x000fc400078e33ff */
[----:B------:R-:W-:Y:S02]  /*4540*/  LOP3.LUT R44, R49, R44, RZ, 0xc0, !PT ;  /* 0x0000002c312c7212 */ /* 0x000fe400078ec0ff */
[----:B------:R-:W-:Y:S02]  /*4550*/  VOTE.ANY R49, PT, P3 ;  /* 0x0000000000317806 */ /* 0x000fe400018e0100 */
[----:B------:R-:W-:Y:S02]  /*4560*/  LOP3.LUT R44, R51, R44, RZ, 0xc0, !PT ;  /* 0x0000002c332c7212 */ /* 0x000fe400078ec0ff */
[----:B------:R-:W-:Y:S02]  /*4570*/  LOP3.LUT P0, RZ, R47, 0x80, RZ, 0xc0, !PT ;  /* 0x000000802fff7812 */ /* 0x000fe4000780c0ff */
[----:B------:R-:W-:Y:S02]  /*4580*/  VOTE.ANY R51, PT, P4 ;  /* 0x0000000000337806 */ /* 0x000fe400020e0100 */
[----:B------:R-:W-:-:S02]  /*4590*/  @!P3 LOP3.LUT R49, RZ, R49, RZ, 0x33, !PT ;  /* 0x00000031ff31b212 */ /* 0x000fc400078e33ff */
[----:B------:R-:W-:Y:S02]  /*45a0*/  @!P4 LOP3.LUT R51, RZ, R51, RZ, 0x33, !PT ;  /* 0x00000033ff33c212 */ /* 0x000fe400078e33ff */
[----:B------:R-:W-:Y:S02]  /*45b0*/  LOP3.LUT R44, R49, R44, RZ, 0xc0, !PT ;  /* 0x0000002c312c7212 */ /* 0x000fe400078ec0ff */
[----:B------:R-:W-:Y:S02]  /*45c0*/  VOTE.ANY R49, PT, P5 ;  /* 0x0000000000317806 */ /* 0x000fe400028e0100 */
[----:B------:R-:W-:Y:S02]  /*45d0*/  LOP3.LUT R44, R51, R44, RZ, 0xc0, !PT ;  /* 0x0000002c332c7212 */ /* 0x000fe400078ec0ff */
[----:B------:R-:W-:Y:S02]  /*45e0*/  VOTE.ANY R51, PT, P6 ;  /* 0x0000000000337806 */ /* 0x000fe400030e0100 */
[----:B------:R-:W-:-:S02]  /*45f0*/  @!P5 LOP3.LUT R49, RZ, R49, RZ, 0x33, !PT ;  /* 0x00000031ff31d212 */ /* 0x000fc400078e33ff */
[----:B------:R-:W-:Y:S02]  /*4600*/  VOTE.ANY R53, PT, P0 ;  /* 0x0000000000357806 */ /* 0x000fe400000e0100 */
[----:B------:R-:W-:Y:S02]  /*4610*/  @!P6 LOP3.LUT R51, RZ, R51, RZ, 0x33, !PT ;  /* 0x00000033ff33e212 */ /* 0x000fe400078e33ff */
[----:B------:R-:W-:Y:S02]  /*4620*/  LOP3.LUT R44, R49, R44, RZ, 0xc0, !PT ;  /* 0x0000002c312c7212 */ /* 0x000fe400078ec0ff */
[----:B------:R-:W-:Y:S02]  /*4630*/  @!P0 LOP3.LUT R53, RZ, R53, RZ, 0x33, !PT ;  /* 0x00000035ff358212 */ /* 0x000fe400078e33ff */
[----:B------:R-:W-:-:S04]  /*4640*/  LOP3.LUT R44, R51, R44, RZ, 0xc0, !PT ;  /* 0x0000002c332c7212 */ /* 0x000fc800078ec0ff */
[----:B------:R-:W-:-:S04]  /*4650*/  LOP3.LUT R44, R53, R44, RZ, 0xc0, !PT ;  /* 0x0000002c352c7212 */ /* 0x000fc800078ec0ff */
[----:B---3--:R-:W2:Y:S01]  /*4660*/  FLO.U32 R50, R44 ;  /* 0x0000002c00327300 */ /* 0x008ea200000e0000 */
[----:B------:R-:W-:-:S07]  /*4670*/  LOP3.LUT R56, R43, R44, RZ, 0xc0, !PT ;  /* 0x0000002c2b387212 */ /* 0x000fce00078ec0ff */
[----:B------:R-:W3:Y:S01]  /*4680*/  POPC R56, R56 ;  /* 0x0000003800387309 */ /* 0x000ee20000000000 */
[----:B--2---:R-:W-:-:S13]  /*4690*/  ISETP.NE.AND P0, PT, R42, R50, PT ;  /* 0x000000322a00720c */ /* 0x004fda0003f05270 */
[----:B---3--:R-:W-:Y:S05]  /*46a0*/  @P0 BRA `(.L_x_1107) ;  /* 0x0000000000080947 */ /* 0x008fea0003800000 */
[----:B------:R-:W-:-:S05]  /*46b0*/  IMAD R47, R47, 0x4, R40 ;  /* 0x000000042f2f7824 */ /* 0x000fca00078e0228 */
[----:B------:R2:W3:Y:S02]  /*46c0*/  ATOMS.ADD R59, [R47], R56 ;  /* 0x000000382f3b738c */ /* 0x0004e40000000000 */
.L_x_1107:
[----:B------:R-:W-:Y:S05]  /*46d0*/  BSYNC.RECONVERGENT B0 ;  /* 0x0000000000007941 */ /* 0x000fea0003800200 */
.L_x_1106:
[----:B---3--:R3:W0:Y:S01]  /*46e0*/  SHFL.IDX PT, R59, R59, R50, 0x1f ;  /* 0x00001f323b3b7589 */ /* 0x00862200000e0000 */
[----:B--2---:R-:W-:Y:S02]  /*46f0*/  IMAD.MOV.U32 R47, RZ, RZ, RZ ;  /* 0x000000ffff2f7224 */ /* 0x004fe400078e00ff */
[----:B------:R-:W-:Y:S01]  /*4700*/  IMAD.U32 R49, RZ, RZ, UR5 ;  /* 0x00000005ff317e24 */ /* 0x000fe2000f8e00ff */
[----:B------:R-:W-:Y:S06]  /*4710*/  BRA.U UP1, `(.L_x_1108) ;  /* 0x00000001011c7547 */ /* 0x000fec000b800000 */
[----:B------:R-:W-:Y:S02]  /*4720*/  ISETP.NE.AND P0, PT, RZ, UR17, PT ;  /* 0x00000011ff007c0c */ /* 0x000fe4000bf05270 */
[----:B------:R-:W-:Y:S02]  /*4730*/  CS2R R46, SRZ ;  /* 0x00000000002e7805 */ /* 0x000fe4000001ff00 */
[----:B------:R-:W-:-:S09]  /*4740*/  CS2R R48, SRZ ;  /* 0x0000000000307805 */ /* 0x000fd2000001ff00 */
[----:B-----5:R-:W-:Y:S01]  /*4750*/  @P0 SHF.R.U32.HI R44, RZ, UR16, R33 ;  /* 0x00000010ff2c0c19 */ /* 0x020fe20008011621 */
[----:B------:R-:W-:Y:S02]  /*4760*/  @P0 IMAD.U32 R48, RZ, RZ, UR15 ;  /* 0x0000000fff300e24 */ /* 0x000fe4000f8e00ff */
[----:B------:R-:W-:Y:S01]  /*4770*/  @P0 IMAD.U32 R46, RZ, RZ, UR13 ;  /* 0x0000000dff2e0e24 */ /* 0x000fe2000f8e00ff */
[----:B------:R-:W-:-:S07]  /*4780*/  @P0 LOP3.LUT R47, R44, UR14, RZ, 0x30, !PT ;  /* 0x0000000e2c2f0c12 */ /* 0x000fce000f8e30ff */
.L_x_1108:
        /* <DEDUP_REMOVED lines=11> */
.L_x_1109:
        /* <DEDUP_REMOVED lines=36> */
.L_x_1111:
[----:B------:R-:W-:Y:S05]  /*4a80*/  BSYNC.RECONVERGENT B0 ;  /* 0x0000000000007941 */ /* 0x000fea0003800200 */
.L_x_1110:
        /* <DEDUP_REMOVED lines=11> */
.L_x_1112:
        /* <DEDUP_REMOVED lines=11> */
.L_x_1113:
        /* <DEDUP_REMOVED lines=36> */
.L_x_1115:
[----:B------:R-:W-:Y:S05]  /*4e30*/  BSYNC.RECONVERGENT B0 ;  /* 0x0000000000007941 */ /* 0x000fea0003800200 */
.L_x_1114:
        /* <DEDUP_REMOVED lines=11> */
.L_x_1116:
        /* <DEDUP_REMOVED lines=11> */
.L_x_1117:
[----:B------:R-:W-:Y:S01]  /*4fa0*/  R2P PR, R47, 0x7f ;  /* 0x0000007f2f007804 */ /* 0x000fe20000000000 */
[----:B------:R-:W-:Y:S01]  /*4fb0*/  BSSY.RECONVERGENT B0, `(.L_x_1118) ;  /* 0x0000023000007945 */ /* 0x000fe20003800200 */
[----:B------:R-:W-:-:S11]  /*4fc0*/  IMAD.MOV.U32 R48, RZ, RZ, RZ ;  /* 0x000000ffff307224 */ /* 0x000fd600078e00ff */
        /* <DEDUP_REMOVED lines=20> */
[----:B------:R-:W-:Y:S01]  /*5110*/  LOP3.LUT R44, R49, R44, RZ, 0xc0, !PT ;  /* 0x0000002c312c7212 */ /* 0x000fe200078ec0ff */
[----:B------:R-:W-:Y:S01]  /*5120*/  IMAD.U32 R49, RZ, RZ, UR4 ;  /* 0x00000004ff317e24 */ /* 0x000fe2000f8e00ff */
[----:B------:R-:W-:Y:S02]  /*5130*/  @!P0 LOP3.LUT R53, RZ, R53, RZ, 0x33, !PT ;  /* 0x00000035ff358212 */ /* 0x000fe400078e33ff */
[----:B------:R-:W-:Y:S01]  /*5140*/  LOP3.LUT R44, R51, R44, RZ, 0xc0, !PT ;  /* 0x0000002c332c7212 */ /* 0x000fe200078ec0ff */
[----:B------:R-:W-:-:S03]  /*5150*/  IMAD.MOV.U32 R51, RZ, RZ, RZ ;  /* 0x000000ffff337224 */ /* 0x000fc600078e00ff */
        /* <DEDUP_REMOVED lines=8> */
.L_x_1119:
[----:B------:R-:W-:Y:S05]  /*51e0*/  BSYNC.RECONVERGENT B0 ;  /* 0x0000000000007941 */ /* 0x000fea0003800200 */
.L_x_1118:
[----:B---3--:R3:W0:Y:S01]  /*51f0*/  SHFL.IDX PT, R51, R51, R50, 0x1f ;  /* 0x00001f3233337589 */ /* 0x00862200000e0000 */
        /* <DEDUP_REMOVED lines=11> */
.L_x_1120:
[----:B------:R-:W-:-:S04]  /*52b0*/  ISETP.NE.AND P0, PT, R49, RZ, PT ;  /* 0x000000ff3100720c */ /* 0x000fc80003f05270 */
[----:B------:R-:W-:-:S13]  /*52c0*/  ISETP.GT.U32.OR P0, PT, R53, 0x1f, !P0 ;  /* 0x0000001f3500780c */ /* 0x000fda0004704470 */
[----:B------:R-:W-:Y:S05]  /*52d0*/  @P0 BRA `(.L_x_1121) ;  /* 0x0000000000200947 */ /* 0x000fea0003800000 */
[----:B------:R-:W-:Y:S02]  /*52e0*/  IMAD.MOV R46, RZ, RZ, -R53 ;  /* 0x000000ffff2e7224 */ /* 0x000fe400078e0a35 */
[----:B---3--:R-:W-:-:S03]  /*52f0*/  IMAD.U32 R50, RZ, RZ, UR18 ;  /* 0x00000012ff327e24 */ /* 0x008fc6000f8e00ff */
[----:B------:R-:W-:Y:S02]  /*5300*/  VIADDMNMX.U32 R49, R46, 0x20, R49, PT ;  /* 0x000000202e317846 */ /* 0x000fe40003800031 */
[----:B-----5:R-:W-:Y:S02]  /*5310*/  SHF.R.U32.HI R46, RZ, R53, R26 ;  /* 0x00000035ff2e7219 */ /* 0x020fe4000001161a */
[----:B------:R-:W-:-:S04]  /*5320*/  SHF.L.U32 R49, R50, R49, RZ ;  /* 0x0000003132317219 */ /* 0x000fc800000006ff */
[----:B------:R-:W-:-:S04]  /*5330*/  LOP3.LUT R49, R46, R49, RZ, 0x30, !PT ;  /* 0x000000312e317212 */ /* 0x000fc800078e30ff */
[----:B------:R-:W-:-:S04]  /*5340*/  SHF.L.U32 R48, R49, R48, RZ ;  /* 0x0000003031307219 */ /* 0x000fc800000006ff */
[----:B------:R-:W-:-:S07]  /*5350*/  LOP3.LUT R47, R48, R47, RZ, 0xfc, !PT ;  /* 0x0000002f302f7212 */ /* 0x000fce00078efcff */
.L_x_1121:
[----:B------:R-:W-:Y:S01]  /*5360*/  R2P PR, R47, 0x7f ;  /* 0x0000007f2f007804 */ /* 0x000fe20000000000 */
[----:B------:R-:W-:Y:S01]  /*5370*/  BSSY.RECONVERGENT B0, `(.L_x_1122) ;  /* 0x0000023000007945 */ /* 0x000fe20003800200 */
[----:B---3--:R-:W-:Y:S02]  /*5380*/  IMAD.MOV.U32 R50, RZ, RZ, RZ ;  /* 0x000000ffff327224 */ /* 0x008fe400078e00ff */
[----:B------:R-:W-:-:S09]  /*5390*/  IMAD.U32 R52, RZ, RZ, UR4 ;  /* 0x00000004ff347e24 */ /* 0x000fd2000f8e00ff */
        /* <DEDUP_REMOVED lines=21> */
[----:B------:R-:W-:Y:S01]  /*54f0*/  IMAD.MOV.U32 R49, RZ, RZ, RZ ;  /* 0x000000ffff317224 */ /* 0x000fe200078e00ff */
[----:B------:R-:W-:Y:S02]  /*5500*/  @!P0 LOP3.LUT R55, RZ, R55, RZ, 0x33, !PT ;  /* 0x00000037ff378212 */ /* 0x000fe400078e33ff */
[----:B------:R-:W-:-:S04]  /*5510*/  LOP3.LUT R46, R53, R46, RZ, 0xc0, !PT ;  /* 0x0000002e352e7212 */ /* 0x000fc800078ec0ff */
[----:B------:R-:W-:-:S04]  /*5520*/  LOP3.LUT R48, R55, R46, RZ, 0xc0, !PT ;  /* 0x0000002e37307212 */ /* 0x000fc800078ec0ff */
[----:B------:R-:W2:Y:S01]  /*5530*/  FLO.U32 R55, R48 ;  /* 0x0000003000377300 */ /* 0x000ea200000e0000 */
[----:B------:R-:W-:-:S07]  /*5540*/  LOP3.LUT R46, R43, R48, RZ, 0xc0, !PT ;  /* 0x000000302b2e7212 */ /* 0x000fce00078ec0ff */
[----:B------:R-:W3:Y:S01]  /*5550*/  POPC R46, R46 ;  /* 0x0000002e002e7309 */ /* 0x000ee20000000000 */
[----:B--2---:R-:W-:-:S13]  /*5560*/  ISETP.NE.AND P0, PT, R42, R55, PT ;  /* 0x000000372a00720c */ /* 0x004fda0003f05270 */
[----:B---3--:R-:W-:Y:S05]  /*5570*/  @P0 BRA `(.L_x_1123) ;  /* 0x0000000000080947 */ /* 0x008fea0003800000 */
[----:B------:R-:W-:-:S05]  /*5580*/  IMAD R47, R47, 0x4, R40 ;  /* 0x000000042f2f7824 */ /* 0x000fca00078e0228 */
[----:B------:R2:W3:Y:S02]  /*5590*/  ATOMS.ADD R49, [R47], R46 ;  /* 0x0000002e2f31738c */ /* 0x0004e40000000000 */
.L_x_1123:
[----:B------:R-:W-:Y:S05]  /*55a0*/  BSYNC.RECONVERGENT B0 ;  /* 0x0000000000007941 */ /* 0x000fea0003800200 */
.L_x_1122:
[----:B---3--:R3:W0:Y:S01]  /*55b0*/  SHFL.IDX PT, R49, R49, R55, 0x1f ;  /* 0x00001f3731317589 */ /* 0x00862200000e0000 */
[----:B------:R-:W-:Y:S02]  /*55c0*/  IMAD.MOV.U32 R53, RZ, RZ, RZ ;  /* 0x000000ffff357224 */ /* 0x000fe400078e00ff */
[----:B--2---:R-:W-:Y:S01]  /*55d0*/  IMAD.U32 R47, RZ, RZ, UR5 ;  /* 0x00000005ff2f7e24 */ /* 0x004fe2000f8e00ff */
[----:B------:R-:W-:Y:S06]  /*55e0*/  BRA.U UP1, `(.L_x_1124) ;  /* 0x0000000101207547 */ /* 0x000fec000b800000 */
[----:B------:R-:W-:Y:S02]  /*55f0*/  ISETP.NE.AND P0, PT, RZ, UR17, PT ;  /* 0x00000011ff007c0c */ /* 0x000fe4000bf05270 */
[----:B------:R-:W-:Y:S01]  /*5600*/  CS2R R52, SRZ ;  /* 0x0000000000347805 */ /* 0x000fe2000001ff00 */
[----:B------:R-:W-:-:S10]  /*5610*/  IMAD.MOV.U32 R50, RZ, RZ, RZ ;  /* 0x000000ffff327224 */ /* 0x000fd400078e00ff */
[----:B-----5:R-:W-:Y:S01]  /*5620*/  @P0 SHF.R.U32.HI R47, RZ, UR16, R25 ;  /* 0x00000010ff2f0c19 */ /* 0x020fe20008011619 */
[----:B------:R-:W-:Y:S02]  /*5630*/  @P0 IMAD.U32 R52, RZ, RZ, UR15 ;  /* 0x0000000fff340e24 */ /* 0x000fe4000f8e00ff */
[----:B------:R-:W-:Y:S01]  /*5640*/  @P0 IMAD.U32 R50, RZ, RZ, UR13 ;  /* 0x0000000dff320e24 */ /* 0x000fe2000f8e00ff */
[----:B------:R-:W-:Y:S01]  /*5650*/  @P0 LOP3.LUT R53, R47, UR14, RZ, 0x30, !PT ;  /* 0x0000000e2f350c12 */ /* 0x000fe2000f8e30ff */
[----:B------:R-:W-:-:S07]  /*5660*/  IMAD.MOV.U32 R47, RZ, RZ, RZ ;  /* 0x000000ffff2f7224 */ /* 0x000fce00078e00ff */
.L_x_1124:
[----:B------:R-:W-:-:S04]  /*5670*/  ISETP.NE.AND P0, PT, R52, RZ, PT ;  /* 0x000000ff3400720c */ /* 0x000fc80003f05270 */
[----:B------:R-:W-:-:S13]  /*5680*/  ISETP.GT.U32.OR P0, PT, R47, 0x1f, !P0 ;  /* 0x0000001f2f00780c */ /* 0x000fda0004704470 */
[----:B------:R-:W-:Y:S05]  /*5690*/  @P0 BRA `(.L_x_1125) ;  /* 0x0000000000200947 */ /* 0x000fea0003800000 */
[----:B---3--:R-:W-:Y:S01]  /*56a0*/  IMAD.MOV R55, RZ, RZ, -R47 ;  /* 0x000000ffff377224 */ /* 0x008fe200078e0a2f */
[----:B-----5:R-:W-:-:S04]  /*56b0*/  SHF.R.U32.HI R47, RZ, R47, R24 ;  /* 0x0000002fff2f7219 */ /* 0x020fc80000011618 */
[----:B------:R-:W-:Y:S01]  /*56c0*/  VIADDMNMX.U32 R52, R55, 0x20, R52, PT ;  /* 0x0000002037347846 */ /* 0x000fe20003800034 */
[----:B------:R-:W-:-:S05]  /*56d0*/  IMAD.U32 R55, RZ, RZ, UR18 ;  /* 0x00000012ff377e24 */ /* 0x000fca000f8e00ff */
[----:B------:R-:W-:-:S04]  /*56e0*/  SHF.L.U32 R52, R55, R52, RZ ;  /* 0x0000003437347219 */ /* 0x000fc800000006ff */
[----:B------:R-:W-:-:S04]  /*56f0*/  LOP3.LUT R47, R47, R52, RZ, 0x30, !PT ;  /* 0x000000342f2f7212 */ /* 0x000fc800078e30ff */
[----:B------:R-:W-:-:S04]  /*5700*/  SHF.L.U32 R50, R47, R50, RZ ;  /* 0x000000322f327219 */ /* 0x000fc800000006ff */
[----:B------:R-:W-:-:S07]  /*5710*/  LOP3.LUT R53, R50, R53, RZ, 0xfc, !PT ;  /* 0x0000003532357212 */ /* 0x000fce00078efcff */
.L_x_1125:
[----:B------:R-:W-:Y:S01]  /*5720*/  R2P PR, R53, 0x7f ;  /* 0x0000007f35007804 */ /* 0x000fe20000000000 */
[----:B------:R-:W-:-:S12]  /*5730*/  BSSY.RECONVERGENT B0, `(.L_x_1126) ;  /* 0x0000022000007945 */ /* 0x000fd80003800200 */
        /* <DEDUP_REMOVED lines=23> */
[----:B------:R-:W-:Y:S01]  /*58b0*/  LOP3.LUT R47, R50, R47, RZ, 0xc0, !PT ;  /* 0x0000002f322f7212 */ /* 0x000fe200078ec0ff */
[----:B------:R-:W-:-:S03]  /*58c0*/  IMAD.MOV.U32 R50, RZ, RZ, RZ ;  /* 0x000000ffff327224 */ /* 0x000fc600078e00ff */
[----:B------:R-:W-:-:S04]  /*58d0*/  LOP3.LUT R52, R52, R47, RZ, 0xc0, !PT ;  /* 0x0000002f34347212 */ /* 0x000fc800078ec0ff */
[----:B------:R-:W2:Y:S01]  /*58e0*/  FLO.U32 R65, R52 ;  /* 0x0000003400417300 */ /* 0x000ea200000e0000 */
[----:B------:R-:W-:-:S07]  /*58f0*/  LOP3.LUT R47, R43, R52, RZ, 0xc0, !PT ;  /* 0x000000342b2f7212 */ /* 0x000fce00078ec0ff */
[----:B------:R-:W0:Y:S01]  /*5900*/  POPC R47, R47 ;  /* 0x0000002f002f7309 */ /* 0x000e220000000000 */
[----:B--2---:R-:W-:-:S13]  /*5910*/  ISETP.NE.AND P0, PT, R42, R65, PT ;  /* 0x000000412a00720c */ /* 0x004fda0003f05270 */
[----:B0-----:R-:W-:Y:S05]  /*5920*/  @P0 BRA `(.L_x_1127) ;  /* 0x0000000000080947 */ /* 0x001fea0003800000 */
[----:B------:R-:W-:-:S06]  /*5930*/  IMAD R50, R53, 0x4, R40 ;  /* 0x0000000435327824 */ /* 0x000fcc00078e0228 */
[----:B------:R0:W2:Y:S02]  /*5940*/  ATOMS.ADD R50, [R50], R47 ;  /* 0x0000002f3232738c */ /* 0x0000a40000000000 */
.L_x_1127:
[----:B------:R-:W-:Y:S05]  /*5950*/  BSYNC.RECONVERGENT B0 ;  /* 0x0000000000007941 */ /* 0x000fea0003800200 */
.L_x_1126:
[----:B--2---:R2:W0:Y:S01]  /*5960*/  SHFL.IDX PT, R50, R50, R65, 0x1f ;  /* 0x00001f4132327589 */ /* 0x00442200000e0000 */
[----:B------:R-:W-:Y:S02]  /*5970*/  IMAD.U32 R52, RZ, RZ, UR4 ;  /* 0x00000004ff347e24 */ /* 0x000fe4000f8e00ff */
[----:B------:R-:W-:Y:S02]  /*5980*/  IMAD.MOV.U32 R53, RZ, RZ, RZ ;  /* 0x000000ffff357224 */ /* 0x000fe400078e00ff */
[----:B---3--:R-:W-:Y:S01]  /*5990*/  IMAD.U32 R55, RZ, RZ, UR5 ;  /* 0x00000005ff377e24 */ /* 0x008fe2000f8e00ff */
        /* <DEDUP_REMOVED lines=9> */
.L_x_1128:
[----:B------:R-:W-:-:S04]  /*5a30*/  ISETP.NE.AND P0, PT, R52, RZ, PT ;  /* 0x000000ff3400720c */ /* 0x000fc80003f05270 */
[----:B------:R-:W-:-:S13]  /*5a40*/  ISETP.GT.U32.OR P0, PT, R55, 0x1f, !P0 ;  /* 0x0000001f3700780c */ /* 0x000fda0004704470 */
[----:B------:R-:W-:Y:S05]  /*5a50*/  @P0 BRA `(.L_x_1129) ;  /* 0x0000000000200947 */ /* 0x000fea0003800000 */
[----:B--2---:R-:W-:Y:S01]  /*5a60*/  IMAD.MOV R65, RZ, RZ, -R55 ;  /* 0x000000ffff417224 */ /* 0x004fe200078e0a37 */
[----:B-----5:R-:W-:-:S04]  /*5a70*/  SHF.R.U32.HI R55, RZ, R55, R22 ;  /* 0x00000037ff377219 */ /* 0x020fc80000011616 */
[----:B------:R-:W-:Y:S01]  /*5a80*/  VIADDMNMX.U32 R52, R65, 0x20, R52, PT ;  /* 0x0000002041347846 */ /* 0x000fe20003800034 */
[----:B------:R-:W-:-:S05]  /*5a90*/  IMAD.U32 R65, RZ, RZ, UR18 ;  /* 0x00000012ff417e24 */ /* 0x000fca000f8e00ff */
[----:B------:R-:W-:-:S04]  /*5aa0*/  SHF.L.U32 R52, R65, R52, RZ ;  /* 0x0000003441347219 */ /* 0x000fc800000006ff */
[----:B------:R-:W-:-:S04]  /*5ab0*/  LOP3.LUT R55, R55, R52, RZ, 0x30, !PT ;  /* 0x0000003437377212 */ /* 0x000fc800078e30ff */
[----:B------:R-:W-:-:S04]  /*5ac0*/  SHF.L.U32 R48, R55, R48, RZ ;  /* 0x0000003037307219 */ /* 0x000fc800000006ff */
[----:B------:R-:W-:-:S07]  /*5ad0*/  LOP3.LUT R53, R48, R53, RZ, 0xfc, !PT ;  /* 0x0000003530357212 */ /* 0x000fce00078efcff */
.L_x_1129:
[----:B------:R-:W-:Y:S01]  /*5ae0*/  R2P PR, R53, 0x7f ;  /* 0x0000007f35007804 */ /* 0x000fe20000000000 */
[----:B------:R-:W-:Y:S01]  /*5af0*/  BSSY.RECONVERGENT B0, `(.L_x_1130) ;  /* 0x0000021000007945 */ /* 0x000fe20003800200 */
[----:B------:R-:W-:-:S11]  /*5b00*/  IMAD.MOV.U32 R64, RZ, RZ, RZ ;  /* 0x000000ffff407224 */ /* 0x000fd600078e00ff */
[----:B------:R-:W-:Y:S02]  /*5b10*/  VOTE.ANY R48, PT, P0 ;  /* 0x0000000000307806 */ /* 0x000fe400000e0100 */
[----:B------:R-:W-:Y:S02]  /*5b20*/  VOTE.ANY R55, PT, P1 ;  /* 0x0000000000377806 */ /* 0x000fe400008e0100 */
[----:B------:R-:W-:Y:S02]  /*5b30*/  @!P0 LOP3.LUT R48, RZ, R48, RZ, 0x33, !PT ;  /* 0x00000030ff308212 */ /* 0x000fe400078e33ff */
[----:B------:R-:W-:Y:S02]  /*5b40*/  @!P1 LOP3.LUT R55, RZ, R55, RZ, 0x33, !PT ;  /* 0x00000037ff379212 */ /* 0x000fe400078e33ff */
[----:B--2---:R-:W-:Y:S02]  /*5b50*/  VOTE.ANY R65, PT, P2 ;  /* 0x0000000000417806 */ /* 0x004fe400010e0100 */
[----:B------:R-:W-:-:S02]  /*5b60*/  LOP3.LUT R48, R55, R48, RZ, 0xc0, !PT ;  /* 0x0000003037307212 */ /* 0x000fc400078ec0ff */
[----:B------:R-:W-:Y:S02]  /*5b70*/  @!P2 LOP3.LUT R65, RZ, R65, RZ, 0x33, !PT ;  /* 0x00000041ff41a212 */ /* 0x000fe400078e33ff */
[----:B------:R-:W-:Y:S02]  /*5b80*/  VOTE.ANY R55, PT, P3 ;  /* 0x0000000000377806 */ /* 0x000fe400018e0100 */
[----:B------:R-:W-:Y:S02]  /*5b90*/  LOP3.LUT R48, R65, R48, RZ, 0xc0, !PT ;  /* 0x0000003041307212 */ /* 0x000fe400078ec0ff */
[----:B------:R-:W-:Y:S02]  /*5ba0*/  @!P3 LOP3.LUT R55, RZ, R55, RZ, 0x33, !PT ;  /* 0x00000037ff37b212 */ /* 0x000fe400078e33ff */
[----:B------:R-:W-:Y:S02]  /*5bb0*/  LOP3.LUT P0, RZ, R53, 0x80, RZ, 0xc0, !PT ;  /* 0x0000008035ff7812 */ /* 0x000fe4000780c0ff */
[----:B------:R-:W-:-:S02]  /*5bc0*/  LOP3.LUT R48, R55, R48, RZ, 0xc0, !PT ;  /* 0x0000003037307212 */ /* 0x000fc400078ec0ff */
[----:B------:R-:W-:Y:S02]  /*5bd0*/  VOTE.ANY R55, PT, P4 ;  /* 0x0000000000377806 */ /* 0x000fe400020e0100 */
[----:B------:R-:W-:Y:S02]  /*5be0*/  VOTE.ANY R65, PT, P5 ;  /* 0x0000000000417806 */ /* 0x000fe400028e0100 */
[----:B------:R-:W-:Y:S02]  /*5bf0*/  @!P4 LOP3.LUT R55, RZ, R55, RZ, 0x33, !PT ;  /* 0x00000037ff37c212 */ /* 0x000fe400078e33ff */
[----:B------:R-:W-:Y:S02]  /*5c00*/  @!P5 LOP3.LUT R65, RZ, R65, RZ, 0x33, !PT ;  /* 0x00000041ff41d212 */ /* 0x000fe400078e33ff */
[----:B------:R-:W-:Y:S02]  /*5c10*/  LOP3.LUT R48, R55, R48, RZ, 0xc0, !PT ;  /* 0x0000003037307212 */ /* 0x000fe400078ec0ff */
[----:B------:R-:W-:-:S02]  /*5c20*/  VOTE.ANY R55, PT, P6 ;  /* 0x0000000000377806 */ /* 0x000fc400030e0100 */
[----:B------:R-:W-:Y:S02]  /*5c30*/  LOP3.LUT R48, R65, R48, RZ, 0xc0, !PT ;  /* 0x0000003041307212 */ /* 0x000fe400078ec0ff */
[----:B------:R-:W-:Y:S02]  /*5c40*/  @!P6 LOP3.LUT R55, RZ, R55, RZ, 0x33, !PT ;  /* 0x00000037ff37e212 */ /* 0x000fe400078e33ff */
[----:B------:R-:W-:Y:S02]  /*5c50*/  VOTE.ANY R65, PT, P0 ;  /* 0x0000000000417806 */ /* 0x000fe400000e0100 */
[----:B------:R-:W-:Y:S02]  /*5c60*/  LOP3.LUT R48, R55, R48, RZ, 0xc0, !PT ;  /* 0x0000003037307212 */ /* 0x000fe400078ec0ff */
[----:B------:R-:W-:-:S04]  /*5c70*/  @!P0 LOP3.LUT R65, RZ, R65, RZ, 0x33, !PT ;  /* 0x00000041ff418212 */ /* 0x000fc800078e33ff */
        /* <DEDUP_REMOVED lines=8> */
.L_x_1131:
[----:B------:R-:W-:Y:S05]  /*5d00*/  BSYNC.RECONVERGENT B0 ;  /* 0x0000000000007941 */ /* 0x000fea0003800200 */
.L_x_1130:
[----:B--23--:R2:W3:Y:S01]  /*5d10*/  SHFL.IDX PT, R53, R64, R69, 0x1f ;  /* 0x00001f4540357589 */ /* 0x00c4e200000e0000 */
[----:B------:R-:W-:Y:S02]  /*5d20*/  IMAD.MOV.U32 R52, RZ, RZ, RZ ;  /* 0x000000ffff347224 */ /* 0x000fe400078e00ff */
[----:B------:R-:W-:Y:S02]  /*5d30*/  IMAD.U32 R65, RZ, RZ, UR4 ;  /* 0x00000004ff417e24 */ /* 0x000fe4000f8e00ff */
[----:B------:R-:W-:Y:S02]  /*5d40*/  IMAD.MOV.U32 R55, RZ, RZ, RZ ;  /* 0x000000ffff377224 */ /* 0x000fe400078e00ff */
[----:B------:R-:W-:Y:S01]  /*5d50*/  IMAD.U32 R67, RZ, RZ, UR5 ;  /* 0x00000005ff437e24 */ /* 0x000fe2000f8e00ff */
[----:B------:R-:W-:Y:S06]  /*5d60*/  BRA.U UP1, `(.L_x_1132) ;  /* 0x0000000101247547 */ /* 0x000fec000b800000 */
[----:B------:R-:W-:Y:S01]  /*5d70*/  ISETP.NE.AND P0, PT, RZ, UR17, PT ;  /* 0x00000011ff007c0c */ /* 0x000fe2000bf05270 */
[----:B------:R-:W-:Y:S02]  /*5d80*/  IMAD.MOV.U32 R55, RZ, RZ, RZ ;  /* 0x000000ffff377224 */ /* 0x000fe400078e00ff */
[----:B------:R-:W-:Y:S02]  /*5d90*/  IMAD.MOV.U32 R65, RZ, RZ, RZ ;  /* 0x000000ffff417224 */ /* 0x000fe400078e00ff */
[----:B------:R-:W-:-:S08]  /*5da0*/  IMAD.MOV.U32 R67, RZ, RZ, RZ ;  /* 0x000000ffff437224 */ /* 0x000fd000078e00ff */
[----:B-----5:R-:W-:Y:S01]  /*5db0*/  @P0 SHF.R.U32.HI R52, RZ, UR16, R21 ;  /* 0x00000010ff340c19 */ /* 0x020fe20008011615 */
[----:B------:R-:W-:-:S03]  /*5dc0*/  @P0 IMAD.U32 R65, RZ, RZ, UR15 ;  /* 0x0000000fff410e24 */ /* 0x000fc6000f8e00ff */
[----:B------:R-:W-:Y:S01]  /*5dd0*/  @P0 LOP3.LUT R55, R52, UR14, RZ, 0x30, !PT ;  /* 0x0000000e34370c12 */ /* 0x000fe2000f8e30ff */
[----:B------:R-:W-:Y:S02]  /*5de0*/  IMAD.MOV.U32 R52, RZ, RZ, RZ ;  /* 0x000000ffff347224 */ /* 0x000fe400078e00ff */
[----:B------:R-:W-:-:S07]  /*5df0*/  @P0 IMAD.U32 R52, RZ, RZ, UR13 ;  /* 0x0000000dff340e24 */ /* 0x000fce000f8e00ff */
.L_x_1132:
[----:B------:R-:W-:-:S04]  /*5e00*/  ISETP.NE.AND P0, PT, R65, RZ, PT ;  /* 0x000000ff4100720c */ /* 0x000fc80003f05270 */
[----:B------:R-:W-:-:S13]  /*5e10*/  ISETP.GT.U32.OR P0, PT, R67, 0x1f, !P0 ;  /* 0x0000001f4300780c */ /* 0x000fda0004704470 */
[----:B------:R-:W-:Y:S05]  /*5e20*/  @P0 BRA `(.L_x_1133) ;  /* 0x0000000000200947 */ /* 0x000fea0003800000 */
[----:B--2---:R-:W-:-:S05]  /*5e30*/  IMAD.MOV R64, RZ, RZ, -R67 ;  /* 0x000000ffff407224 */ /* 0x004fca00078e0a43 */
[----:B------:R-:W-:Y:S01]  /*5e40*/  VIADDMNMX.U32 R65, R64, 0x20, R65, PT ;  /* 0x0000002040417846 */ /* 0x000fe20003800041 */
[----:B------:R-:W-:-:S05]  /*5e50*/  IMAD.U32 R64, RZ, RZ, UR18 ;  /* 0x00000012ff407e24 */ /* 0x000fca000f8e00ff */
[----:B------:R-:W-:Y:S02]  /*5e60*/  SHF.L.U32 R65, R64, R65, RZ ;  /* 0x0000004140417219 */ /* 0x000fe400000006ff */
[----:B-----5:R-:W-:-:S04]  /*5e70*/  SHF.R.U32.HI R64, RZ, R67, R20 ;  /* 0x00000043ff407219 */ /* 0x020fc80000011614 */
[----:B------:R-:W-:-:S04]  /*5e80*/  LOP3.LUT R65, R64, R65, RZ, 0x30, !PT ;  /* 0x0000004140417212 */ /* 0x000fc800078e30ff */
[----:B------:R-:W-:-:S04]  /*5e90*/  SHF.L.U32 R52, R65, R52, RZ ;  /* 0x0000003441347219 */ /* 0x000fc800000006ff */
[----:B------:R-:W-:-:S07]  /*5ea0*/  LOP3.LUT R55, R52, R55, RZ, 0xfc, !PT ;  /* 0x0000003734377212 */ /* 0x000fce00078efcff */
.L_x_1133:
[----:B------:R-:W-:Y:S01]  /*5eb0*/  R2P PR, R55, 0x7f ;  /* 0x0000007f37007804 */ /* 0x000fe20000000000 */
[----:B------:R-:W-:Y:S01]  /*5ec0*/  BSSY.RECONVERGENT B0, `(.L_x_1134) ;  /* 0x0000021000007945 */ /* 0x000fe20003800200 */
[----:B------:R-:W-:-:S11]  /*5ed0*/  IMAD.MOV.U32 R66, RZ, RZ, RZ ;  /* 0x000000ffff427224 */ /* 0x000fd600078e00ff */
[----:B------:R-:W-:Y:S02]  /*5ee0*/  VOTE.ANY R52, PT, P0 ;  /* 0x0000000000347806 */ /* 0x000fe400000e0100 */
[----:B------:R-:W-:Y:S02]  /*5ef0*/  VOTE.ANY R65, PT, P1 ;  /* 0x0000000000417806 */ /* 0x000fe400008e0100 */
[----:B------:R-:W-:Y:S02]  /*5f00*/  @!P0 LOP3.LUT R52, RZ, R52, RZ, 0x33, !PT ;  /* 0x00000034ff348212 */ /* 0x000fe400078e33ff */
[----:B------:R-:W-:Y:S02]  /*5f10*/  @!P1 LOP3.LUT R65, RZ, R65, RZ, 0x33, !PT ;  /* 0x00000041ff419212 */ /* 0x000fe400078e33ff */
[----:B------:R-:W-:Y:S02]  /*5f20*/  LOP3.LUT P0, RZ, R55, 0x80, RZ, 0xc0, !PT ;  /* 0x0000008037ff7812 */ /* 0x000fe4000780c0ff */
[----:B------:R-:W-:-:S02]  /*5f30*/  LOP3.LUT R52, R65, R52, RZ, 0xc0, !PT ;  /* 0x0000003441347212 */ /* 0x000fc400078ec0ff */
        /* <DEDUP_REMOVED lines=17> */
[----:B--2---:R-:W-:-:S04]  /*6050*/  LOP3.LUT R64, R65, R52, RZ, 0xc0, !PT ;  /* 0x0000003441407212 */ /* 0x004fc800078ec0ff */
[----:B------:R-:W2:Y:S01]  /*6060*/  FLO.U32 R71, R64 ;  /* 0x0000004000477300 */ /* 0x000ea200000e0000 */
[----:B------:R-:W-:-:S07]  /*6070*/  LOP3.LUT R52, R43, R64, RZ, 0xc0, !PT ;  /* 0x000000402b347212 */ /* 0x000fce00078ec0ff */
[----:B------:R-:W0:Y:S01]  /*6080*/  POPC R52, R52 ;  /* 0x0000003400347309 */ /* 0x000e220000000000 */
[----:B--2---:R-:W-:-:S13]  /*6090*/  ISETP.NE.AND P0, PT, R42, R71, PT ;  /* 0x000000472a00720c */ /* 0x004fda0003f05270 */
[----:B0-----:R-:W-:Y:S05]  /*60a0*/  @P0 BRA `(.L_x_1135) ;  /* 0x0000000000080947 */ /* 0x001fea0003800000 */
[----:B------:R-:W-:-:S05]  /*60b0*/  IMAD R55, R55, 0x4, R40 ;  /* 0x0000000437377824 */ /* 0x000fca00078e0228 */
[----:B------:R0:W2:Y:S02]  /*60c0*/  ATOMS.ADD R66, [R55], R52 ;  /* 0x000000343742738c */ /* 0x0000a40000000000 */
.L_x_1135:
[----:B------:R-:W-:Y:S05]  /*60d0*/  BSYNC.RECONVERGENT B0 ;  /* 0x0000000000007941 */ /* 0x000fea0003800200 */
.L_x_1134:
[----:B0-2---:R0:W2:Y:S01]  /*60e0*/  SHFL.IDX PT, R55, R66, R71, 0x1f ;  /* 0x00001f4742377589 */ /* 0x0050a200000e0000 */
[----:B------:R-:W-:Y:S01]  /*60f0*/  CS2R R64, SRZ ;  /* 0x0000000000407805 */ /* 0x000fe2000001ff00 */
[----:B------:R-:W-:Y:S02]  /*6100*/  IMAD.U32 R67, RZ, RZ, UR4 ;  /* 0x00000004ff437e24 */ /* 0x000fe4000f8e00ff */
        /* <DEDUP_REMOVED lines=11> */
.L_x_1136:
[----:B------:R-:W-:Y:S01]  /*61c0*/  ISETP.NE.AND P0, PT, R67, RZ, PT ;  /* 0x000000ff4300720c */ /* 0x000fe20003f05270 */
[----:B-1--4-:R-:W-:-:S03]  /*61d0*/  IMAD.IADD R54, R54, 0x1, R57 ;  /* 0x0000000136367824 */ /* 0x012fc600078e0239 */
[----:B------:R-:W-:-:S13]  /*61e0*/  ISETP.GT.U32.OR P0, PT, R69, 0x1f, !P0 ;  /* 0x0000001f4500780c */ /* 0x000fda0004704470 */
[----:B------:R-:W-:Y:S05]  /*61f0*/  @P0 BRA `(.L_x_1137) ;  /* 0x0000000000200947 */ /* 0x000fea0003800000 */
[----:B0-----:R-:W-:-:S05]  /*6200*/  IMAD.MOV R66, RZ, RZ, -R69 ;  /* 0x000000ffff427224 */ /* 0x001fca00078e0a45 */
[----:B------:R-:W-:Y:S01]  /*6210*/  VIADDMNMX.U32 R67, R66, 0x20, R67, PT ;  /* 0x0000002042437846 */ /* 0x000fe20003800043 */
[----:B------:R-:W-:-:S05]  /*6220*/  IMAD.U32 R66, RZ, RZ, UR18 ;  /* 0x00000012ff427e24 */ /* 0x000fca000f8e00ff */
[----:B------:R-:W-:Y:S02]  /*6230*/  SHF.L.U32 R67, R66, R67, RZ ;  /* 0x0000004342437219 */ /* 0x000fe400000006ff */
[----:B-----5:R-:W-:-:S04]  /*6240*/  SHF.R.U32.HI R66, RZ, R69, R18 ;  /* 0x00000045ff427219 */ /* 0x020fc80000011612 */
[----:B------:R-:W-:-:S04]  /*6250*/  LOP3.LUT R67, R66, R67, RZ, 0x30, !PT ;  /* 0x0000004342437212 */ /* 0x000fc800078e30ff */
[----:B------:R-:W-:-:S04]  /*6260*/  SHF.L.U32 R64, R67, R64, RZ ;  /* 0x0000004043407219 */ /* 0x000fc800000006ff */
[----:B------:R-:W-:-:S07]  /*6270*/  LOP3.LUT R65, R64, R65, RZ, 0xfc, !PT ;  /* 0x0000004140417212 */ /* 0x000fce00078efcff */
.L_x_1137:
[----:B------:R-:W-:Y:S01]  /*6280*/  R2P PR, R65, 0x7f ;  /* 0x0000007f41007804 */ /* 0x000fe20000000000 */
[----:B------:R-:W-:-:S12]  /*6290*/  BSSY.RECONVERGENT B0, `(.L_x_1138) ;  /* 0x0000022000007945 */ /* 0x000fd80003800200 */
        /* <DEDUP_REMOVED lines=24> */
[----:B------:R-:W-:Y:S02]  /*6420*/  IMAD.IADD R57, R56, 0x1, R59 ;  /* 0x0000000138397824 */ /* 0x000fe400078e023b */
[----:B------:R-:W-:Y:S01]  /*6430*/  IMAD.MOV.U32 R59, RZ, RZ, RZ ;  /* 0x000000ffff3b7224 */ /* 0x000fe200078e00ff */
[----:B------:R-:W1:Y:S01]  /*6440*/  FLO.U32 R68, R64 ;  /* 0x0000004000447300 */ /* 0x000e6200000e0000 */
[----:B0-----:R-:W-:-:S07]  /*6450*/  LOP3.LUT R66, R43, R64, RZ, 0xc0, !PT ;  /* 0x000000402b427212 */ /* 0x001fce00078ec0ff */
[----:B------:R0:W4:Y:S01]  /*6460*/  POPC R56, R66 ;  /* 0x0000004200387309 */ /* 0x0001220000000000 */
[----:B-1----:R-:W-:-:S13]  /*6470*/  ISETP.NE.AND P0, PT, R42, R68, PT ;  /* 0x000000442a00720c */ /* 0x002fda0003f05270 */
[----:B0---4-:R-:W-:Y:S05]  /*6480*/  @P0 BRA `(.L_x_1139) ;  /* 0x0000000000080947 */ /* 0x011fea0003800000 */
[----:B------:R-:W-:-:S06]  /*6490*/  IMAD R59, R65, 0x4, R40 ;  /* 0x00000004413b7824 */ /* 0x000fcc00078e0228 */
[----:B------:R0:W1:Y:S02]  /*64a0*/  ATOMS.ADD R59, [R59], R56 ;  /* 0x000000383b3b738c */ /* 0x0000640000000000 */
.L_x_1139:
[----:B------:R-:W-:Y:S05]  /*64b0*/  BSYNC.RECONVERGENT B0 ;  /* 0x0000000000007941 */ /* 0x000fea0003800200 */
.L_x_1138:
[----:B-1----:R1:W4:Y:S01]  /*64c0*/  SHFL.IDX PT, R59, R59, R68, 0x1f ;  /* 0x00001f443b3b7589 */ /* 0x00232200000e0000 */
[----:B------:R-:W-:Y:S01]  /*64d0*/  CS2R R64, SRZ ;  /* 0x0000000000407805 */ /* 0x000fe2000001ff00 */
[----:B------:R-:W-:Y:S02]  /*64e0*/  IMAD.U32 R66, RZ, RZ, UR4 ;  /* 0x00000004ff427e24 */ /* 0x000fe4000f8e00ff */
[----:B------:R-:W-:Y:S01]  /*64f0*/  IMAD.U32 R67, RZ, RZ, UR5 ;  /* 0x00000005ff437e24 */ /* 0x000fe2000f8e00ff */
[----:B------:R-:W-:Y:S06]  /*6500*/  BRA.U UP1, `(.L_x_1140) ;  /* 0x0000000101207547 */ /* 0x000fec000b800000 */
[----:B------:R-:W-:Y:S01]  /*6510*/  ISETP.NE.AND P0, PT, RZ, UR17, PT ;  /* 0x00000011ff007c0c */ /* 0x000fe2000bf05270 */
[----:B------:R-:W-:Y:S01]  /*6520*/  IMAD.MOV.U32 R65, RZ, RZ, RZ ;  /* 0x000000ffff417224 */ /* 0x000fe200078e00ff */
[----:B------:R-:W-:-:S11]  /*6530*/  CS2R R66, SRZ ;  /* 0x0000000000427805 */ /* 0x000fd6000001ff00 */
[----:B-----5:R-:W-:Y:S01]  /*6540*/  @P0 SHF.R.U32.HI R64, RZ, UR16, R17 ;  /* 0x00000010ff400c19 */ /* 0x020fe20008011611 */
[----:B------:R-:W-:-:S03]  /*6550*/  @P0 IMAD.U32 R66, RZ, RZ, UR15 ;  /* 0x0000000fff420e24 */ /* 0x000fc6000f8e00ff */
[----:B------:R-:W-:Y:S01]  /*6560*/  @P0 LOP3.LUT R65, R64, UR14, RZ, 0x30, !PT ;  /* 0x0000000e40410c12 */ /* 0x000fe2000f8e30ff */
[----:B------:R-:W-:Y:S02]  /*6570*/  IMAD.MOV.U32 R64, RZ, RZ, RZ ;  /* 0x000000ffff407224 */ /* 0x000fe400078e00ff */
[----:B------:R-:W-:-:S07]  /*6580*/  @P0 IMAD.U32 R64, RZ, RZ, UR13 ;  /* 0x0000000dff400e24 */ /* 0x000fce000f8e00ff */
.L_x_1140:
[----:B------:R-:W-:Y:S01]  /*6590*/  ISETP.NE.AND P0, PT, R66, RZ, PT ;  /* 0x000000ff4200720c */ /* 0x000fe20003f05270 */
[----:B------:R-:W-:-:S03]  /*65a0*/  IMAD.IADD R58, R58, 0x1, R61 ;  /* 0x000000013a3a7824 */ /* 0x000fc600078e023d */
[----:B------:R-:W-:-:S13]  /*65b0*/  ISETP.GT.U32.OR P0, PT, R67, 0x1f, !P0 ;  /* 0x0000001f4300780c */ /* 0x000fda0004704470 */
[----:B------:R-:W-:Y:S05]  /*65c0*/  @P0 BRA `(.L_x_1141) ;  /* 0x0000000000200947 */ /* 0x000fea0003800000 */
[----:B------:R-:W-:Y:S01]  /*65d0*/  IMAD.MOV R61, RZ, RZ, -R67 ;  /* 0x000000ffff3d7224 */ /* 0x000fe200078e0a43 */
[----:B-----5:R-:W-:-:S04]  /*65e0*/  SHF.R.U32.HI R67, RZ, R67, R16 ;  /* 0x00000043ff437219 */ /* 0x020fc80000011610 */
[----:B------:R-:W-:Y:S01]  /*65f0*/  VIADDMNMX.U32 R66, R61, 0x20, R66, PT ;  /* 0x000000203d427846 */ /* 0x000fe20003800042 */
[----:B------:R-:W-:-:S05]  /*6600*/  IMAD.U32 R61, RZ, RZ, UR18 ;  /* 0x00000012ff3d7e24 */ /* 0x000fca000f8e00ff */
[----:B------:R-:W-:-:S04]  /*6610*/  SHF.L.U32 R66, R61, R66, RZ ;  /* 0x000000423d427219 */ /* 0x000fc800000006ff */
[----:B------:R-:W-:-:S04]  /*6620*/  LOP3.LUT R67, R67, R66, RZ, 0x30, !PT ;  /* 0x0000004243437212 */ /* 0x000fc800078e30ff */
[----:B------:R-:W-:-:S04]  /*6630*/  SHF.L.U32 R64, R67, R64, RZ ;  /* 0x0000004043407219 */ /* 0x000fc800000006ff */
[----:B------:R-:W-:-:S07]  /*6640*/  LOP3.LUT R65, R64, R65, RZ, 0xfc, !PT ;  /* 0x0000004140417212 */ /* 0x000fce00078efcff */
.L_x_1141:
        /* <DEDUP_REMOVED lines=28> */
[----:B-1----:R-:W1:Y:S01]  /*6810*/  FLO.U32 R68, R64 ;  /* 0x0000004000447300 */ /* 0x002e6200000e0000 */
[----:B------:R-:W-:-:S07]  /*6820*/  LOP3.LUT R66, R43, R64, RZ, 0xc0, !PT ;  /* 0x000000402b427212 */ /* 0x000fce00078ec0ff */
[----:B------:R0:W0:Y:S01]  /*6830*/  POPC R60, R66 ;  /* 0x00000042003c7309 */ /* 0x0000220000000000 */
[----:B-1----:R-:W-:-:S13]  /*6840*/  ISETP.NE.AND P0, PT, R42, R68, PT ;  /* 0x000000442a00720c */ /* 0x002fda0003f05270 */
[----:B0-----:R-:W-:Y:S05]  /*6850*/  @P0 BRA `(.L_x_1143) ;  /* 0x0000000000080947 */ /* 0x001fea0003800000 */
[----:B------:R-:W-:-:S06]  /*6860*/  IMAD R63, R65, 0x4, R40 ;  /* 0x00000004413f7824 */ /* 0x000fcc00078e0228 */
[----:B------:R0:W1:Y:S02]  /*6870*/  ATOMS.ADD R63, [R63], R60 ;  /* 0x0000003c3f3f738c */ /* 0x0000640000000000 */
.L_x_1143:
[----:B------:R-:W-:Y:S05]  /*6880*/  BSYNC.RECONVERGENT B0 ;  /* 0x0000000000007941 */ /* 0x000fea0003800200 */
.L_x_1142:
[----:B-1----:R1:W0:Y:S01]  /*6890*/  SHFL.IDX PT, R63, R63, R68, 0x1f ;  /* 0x00001f443f3f7589 */ /* 0x00222200000e0000 */
        /* <DEDUP_REMOVED lines=12> */
.L_x_1144:
        /* <DEDUP_REMOVED lines=12> */
.L_x_1145:
[----:B------:R-:W-:Y:S01]  /*6a20*/  R2P PR, R65, 0x7f ;  /* 0x0000007f41007804 */ /* 0x000fe20000000000 */
[----:B------:R-:W-:Y:S01]  /*6a30*/  BSSY.RECONVERGENT B0, `(.L_x_1146) ;  /* 0x0000022000007945 */ /* 0x000fe20003800200 */
[----:B------:R-:W-:Y:S02]  /*6a40*/  IMAD.IADD R49, R46, 0x1, R49 ;  /* 0x000000012e317824 */ /* 0x000fe400078e0231 */
[----:B------:R-:W-:-:S09]  /*6a50*/  IMAD.MOV.U32 R46, RZ, RZ, RZ ;  /* 0x000000ffff2e7224 */ /* 0x000fd200078e00ff */
        /* <DEDUP_REMOVED lines=24> */
[----:B------:R-:W0:Y:S01]  /*6be0*/  FLO.U32 R71, R64 ;  /* 0x0000004000477300 */ /* 0x000e2200000e0000 */
[----:B------:R-:W-:-:S07]  /*6bf0*/  LOP3.LUT R44, R43, R64, RZ, 0xc0, !PT ;  /* 0x000000402b2c7212 */ /* 0x000fce00078ec0ff */
[----:B------:R-:W1:Y:S01]  /*6c00*/  POPC R44, R44 ;  /* 0x0000002c002c7309 */ /* 0x000e620000000000 */
[----:B0-----:R-:W-:-:S13]  /*6c10*/  ISETP.NE.AND P0, PT, R42, R71, PT ;  /* 0x000000472a00720c */ /* 0x001fda0003f05270 */
[----:B-1----:R-:W-:Y:S05]  /*6c20*/  @P0 BRA `(.L_x_1147) ;  /* 0x0000000000080947 */ /* 0x002fea0003800000 */
[----:B------:R-:W-:-:S05]  /*6c30*/  IMAD R65, R65, 0x4, R40 ;  /* 0x0000000441417824 */ /* 0x000fca00078e0228 */
[----:B------:R0:W1:Y:S02]  /*6c40*/  ATOMS.ADD R46, [R65], R44 ;  /* 0x0000002c412e738c */ /* 0x0000640000000000 */
.L_x_1147:
[----:B------:R-:W-:Y:S05]  /*6c50*/  BSYNC.RECONVERGENT B0 ;  /* 0x0000000000007941 */ /* 0x000fea0003800200 */
.L_x_1146:
[----:B01----:R0:W1:Y:S01]  /*6c60*/  SHFL.IDX PT, R65, R46, R71, 0x1f ;  /* 0x00001f472e417589 */ /* 0x00306200000e0000 */
        /* <DEDUP_REMOVED lines=9> */
[----:B0----5:R-:W-:Y:S01]  /*6d00*/  @P0 SHF.R.U32.HI R46, RZ, UR16, R13 ;  /* 0x00000010ff2e0c19 */ /* 0x021fe2000801160d */
[----:B------:R-:W-:Y:S02]  /*6d10*/  @P0 IMAD.U32 R66, RZ, RZ, UR15 ;  /* 0x0000000fff420e24 */ /* 0x000fe4000f8e00ff */
[----:B------:R-:W-:Y:S01]  /*6d20*/  @P0 IMAD.U32 R64, RZ, RZ, UR13 ;  /* 0x0000000dff400e24 */ /* 0x000fe2000f8e00ff */
[----:B------:R-:W-:-:S07]  /*6d30*/  @P0 LOP3.LUT R67, R46, UR14, RZ, 0x30, !PT ;  /* 0x0000000e2e430c12 */ /* 0x000fce000f8e30ff */
.L_x_1148:
[----:B------:R-:W-:-:S04]  /*6d40*/  ISETP.NE.AND P0, PT, R66, RZ, PT ;  /* 0x000000ff4200720c */ /* 0x000fc80003f05270 */
[----:B------:R-:W-:-:S13]  /*6d50*/  ISETP.GT.U32.OR P0, PT, R69, 0x1f, !P0 ;  /* 0x0000001f4500780c */ /* 0x000fda0004704470 */
[----:B------:R-:W-:Y:S05]  /*6d60*/  @P0 BRA `(.L_x_1149) ;  /* 0x0000000000200947 */ /* 0x000fea0003800000 */
[----:B0-----:R-:W-:Y:S01]  /*6d70*/  IMAD.MOV R71, RZ, RZ, -R69 ;  /* 0x000000ffff477224 */ /* 0x001fe200078e0a45 */
[----:B-----5:R-:W-:-:S04]  /*6d80*/  SHF.R.U32.HI R69, RZ, R69, R12 ;  /* 0x00000045ff457219 */ /* 0x020fc8000001160c */
[----:B------:R-:W-:Y:S01]  /*6d90*/  VIADDMNMX.U32 R66, R71, 0x20, R66, PT ;  /* 0x0000002047427846 */ /* 0x000fe20003800042 */
[----:B------:R-:W-:-:S05]  /*6da0*/  IMAD.U32 R71, RZ, RZ, UR18 ;  /* 0x00000012ff477e24 */ /* 0x000fca000f8e00ff */
[----:B------:R-:W-:-:S04]  /*6db0*/  SHF.L.U32 R66, R71, R66, RZ ;  /* 0x0000004247427219 */ /* 0x000fc800000006ff */
[----:B------:R-:W-:-:S04]  /*6dc0*/  LOP3.LUT R69, R69, R66, RZ, 0x30, !PT ;  /* 0x0000004245457212 */ /* 0x000fc800078e30ff */
[----:B------:R-:W-:-:S04]  /*6dd0*/  SHF.L.U32 R64, R69, R64, RZ ;  /* 0x0000004045407219 */ /* 0x000fc800000006ff */
[----:B------:R-:W-:-:S07]  /*6de0*/  LOP3.LUT R67, R64, R67, RZ, 0xfc, !PT ;  /* 0x0000004340437212 */ /* 0x000fce00078efcff */
.L_x_1149:
[----:B------:R-:W-:Y:S01]  /*6df0*/  R2P PR, R67, 0x7f ;  /* 0x0000007f43007804 */ /* 0x000fe20000000000 */
[----:B------:R-:W-:Y:S01]  /*6e00*/  BSSY.RECONVERGENT B0, `(.L_x_1150) ;  /* 0x0000021000007945 */ /* 0x000fe20003800200 */
[----:B------:R-:W-:-:S11]  /*6e10*/  IMAD.MOV.U32 R66, RZ, RZ, RZ ;  /* 0x000000ffff427224 */ /* 0x000fd600078e00ff */
[----:B0-----:R-:W-:Y:S02]  /*6e20*/  VOTE.ANY R46, PT, P0 ;  /* 0x00000000002e7806 */ /* 0x001fe400000e0100 */
        /* <DEDUP_REMOVED lines=30> */
.L_x_1151:
[----:B------:R-:W-:Y:S05]  /*7010*/  BSYNC.RECONVERGENT B0 ;  /* 0x0000000000007941 */ /* 0x000fea0003800200 */
.L_x_1150:
[----:B------:R-:W-:Y:S01]  /*7020*/  IMAD.IADD R50, R47, 0x1, R50 ;  /* 0x000000012f327824 */ /* 0x000fe200078e0232 */
[----:B------:R-:W2:Y:S01]  /*7030*/  LDCU UR6, c[0x0][0x3c8] ;  /* 0x00007900ff0677ac */ /* 0x000ea20008000800 */
[----:B-1----:R1:W1:Y:S01]  /*7040*/  SHFL.IDX PT, R47, R66, R71, 0x1f ;  /* 0x00001f47422f7589 */ /* 0x00226200000e0000 */
[----:B---3--:R-:W-:Y:S02]  /*7050*/  IMAD.IADD R53, R48, 0x1, R53 ;  /* 0x0000000130357824 */ /* 0x008fe400078e0235 */
[----:B------:R-:W-:Y:S02]  /*7060*/  IMAD.MOV.U32 R48, RZ, RZ, RZ ;  /* 0x000000ffff307224 */ /* 0x000fe400078e00ff */
[----:B0-----:R-:W-:Y:S02]  /*7070*/  IMAD.MOV.U32 R67, RZ, RZ, RZ ;  /* 0x000000ffff437224 */ /* 0x001fe400078e00ff */
[----:B------:R-:W-:Y:S02]  /*7080*/  IMAD.U32 R69, RZ, RZ, UR5 ;  /* 0x00000005ff457e24 */ /* 0x000fe4000f8e00ff */
[----:B--2---:R-:W-:Y:S01]  /*7090*/  IMAD.U32 R64, RZ, RZ, UR6 ;  /* 0x00000006ff407e24 */ /* 0x004fe2000f8e00ff */
        /* <DEDUP_REMOVED lines=10> */
.L_x_1152:
[----:B------:R-:W-:-:S04]  /*7140*/  ISETP.NE.AND P0, PT, R64, RZ, PT ;  /* 0x000000ff4000720c */ /* 0x000fc80003f05270 */
[----:B------:R-:W-:-:S13]  /*7150*/  ISETP.GT.U32.OR P0, PT, R69, 0x1f, !P0 ;  /* 0x0000001f4500780c */ /* 0x000fda0004704470 */
[----:B------:R-:W-:Y:S05]  /*7160*/  @P0 BRA `(.L_x_1153) ;  /* 0x0000000000200947 */ /* 0x000fea0003800000 */
[----:B-1----:R-:W-:Y:S01]  /*7170*/  IMAD.MOV R71, RZ, RZ, -R69 ;  /* 0x000000ffff477224 */ /* 0x002fe200078e0a45 */
[----:B-----5:R-:W-:-:S04]  /*7180*/  SHF.R.U32.HI R69, RZ, R69, R10 ;  /* 0x00000045ff457219 */ /* 0x020fc8000001160a */
[----:B------:R-:W-:Y:S01]  /*7190*/  VIADDMNMX.U32 R64, R71, 0x20, R64, PT ;  /* 0x0000002047407846 */ /* 0x000fe20003800040 */
[----:B------:R-:W-:-:S05]  /*71a0*/  IMAD.U32 R71, RZ, RZ, UR18 ;  /* 0x00000012ff477e24 */ /* 0x000fca000f8e00ff */
[----:B------:R-:W-:-:S04]  /*71b0*/  SHF.L.U32 R64, R71, R64, RZ ;  /* 0x0000004047407219 */ /* 0x000fc800000006ff */
[----:B------:R-:W-:-:S04]  /*71c0*/  LOP3.LUT R69, R69, R64, RZ, 0x30, !PT ;  /* 0x0000004045457212 */ /* 0x000fc800078e30ff */
[----:B------:R-:W-:-:S04]  /*71d0*/  SHF.L.U32 R48, R69, R48, RZ ;  /* 0x0000003045307219 */ /* 0x000fc800000006ff */
[----:B------:R-:W-:-:S07]  /*71e0*/  LOP3.LUT R67, R48, R67, RZ, 0xfc, !PT ;  /* 0x0000004330437212 */ /* 0x000fce00078efcff */
.L_x_1153:
[----:B------:R-:W-:Y:S01]  /*71f0*/  R2P PR, R67, 0x7f ;  /* 0x0000007f43007804 */ /* 0x000fe20000000000 */
[----:B------:R-:W-:Y:S01]  /*7200*/  BSSY.RECONVERGENT B0, `(.L_x_1154) ;  /* 0x0000021000007945 */ /* 0x000fe20003800200 */
[----:B-1----:R-:W-:-:S11]  /*7210*/  IMAD.MOV.U32 R66, RZ, RZ, RZ ;  /* 0x000000ffff427224 */ /* 0x002fd600078e00ff */
        /* <DEDUP_REMOVED lines=31> */
.L_x_1155:
[----:B------:R-:W-:Y:S05]  /*7410*/  BSYNC.RECONVERGENT B0 ;  /* 0x0000000000007941 */ /* 0x000fea0003800200 */
.L_x_1154:
[----:B01----:R0:W1:Y:S01]  /*7420*/  SHFL.IDX PT, R67, R66, R73, 0x1f ;  /* 0x00001f4942437589 */ /* 0x00306200000e0000 */
[----:B------:R-:W2:Y:S01]  /*7430*/  LDCU UR6, c[0x0][0x3c8] ;  /* 0x00007900ff0677ac */ /* 0x000ea20008000800 */
[----:B------:R-:W-:Y:S02]  /*7440*/  IMAD.IADD R55, R52, 0x1, R55 ;  /* 0x0000000134377824 */ /* 0x000fe400078e0237 */
[----:B----4-:R-:W-:Y:S02]  /*7450*/  IMAD.IADD R59, R56, 0x1, R59 ;  /* 0x00000001383b7824 */ /* 0x010fe400078e023b */
[----:B------:R-:W-:Y:S02]  /*7460*/  IMAD.MOV.U32 R52, RZ, RZ, RZ ;  /* 0x000000ffff347224 */ /* 0x000fe400078e00ff */
[----:B------:R-:W-:Y:S02]  /*7470*/  IMAD.MOV.U32 R69, RZ, RZ, RZ ;  /* 0x000000ffff457224 */ /* 0x000fe400078e00ff */
[----:B------:R-:W-:-:S02]  /*7480*/  IMAD.U32 R71, RZ, RZ, UR5 ;  /* 0x00000005ff477e24 */ /* 0x000fc4000f8e00ff */
[----:B--2---:R-:W-:Y:S01]  /*7490*/  IMAD.U32 R56, RZ, RZ, UR6 ;  /* 0x00000006ff387e24 */ /* 0x004fe2000f8e00ff */
[----:B0-----:R-:W-:Y:S06]  /*74a0*/  BRA.U UP1, `(.L_x_1156) ;  /* 0x0000000101247547 */ /* 0x001fec000b800000 */
        /* <DEDUP_REMOVED lines=9> */
.L_x_1156:
[----:B------:R-:W-:-:S04]  /*7540*/  ISETP.NE.AND P0, PT, R56, RZ, PT ;  /* 0x000000ff3800720c */ /* 0x000fc80003f05270 */
        /* <DEDUP_REMOVED lines=10> */
.L_x_1157:
        /* <DEDUP_REMOVED lines=28> */
[----:B------:R-:W2:Y:S01]  /*77b0*/  POPC R43, R43 ;  /* 0x0000002b002b7309 */ /* 0x000ea20000000000 */
[----:B0-----:R-:W-:Y:S01]  /*77c0*/  ISETP.NE.AND P0, PT, R42, R71, PT ;  /* 0x000000472a00720c */ /* 0x001fe20003f05270 */
[----:B------:R-:W-:-:S12]  /*77d0*/  IMAD.MOV.U32 R42, RZ, RZ, RZ ;  /* 0x000000ffff2a7224 */ /* 0x000fd800078e00ff */
[----:B--2---:R-:W-:Y:S05]  /*77e0*/  @P0 BRA `(.L_x_1159) ;  /* 0x0000000000080947 */ /* 0x004fea0003800000 */
[----:B------:R-:W-:-:S05]  /*77f0*/  IMAD R40, R69, 0x4, R40 ;  /* 0x0000000445287824 */ /* 0x000fca00078e0228 */
[----:B------:R0:W2:Y:S02]  /*7800*/  ATOMS.ADD R42, [R40], R43 ;  /* 0x0000002b282a738c */ /* 0x0000a40000000000 */
.L_x_1159:
[----:B------:R-:W-:Y:S05]  /*7810*/  BSYNC.RECONVERGENT B0 ;  /* 0x0000000000007941 */ /* 0x000fea0003800200 */
.L_x_1158:
[----:B------:R-:W-:Y:S01]  /*7820*/  BAR.SYNC.DEFER_BLOCKING 0x0 ;  /* 0x0000000000007b1d */ /* 0x000fe20000010000 */
[----:B------:R-:W-:Y:S01]  /*7830*/  LEA R54, R54, UR7, 0x3 ;  /* 0x0000000736367c11 */ /* 0x000fe2000f8e18ff */
[----:B------:R-:W-:Y:S01]  /*7840*/  IMAD.IADD R63, R60, 0x1, R63 ;  /* 0x000000013c3f7824 */ /* 0x000fe200078e023f */
[----:B------:R-:W-:Y:S01]  /*7850*/  LEA R57, R57, UR7, 0x3 ;  /* 0x0000000739397c11 */ /* 0x000fe2000f8e18ff */
[----:B------:R-:W-:Y:S01]  /*7860*/  IMAD.IADD R65, R44, 0x1, R65 ;  /* 0x000000012c417824 */ /* 0x000fe200078e0241 */
[----:B------:R-:W-:Y:S01]  /*7870*/  LEA R58, R58, UR7, 0x3 ;  /* 0x000000073a3a7c11 */ /* 0x000fe2000f8e18ff */
[----:B------:R-:W-:Y:S01]  /*7880*/  IMAD.IADD R47, R46, 0x1, R47 ;  /* 0x000000012e2f7824 */ /* 0x000fe200078e022f */
[----:B------:R-:W-:Y:S01]  /*7890*/  LEA R61, R61, UR7, 0x3 ;  /* 0x000000073d3d7c11 */ /* 0x000fe2000f8e18ff */
[----:B--2---:R-:W2:Y:S01]  /*78a0*/  SHFL.IDX PT, R42, R42, R71, 0x1f ;  /* 0x00001f472a2a7589 */ /* 0x004ea200000e0000 */
[----:B------:R-:W-:Y:S01]  /*78b0*/  LEA R51, R51, UR7, 0x3 ;  /* 0x0000000733337c11 */ /* 0x000fe2000f8e18ff */
[----:B-1----:R-:W-:Y:S01]  /*78c0*/  IMAD.IADD R67, R48, 0x1, R67 ;  /* 0x0000000130437824 */ /* 0x002fe200078e0243 */
[----:B------:R-:W-:Y:S01]  /*78d0*/  LEA R49, R49, UR7, 0x3 ;  /* 0x0000000731317c11 */ /* 0x000fe2000f8e18ff */
[----:B------:R-:W-:Y:S01]  /*78e0*/  BSSY B1, `(.L_x_1160) ;  /* 0x0000041000017945 */ /* 0x000fe20003800000 */
[----:B------:R-:W-:-:S02]  /*78f0*/  LEA R50, R50, UR7, 0x3 ;  /* 0x0000000732327c11 */ /* 0x000fc4000f8e18ff */
[----:B------:R-:W-:Y:S02]  /*7900*/  LEA R53, R53, UR7, 0x3 ;  /* 0x0000000735357c11 */ /* 0x000fe4000f8e18ff */
[----:B------:R-:W-:Y:S02]  /*7910*/  LEA R55, R55, UR7, 0x3 ;  /* 0x0000000737377c11 */ /* 0x000fe4000f8e18ff */
[----:B------:R-:W-:Y:S02]  /*7920*/  LEA R59, R59, UR7, 0x3 ;  /* 0x000000073b3b7c11 */ /* 0x000fe4000f8e18ff */
[----:B------:R-:W-:Y:S01]  /*7930*/  ISETP.NE.AND P0, PT, R62, RZ, PT ;  /* 0x000000ff3e00720c */ /* 0x000fe20003f05270 */
[----:B-----5:R-:W-:Y:S04]  /*7940*/  STS.64 [R54+-0x8], R36 ;  /* 0xfffff82436007388 */ /* 0x020fe80000000a00 */
[----:B------:R-:W-:Y:S04]  /*7950*/  STS.64 [R57+-0x8], R34 ;  /* 0xfffff82239007388 */ /* 0x000fe80000000a00 */
[----:B------:R-:W-:Y:S01]  /*7960*/  STS.64 [R58+-0x8], R32 ;  /* 0xfffff8203a007388 */ /* 0x000fe20000000a00 */
[----:B--2---:R-:W-:-:S03]  /*7970*/  IMAD.IADD R42, R43, 0x1, R42 ;  /* 0x000000012b2a7824 */ /* 0x004fc600078e022a */
[----:B------:R1:W-:Y:S02]  /*7980*/  STS.64 [R61+-0x8], R30 ;  /* 0xfffff81e3d007388 */ /* 0x0003e40000000a00 */
[----:B------:R-:W-:Y:S02]  /*7990*/  LEA R42, R42, UR7, 0x3 ;  /* 0x000000072a2a7c11 */ /* 0x000fe4000f8e18ff */
[----:B------:R2:W-:Y:S04]  /*79a0*/  STS.64 [R51+-0x8], R28 ;  /* 0xfffff81c33007388 */ /* 0x0005e80000000a00 */
[----:B------:R3:W-:Y:S04]  /*79b0*/  STS.64 [R49+-0x8], R26 ;  /* 0xfffff81a31007388 */ /* 0x0007e80000000a00 */
[----:B------:R3:W-:Y:S01]  /*79c0*/  STS.64 [R50+-0x8], R24 ;  /* 0xfffff81832007388 */ /* 0x0007e20000000a00 */
[----:B-1----:R-:W-:-:S02]  /*79d0*/  LEA R30, R47, UR7, 0x3 ;  /* 0x000000072f1e7c11 */ /* 0x002fc4000f8e18ff */
[----:B------:R-:W-:Y:S01]  /*79e0*/  LEA R31, R67, UR7, 0x3 ;  /* 0x00000007431f7c11 */ /* 0x000fe2000f8e18ff */
[----:B------:R3:W-:Y:S01]  /*79f0*/  STS.64 [R53+-0x8], R22 ;  /* 0xfffff81635007388 */ /* 0x0007e20000000a00 */
[----:B--2---:R-:W-:Y:S02]  /*7a00*/  LEA R28, R63, UR7, 0x3 ;  /* 0x000000073f1c7c11 */ /* 0x004fe4000f8e18ff */
[----:B------:R-:W-:Y:S01]  /*7a10*/  LEA R29, R65, UR7, 0x3 ;  /* 0x00000007411d7c11 */ /* 0x000fe2000f8e18ff */
[----:B------:R3:W-:Y:S04]  /*7a20*/  STS.64 [R55+-0x8], R20 ;  /* 0xfffff81437007388 */ /* 0x0007e80000000a00 */
[----:B------:R3:W-:Y:S04]  /*7a30*/  STS.64 [R59+-0x8], R18 ;  /* 0xfffff8123b007388 */ /* 0x0007e80000000a00 */
[----:B------:R3:W-:Y:S04]  /*7a40*/  STS.64 [R28+-0x8], R16 ;  /* 0xfffff8101c007388 */ /* 0x0007e80000000a00 */
[----:B------:R3:W-:Y:S04]  /*7a50*/  STS.64 [R29+-0x8], R14 ;  /* 0xfffff80e1d007388 */ /* 0x0007e80000000a00 */
[----:B------:R3:W-:Y:S04]  /*7a60*/  STS.64 [R30+-0x8], R12 ;  /* 0xfffff80c1e007388 */ /* 0x0007e80000000a00 */
[----:B------:R3:W-:Y:S04]  /*7a70*/  STS.64 [R31+-0x8], R10 ;  /* 0xfffff80a1f007388 */ /* 0x0007e80000000a00 */
[----:B------:R3:W-:Y:S01]  /*7a80*/  STS.64 [R42+-0x8], R8 ;  /* 0xfffff8082a007388 */ /* 0x0007e20000000a00 */
[----:B------:R-:W-:Y:S05]  /*7a90*/  @P0 BRA `(.L_x_1161) ;  /* 0x0000000000940947 */ /* 0x000fea0003800000 */
[----:B------:R-:W2:Y:S01]  /*7aa0*/  LDG.E R2, desc[UR10][R2.64] ;  /* 0x0000000a02027981 */ /* 0x000ea2000c1e1900 */
[----:B------:R-:W-:Y:S01]  /*7ab0*/  UISETP.GE.AND UP0, UPT, UR9, 0x1, UPT ;  /* 0x000000010900788c */ /* 0x000fe2000bf06270 */
[----:B---3--:R-:W-:Y:S02]  /*7ac0*/  IMAD.MOV.U32 R9, RZ, RZ, R0 ;  /* 0x000000ffff097224 */ /* 0x008fe400078e0000 */
[----:B--2---:R-:W-:-:S05]  /*7ad0*/  IMAD.IADD R8, R2, 0x1, -R45 ;  /* 0x0000000102087824 */ /* 0x004fca00078e0a2d */
[----:B------:R1:W-:Y:S01]  /*7ae0*/  STS [R41+0xb400], R8 ;  /* 0x00b4000829007388 */ /* 0x0003e20000000800 */
[----:B------:R-:W-:Y:S05]  /*7af0*/  BRA.U !UP0, `(.L_x_1162) ;  /* 0x00000001086c7547 */ /* 0x000fea000b800000 */
[----:B------:R-:W-:Y:S01]  /*7b00*/  BSSY B0, `(.L_x_1163) ;  /* 0x0000019000007945 */ /* 0x000fe20003800000 */
[----:B-1----:R-:W-:Y:S02]  /*7b10*/  IMAD.MOV.U32 R8, RZ, RZ, -0x1 ;  /* 0xffffffffff087424 */ /* 0x002fe400078e00ff */
[----:B------:R-:W-:Y:S02]  /*7b20*/  IMAD.U32 R10, RZ, RZ, UR9 ;  /* 0x00000009ff0a7e24 */ /* 0x000fe4000f8e00ff */
[----:B------:R-:W-:-:S07]  /*7b30*/  IMAD.MOV.U32 R9, RZ, RZ, R0 ;  /* 0x000000ffff097224 */ /* 0x000fce00078e0000 */
.L_x_1167:
[----:B------:R-:W1:Y:S01]  /*7b40*/  LDC.64 R2, c[0x0][0x380] ;  /* 0x0000e000ff027b82 */ /* 0x000e620000000a00 */
[----:B------:R-:W-:Y:S01]  /*7b50*/  VIADD R13, R10, 0xffffffff ;  /* 0xffffffff0a0d7836 */ /* 0x000fe20000000000 */
[----:B------:R-:W-:Y:S03]  /*7b60*/  BSSY B2, `(.L_x_1164) ;  /* 0x0000008000027945 */ /* 0x000fe60003800000 */
[----:B------:R-:W-:-:S04]  /*7b70*/  IMAD R11, R13, 0x100, R39 ;  /* 0x000001000d0b7824 */ /* 0x000fc800078e0227 */
[----:B-1----:R-:W-:-:S07]  /*7b80*/  IMAD.WIDE R2, R11, 0x4, R2 ;  /* 0x000000040b027825 */ /* 0x002fce00078e0202 */
.L_x_1165:
[----:B------:R-:W-:Y:S05]  /*7b90*/  YIELD ;  /* 0x0000000000007946 */ /* 0x000fea0003800000 */
[----:B------:R1:W-:Y:S06]  /*7ba0*/  MEMBAR.SC.CTA ;  /* 0x0000000000007992 */ /* 0x0003ec0000000000 */
[----:B-1----:R-:W2:Y:S02]  /*7bb0*/  LDG.E.STRONG.SYS R11, desc[UR10][R2.64] ;  /* 0x0000000a020b7981 */ /* 0x002ea4000c1f5900 */
[----:B--2---:R-:W-:-:S13]  /*7bc0*/  ISETP.NE.AND P0, PT, R11, RZ, PT ;  /* 0x000000ff0b00720c */ /* 0x004fda0003f05270 */
[----:B------:R-:W-:Y:S05]  /*7bd0*/  @!P0 BRA `(.L_x_1165) ;  /* 0xfffffffc00ec8947 */ /* 0x000fea000383ffff */
[----:B------:R-:W-:Y:S05]  /*7be0*/  BSYNC B2 ;  /* 0x0000000000027941 */ /* 0x000fea0003800000 */
.L_x_1164:
[----:B------:R-:W-:Y:S01]  /*7bf0*/  BSSY.RECONVERGENT B2, `(.L_x_1166) ;  /* 0x0000006000027945 */ /* 0x000fe20003800200 */
[C---:B------:R-:W-:Y:S02]  /*7c00*/  ISETP.GT.AND P0, PT, R11.reuse, -0x1, PT ;  /* 0xffffffff0b00780c */ /* 0x040fe40003f04270 */
[----:B------:R-:W-:Y:S01]  /*7c10*/  LOP3.LUT R2, R11, 0x3fffffff, RZ, 0xc0, !PT ;  /* 0x3fffffff0b027812 */ /* 0x000fe200078ec0ff */
[----:B------:R-:W-:Y:S05]  /*7c20*/  WARPSYNC.EXCLUSIVE R8 ;  /* 0x0000000008007348 */ /* 0x000fea0003a00000 */
[----:B------:R-:W-:-:S05]  /*7c30*/  IMAD.IADD R9, R2, 0x1, R9 ;  /* 0x0000000102097824 */ /* 0x000fca00078e0209 */
[----:B------:R-:W-:-:S07]  /*7c40*/  VOTE.ANY R8, PT, P0 ;  /* 0x0000000000087806 */ /* 0x000fce00000e0100 */
[----:B------:R-:W-:Y:S05]  /*7c50*/  BSYNC.RECONVERGENT B2 ;  /* 0x0000000000027941 */ /* 0x000fea0003800200 */
.L_x_1166:
[----:B------:R-:W-:Y:S01]  /*7c60*/  ISETP.GT.U32.AND P1, PT, R10, 0x1, PT ;  /* 0x000000010a00780c */ /* 0x000fe20003f24070 */
[----:B------:R-:W-:-:S12]  /*7c70*/  IMAD.MOV.U32 R10, RZ, RZ, R13 ;  /* 0x000000ffff0a7224 */ /* 0x000fd800078e000d */
[----:B------:R-:W-:Y:S05]  /*7c80*/  @P0 BRA P1, `(.L_x_1167) ;  /* 0xfffffffc00ac0947 */ /* 0x000fea000083ffff */
[----:B------:R-:W-:Y:S05]  /*7c90*/  BSYNC B0 ;  /* 0x0000000000007941 */ /* 0x000fea0003800000 */
.L_x_1163:
[----:B------:R2:W3:Y:S02]  /*7ca0*/  LDS R8, [R41+0xb400] ;  /* 0x00b4000029087984 */ /* 0x0004e40000000800 */
.L_x_1162:
[----:B------:R-:W-:Y:S02]  /*7cb0*/  LOP3.LUT R3, R9, 0x80000000, RZ, 0xfc, !PT ;  /* 0x8000000009037812 */ /* 0x000fe400078efcff */
[----:B-1-3--:R-:W-:-:S03]  /*7cc0*/  IADD3 R8, PT, PT, R8, R9, -R0 ;  /* 0x0000000908087210 */ /* 0x00afc60007ffe800 */
[----:B------:R1:W-:Y:S04]  /*7cd0*/  STG.E.STRONG.SYS desc[UR10][R6.64], R3 ;  /* 0x0000000306007986 */ /* 0x0003e8000c11590a */
[----:B------:R1:W-:Y:S02]  /*7ce0*/  STS [R41+0xb400], R8 ;  /* 0x00b4000829007388 */ /* 0x0003e40000000800 */
.L_x_1161:
[----:B------:R-:W-:Y:S05]  /*7cf0*/  BSYNC B1 ;  /* 0x0000000000017941 */ /* 0x000fea0003800000 */
.L_x_1160:
[----:B-1----:R-:W1:Y:S01]  /*7d00*/  LDC.64 R2, c[0x0][0x390] ;  /* 0x0000e400ff027b82 */ /* 0x002e620000000a00 */
[----:B------:R-:W-:-:S04]  /*7d10*/  UIMAD UR6, UR9, 0x1680, URZ ;  /* 0x00001680090678a4 */ /* 0x000fc8000f8e02ff */
[----:B------:R-:W-:-:S03]  /*7d20*/  UIADD3 UR6, UPT, UPT, UR6, 0x1680, URZ ;  /* 0x0000168006067890 */ /* 0x000fc6000fffe0ff */
[----:B---3--:R-:W3:Y:S01]  /*7d30*/  LDC R8, c[0x0][0x3c0] ;  /* 0x0000f000ff087b82 */ /* 0x008ee20000000800 */
[----:B-1----:R-:W-:Y:S02]  /*7d40*/  ISETP.EQ.U32.AND P1, PT, R2, RZ, PT ;  /* 0x000000ff0200720c */ /* 0x002fe40003f22070 */
[----:B---3--:R-:W-:-:S04]  /*7d50*/  ISETP.LE.AND P0, PT, R8, UR6, PT ;  /* 0x0000000608007c0c */ /* 0x008fc8000bf03270 */
[----:B------:R-:W-:Y:S02]  /*7d60*/  ISETP.EQ.OR.EX P0, PT, R3, RZ, !P0, P1 ;  /* 0x000000ff0300720c */ /* 0x000fe40004702710 */
[----:B------:R-:W-:Y:S01]  /*7d70*/  ISETP.LT.AND P1, PT, R8, UR6, PT ;  /* 0x0000000608007c0c */ /* 0x000fe2000bf21270 */
[----:B------:R-:W-:Y:S05]  /*7d80*/  WARPSYNC.ALL ;  /* 0x0000000000007948 */ /* 0x000fea0003800000 */
[----:B------:R-:W-:-:S13]  /*7d90*/  ISETP.GT.U32.OR P0, PT, R39, 0xff, P0 ;  /* 0x000000ff2700780c */ /* 0x000fda0000704470 */
[----:B------:R-:W1:Y:S02]  /*7da0*/  @!P0 LDS R2, [R41+0xb400] ;  /* 0x00b4000029028984 */ /* 0x000e640000000800 */
[----:B-1----:R-:W-:-:S05]  /*7db0*/  @!P0 IADD3 R45, PT, PT, R2, R45, R0 ;  /* 0x0000002d022d8210 */ /* 0x002fca0007ffe000 */
[----:B------:R1:W-:Y:S01]  /*7dc0*/  @!P0 STG.E desc[UR10][R4.64], R45 ;  /* 0x0000002d04008986 */ /* 0x0003e2000c10190a */
[----:B------:R-:W-:Y:S06]  /*7dd0*/  BAR.SYNC.DEFER_BLOCKING 0x0 ;  /* 0x0000000000007b1d */ /* 0x000fec0000010000 */
[----:B------:R-:W-:Y:S05]  /*7de0*/  @P1 BRA `(.L_x_1168) ;  /* 0x0000001c00d41947 */ /* 0x000fea0003800000 */
[----:B--2---:R-:W-:Y:S01]  /*7df0*/  IMAD R41, R39, 0x4, R41 ;  /* 0x0000000427297824 */ /* 0x004fe200078e0229 */
[----:B------:R-:W2:Y:S01]  /*7e00*/  LDCU UR8, c[0x0][0x3c4] ;  /* 0x00007880ff0877ac */ /* 0x000ea20008000800 */
[----:B------:R-:W-:Y:S02]  /*7e10*/  IMAD.MOV.U32 R0, RZ, RZ, RZ ;  /* 0x000000ffff007224 */ /* 0x000fe400078e00ff */
[----:B------:R-:W-:Y:S01]  /*7e20*/  IMAD.MOV.U32 R3, RZ, RZ, RZ ;  /* 0x000000ffff037224 */ /* 0x000fe200078e00ff */
[----:B------:R3:W4:Y:S01]  /*7e30*/  LDS.64 R6, [R41] ;  /* 0x0000000029067984 */ /* 0x0007220000000a00 */
[----:B------:R-:W5:Y:S01]  /*7e40*/  LDCU UR6, c[0x0][0x3c8] ;  /* 0x00007900ff0677ac */ /* 0x000f620008000800 */
[----:B-1----:R-:W-:Y:S01]  /*7e50*/  IMAD.U32 R5, RZ, RZ, UR5 ;  /* 0x00000005ff057e24 */ /* 0x002fe2000f8e00ff */
[----:B--2---:R-:W-:Y:S01]  /*7e60*/  UISETP.GT.U32.AND UP0, UPT, UR8, 0x1f, UPT ;  /* 0x0000001f0800788c */ /* 0x004fe2000bf04070 */
[----:B-----5:R-:W-:-:S08]  /*7e70*/  IMAD.U32 R2, RZ, RZ, UR6 ;  /* 0x00000006ff027e24 */ /* 0x020fd0000f8e00ff */
[----:B---3--:R-:W-:Y:S05]  /*7e80*/  BRA.U UP0, `(.L_x_1169) ;  /* 0x0000000100247547 */ /* 0x008fea000b800000 */
[----:B------:R-:W1:Y:S01]  /*7e90*/  LDC R0, c[0x0][0x3c8] ;  /* 0x0000f200ff007b82 */ /* 0x000e620000000800 */
[----:B------:R-:W-:Y:S01]  /*7ea0*/  CS2R R2, SRZ ;  /* 0x0000000000027805 */ /* 0x000fe2000001ff00 */
[----:B------:R-:W-:Y:S01]  /*7eb0*/  IMAD.MOV.U32 R5, RZ, RZ, RZ ;  /* 0x000000ffff057224 */ /* 0x000fe200078e00ff */
[----:B-1----:R-:W-:Y:S01]  /*7ec0*/  ISETP.NE.AND P0, PT, R0, RZ, PT ;  /* 0x000000ff0000720c */ /* 0x002fe20003f05270 */
[----:B------:R-:W-:-:S12]  /*7ed0*/  IMAD.MOV.U32 R0, RZ, RZ, RZ ;  /* 0x000000ffff007224 */ /* 0x000fd800078e00ff */
[----:B----4-:R-:W-:Y:S01]  /*7ee0*/  @P0 SHF.R.U32.HI R4, RZ, UR8, R7 ;  /* 0x00000008ff040c19 */ /* 0x010fe20008011607 */
[----:B------:R-:W-:Y:S02]  /*7ef0*/  @P0 IMAD.U32 R2, RZ, RZ, UR15 ;  /* 0x0000000fff020e24 */ /* 0x000fe4000f8e00ff */
[----:B------:R-:W-:Y:S01]  /*7f00*/  @P0 IMAD.U32 R0, RZ, RZ, UR13 ;  /* 0x0000000dff000e24 */ /* 0x000fe2000f8e00ff */
[----:B------:R-:W-:-:S07]  /*7f10*/  @P0 LOP3.LUT R3, R4, UR14, RZ, 0x30, !PT ;  /* 0x0000000e04030c12 */ /* 0x000fce000f8e30ff */
.L_x_1169:
[----:B------:R-:W-:-:S04]  /*7f20*/  ISETP.NE.AND P0, PT, R2, RZ, PT ;  /* 0x000000ff0200720c */ /* 0x000fc80003f05270 */
[----:B------:R-:W-:-:S13]  /*7f30*/  ISETP.GT.U32.OR P0, PT, R5, 0x1f, !P0 ;  /* 0x0000001f0500780c */ /* 0x000fda0004704470 */
[----:B------:R-:W-:Y:S05]  /*7f40*/  @P0 BRA `(.L_x_1170) ;  /* 0x0000000000200947 */ /* 0x000fea0003800000 */
[----:B------:R-:W-:Y:S01]  /*7f50*/  IMAD.MOV R9, RZ, RZ, -R5 ;  /* 0x000000ffff097224 */ /* 0x000fe200078e0a05 */
[----:B----4-:R-:W-:Y:S01]  /*7f60*/  SHF.R.U32.HI R5, RZ, R5, R6 ;  /* 0x00000005ff057219 */ /* 0x010fe20000011606 */
[----:B------:R-:W-:-:S03]  /*7f70*/  IMAD.MOV.U32 R11, RZ, RZ, -0x1 ;  /* 0xffffffffff0b7424 */ /* 0x000fc600078e00ff */
[----:B------:R-:W-:-:S04]  /*7f80*/  VIADDMNMX.U32 R2, R9, 0x20, R2, PT ;  /* 0x0000002009027846 */ /* 0x000fc80003800002 */
[----:B------:R-:W-:-:S04]  /*7f90*/  SHF.L.U32 R2, R11, R2, RZ ;  /* 0x000000020b027219 */ /* 0x000fc800000006ff */
[----:B------:R-:W-:-:S04]  /*7fa0*/  LOP3.LUT R5, R5, R2, RZ, 0x30, !PT ;  /* 0x0000000205057212 */ /* 0x000fc800078e30ff */
[----:B------:R-:W-:-:S04]  /*7fb0*/  SHF.L.U32 R0, R5, R0, RZ ;  /* 0x0000000005007219 */ /* 0x000fc800000006ff */
[----:B------:R-:W-:-:S07]  /*7fc0*/  LOP3.LUT R3, R0, R3, RZ, 0xfc, !PT ;  /* 0x0000000300037212 */ /* 0x000fce00078efcff */
.L_x_1170:
[----:B------:R-:W-:Y:S01]  /*7fd0*/  LEA R0, R3, UR7, 0x2 ;  /* 0x0000000703007c11 */ /* 0x000fe2000f8e10ff */
[----:B------:R-:W-:Y:S01]  /*7fe0*/  IMAD.MOV.U32 R10, RZ, RZ, RZ ;  /* 0x000000ffff0a7224 */ /* 0x000fe200078e00ff */
[----:B------:R-:W1:Y:S01]  /*7ff0*/  LDC.64 R2, c[0x0][0x3a0] ;  /* 0x0000e800ff027b82 */ /* 0x000e620000000a00 */
[----:B------:R-:W-:Y:S02]  /*8000*/  IMAD.MOV.U32 R12, RZ, RZ, RZ ;  /* 0x000000ffff0c7224 */ /* 0x000fe400078e00ff */
[----:B------:R-:W2:Y:S01]  /*8010*/  LDS R5, [R0+0xb400] ;  /* 0x00b4000000057984 */ /* 0x000ea20000000800 */
[----:B------:R-:W-:Y:S02]  /*8020*/  IMAD.U32 R13, RZ, RZ, UR5 ;  /* 0x00000005ff0d7e24 */ /* 0x000fe4000f8e00ff */
[----:B------:R-:W-:Y:S02]  /*8030*/  IMAD.U32 R11, RZ, RZ, UR6 ;  /* 0x00000006ff0b7e24 */ /* 0x000fe4000f8e00ff */
[----:B--2---:R-:W-:-:S04]  /*8040*/  IMAD.IADD R5, R5, 0x1, R39 ;  /* 0x0000000105057824 */ /* 0x004fc800078e0227 */
[----:B-1----:R-:W-:-:S05]  /*8050*/  IMAD.WIDE.U32 R4, R5, 0x8, R2 ;  /* 0x0000000805047825 */ /* 0x002fca00078e0002 */
[----:B----4-:R1:W-:Y:S04]  /*8060*/  STG.E desc[UR10][R4.64], R6 ;  /* 0x0000000604007986 */ /* 0x0103e8000c10190a */
[----:B------:R1:W-:Y:S01]  /*8070*/  STG.E desc[UR10][R4.64+0x4], R7 ;  /* 0x0000040704007986 */ /* 0x0003e2000c10190a */
[----:B------:R-:W-:-:S03]  /*8080*/  NOP ;  /* 0x0000000000007918 */ /* 0x000fc60000000000 */
[----:B------:R1:W2:Y:S01]  /*8090*/  LDS.64 R8, [R41+0xc00] ;  /* 0x000c000029087984 */ /* 0x0002a20000000a00 */
[----:B------:R-:W-:Y:S05]  /*80a0*/  BRA.U UP0, `(.L_x_1171) ;  /* 0x0000000100207547 */ /* 0x000fea000b800000 */
[----:B------:R-:W3:Y:S01]  /*80b0*/  LDC R0, c[0x0][0x3c8] ;  /* 0x0000f200ff007b82 */ /* 0x000ee20000000800 */
[----:B------:R-:W-:Y:S02]  /*80c0*/  CS2R R12, SRZ ;  /* 0x00000000000c7805 */ /* 0x000fe4000001ff00 */
[----:B------:R-:W-:Y:S02]  /*80d0*/  CS2R R10, SRZ ;  /* 0x00000000000a7805 */ /* 0x000fe4000001ff00 */
[----:B---3--:R-:W-:-:S13]  /*80e0*/  ISETP.NE.AND P0, PT, R0, RZ, PT ;  /* 0x000000ff0000720c */ /* 0x008fda0003f05270 */
[----:B--2---:R-:W-:Y:S01]  /*80f0*/  @P0 SHF.R.U32.HI R0, RZ, UR8, R9 ;  /* 0x00000008ff000c19 */ /* 0x004fe20008011609 */
[----:B------:R-:W-:Y:S02]  /*8100*/  @P0 IMAD.U32 R11, RZ, RZ, UR15 ;  /* 0x0000000fff0b0e24 */ /* 0x000fe4000f8e00ff */
[----:B------:R-:W-:Y:S01]  /*8110*/  @P0 IMAD.U32 R10, RZ, RZ, UR13 ;  /* 0x0000000dff0a0e24 */ /* 0x000fe2000f8e00ff */
[----:B------:R-:W-:-:S07]  /*8120*/  @P0 LOP3.LUT R12, R0, UR14, RZ, 0x30, !PT ;  /* 0x0000000e000c0c12 */ /* 0x000fce000f8e30ff */
.L_x_1171:
[----:B------:R-:W-:-:S04]  /*8130*/  ISETP.NE.AND P0, PT, R11, RZ, PT ;  /* 0x000000ff0b00720c */ /* 0x000fc80003f05270 */
[----:B------:R-:W-:-:S13]  /*8140*/  ISETP.GT.U32.OR P0, PT, R13, 0x1f, !P0 ;  /* 0x0000001f0d00780c */ /* 0x000fda0004704470 */
[----:B------:R-:W-:Y:S05]  /*8150*/  @P0 BRA `(.L_x_1172) ;  /* 0x0000000000200947 */ /* 0x000fea0003800000 */
[----:B------:R-:W-:Y:S02]  /*8160*/  IMAD.MOV R0, RZ, RZ, -R13 ;  /* 0x000000ffff007224 */ /* 0x000fe400078e0a0d */
[----:B-1----:R-:W-:-:S03]  /*8170*/  IMAD.MOV.U32 R4, RZ, RZ, -0x1 ;  /* 0xffffffffff047424 */ /* 0x002fc600078e00ff */
[----:B------:R-:W-:Y:S02]  /*8180*/  VIADDMNMX.U32 R11, R0, 0x20, R11, PT ;  /* 0x00000020000b7846 */ /* 0x000fe4000380000b */
[----:B--2---:R-:W-:Y:S02]  /*8190*/  SHF.R.U32.HI R0, RZ, R13, R8 ;  /* 0x0000000dff007219 */ /* 0x004fe40000011608 */
[----:B------:R-:W-:-:S04]  /*81a0*/  SHF.L.U32 R11, R4, R11, RZ ;  /* 0x0000000b040b7219 */ /* 0x000fc800000006ff */
[----:B------:R-:W-:-:S04]  /*81b0*/  LOP3.LUT R11, R0, R11, RZ, 0x30, !PT ;  /* 0x0000000b000b7212 */ /* 0x000fc800078e30ff */
[----:B------:R-:W-:-:S04]  /*81c0*/  SHF.L.U32 R11, R11, R10, RZ ;  /* 0x0000000a0b0b7219 */ /* 0x000fc800000006ff */
[----:B------:R-:W-:-:S07]  /*81d0*/  LOP3.LUT R12, R11, R12, RZ, 0xfc, !PT ;  /* 0x0000000c0b0c7212 */ /* 0x000fce00078efcff */
.L_x_1172:
[----:B------:R-:W-:Y:S01]  /*81e0*/  LEA R12, R12, UR7, 0x2 ;  /* 0x000000070c0c7c11 */ /* 0x000fe2000f8e10ff */
[----:B------:R-:W-:Y:S02]  /*81f0*/  IMAD.MOV.U32 R0, RZ, RZ, RZ ;  /* 0x000000ffff007224 */ /* 0x000fe400078e00ff */
[----:B------:R-:W-:Y:S02]  /*8200*/  IMAD.MOV.U32 R11, RZ, RZ, RZ ;  /* 0x000000ffff0b7224 */ /* 0x000fe400078e00ff */
[----:B-1----:R-:W1:Y:S01]  /*8210*/  LDS R5, [R12+0xb400] ;  /* 0x00b400000c057984 */ /* 0x002e620000000800 */
[----:B------:R-:W-:Y:S02]  /*8220*/  IMAD.U32 R13, RZ, RZ, UR5 ;  /* 0x00000005ff0d7e24 */ /* 0x000fe4000f8e00ff */
[----:B------:R-:W-:Y:S01]  /*8230*/  IMAD.U32 R10, RZ, RZ, UR6 ;  /* 0x00000006ff0a7e24 */ /* 0x000fe2000f8e00ff */
[----:B-1----:R-:W-:-:S05]  /*8240*/  IADD3 R5, PT, PT, R39, 0x180, R5 ;  /* 0x0000018027057810 */ /* 0x002fca0007ffe005 */
[----:B------:R-:W-:-:S05]  /*8250*/  IMAD.WIDE.U32 R4, R5, 0x8, R2 ;  /* 0x0000000805047825 */ /* 0x000fca00078e0002 */
[----:B--2---:R1:W-:Y:S04]  /*8260*/  STG.E desc[UR10][R4.64], R8 ;  /* 0x0000000804007986 */ /* 0x0043e8000c10190a */
[----:B------:R1:W-:Y:S01]  /*8270*/  STG.E desc[UR10][R4.64+0x4], R9 ;  /* 0x0000040904007986 */ /* 0x0003e2000c10190a */
[----:B------:R-:W-:-:S03]  /*8280*/  NOP ;  /* 0x0000000000007918 */ /* 0x000fc60000000000 */
[----:B------:R1:W2:Y:S01]  /*8290*/  LDS.64 R6, [R41+0x1800] ;  /* 0x0018000029067984 */ /* 0x0002a20000000a00 */
[----:B------:R-:W-:Y:S05]  /*82a0*/  BRA.U UP0, `(.L_x_1173) ;  /* 0x0000000100247547 */ /* 0x000fea000b800000 */
[----:B------:R-:W3:Y:S01]  /*82b0*/  LDC R0, c[0x0][0x3c8] ;  /* 0x0000f200ff007b82 */ /* 0x000ee20000000800 */
[----:B------:R-:W-:Y:S01]  /*82c0*/  CS2R R10, SRZ ;  /* 0x00000000000a7805 */ /* 0x000fe2000001ff00 */
[----:B------:R-:W-:Y:S01]  /*82d0*/  IMAD.MOV.U32 R13, RZ, RZ, RZ ;  /* 0x000000ffff0d7224 */ /* 0x000fe200078e00ff */
[----:B---3--:R-:W-:Y:S01]  /*82e0*/  ISETP.NE.AND P0, PT, R0, RZ, PT ;  /* 0x000000ff0000720c */ /* 0x008fe20003f05270 */
[----:B------:R-:W-:-:S12]  /*82f0*/  IMAD.MOV.U32 R0, RZ, RZ, RZ ;  /* 0x000000ffff007224 */ /* 0x000fd800078e00ff */
[----:B-12---:R-:W-:Y:S01]  /*8300*/  @P0 SHF.R.U32.HI R4, RZ, UR8, R7 ;  /* 0x00000008ff040c19 */ /* 0x006fe20008011607 */
[----:B------:R-:W-:Y:S02]  /*8310*/  @P0 IMAD.U32 R10, RZ, RZ, UR15 ;  /* 0x0000000fff0a0e24 */ /* 0x000fe4000f8e00ff */
[----:B------:R-:W-:Y:S01]  /*8320*/  @P0 IMAD.U32 R0, RZ, RZ, UR13 ;  /* 0x0000000dff000e24 */ /* 0x000fe2000f8e00ff */
[----:B------:R-:W-:-:S07]  /*8330*/  @P0 LOP3.LUT R11, R4, UR14, RZ, 0x30, !PT ;  /* 0x0000000e040b0c12 */ /* 0x000fce000f8e30ff */
.L_x_1173:
[----:B------:R-:W-:-:S04]  /*8340*/  ISETP.NE.AND P0, PT, R10, RZ, PT ;  /* 0x000000ff0a00720c */ /* 0x000fc80003f05270 */
[----:B------:R-:W-:-:S13]  /*8350*/  ISETP.GT.U32.OR P0, PT, R13, 0x1f, !P0 ;  /* 0x0000001f0d00780c */ /* 0x000fda0004704470 */
[----:B------:R-:W-:Y:S05]  /*8360*/  @P0 BRA `(.L_x_1174) ;  /* 0x0000000000200947 */ /* 0x000fea0003800000 */
[----:B-1----:R-:W-:Y:S01]  /*8370*/  IMAD.MOV R5, RZ, RZ, -R13 ;  /* 0x000000ffff057224 */ /* 0x002fe200078e0a0d */
[----:B--2---:R-:W-:Y:S01]  /*8380*/  SHF.R.U32.HI R13, RZ, R13, R6 ;  /* 0x0000000dff0d7219 */ /* 0x004fe20000011606 */
[----:B------:R-:W-:-:S03]  /*8390*/  IMAD.MOV.U32 R9, RZ, RZ, -0x1 ;  /* 0xffffffffff097424 */ /* 0x000fc600078e00ff */
[----:B------:R-:W-:-:S04]  /*83a0*/  VIADDMNMX.U32 R10, R5, 0x20, R10, PT ;  /* 0x00000020050a7846 */ /* 0x000fc8000380000a */
[----:B------:R-:W-:-:S04]  /*83b0*/  SHF.L.U32 R10, R9, R10, RZ ;  /* 0x0000000a090a7219 */ /* 0x000fc800000006ff */
[----:B------:R-:W-:-:S04]  /*83c0*/  LOP3.LUT R13, R13, R10, RZ, 0x30, !PT ;  /* 0x0000000a0d0d7212 */ /* 0x000fc800078e30ff */
[----:B------:R-:W-:-:S04]  /*83d0*/  SHF.L.U32 R0, R13, R0, RZ ;  /* 0x000000000d007219 */ /* 0x000fc800000006ff */
[----:B------:R-:W-:-:S07]  /*83e0*/  LOP3.LUT R11, R0, R11, RZ, 0xfc, !PT ;  /* 0x0000000b000b7212 */ /* 0x000fce00078efcff */
.L_x_1174:
[----:B------:R-:W-:Y:S01]  /*83f0*/  LEA R11, R11, UR7, 0x2 ;  /* 0x000000070b0b7c11 */ /* 0x000fe2000f8e10ff */
[----:B------:R-:W-:Y:S02]  /*8400*/  IMAD.MOV.U32 R0, RZ, RZ, RZ ;  /* 0x000000ffff007224 */ /* 0x000fe400078e00ff */
[----:B------:R-:W-:Y:S02]  /*8410*/  IMAD.MOV.U32 R12, RZ, RZ, RZ ;  /* 0x000000ffff0c7224 */ /* 0x000fe400078e00ff */
[----:B------:R-:W-:Y:S01]  /*8420*/  IMAD.U32 R13, RZ, RZ, UR5 ;  /* 0x00000005ff0d7e24 */ /* 0x000fe2000f8e00ff */
[----:B------:R-:W1:Y:S01]  /*8430*/  LDS R11, [R11+0xb400] ;  /* 0x00b400000b0b7984 */ /* 0x000e620000000800 */
        /* <DEDUP_REMOVED lines=17> */
.L_x_1175:
        /* <DEDUP_REMOVED lines=11> */
.L_x_1176:
        /* <DEDUP_REMOVED lines=22> */
.L_x_1177:
        /* <DEDUP_REMOVED lines=11> */
.L_x_1178:
        /* <DEDUP_REMOVED lines=22> */
.L_x_1179:
        /* <DEDUP_REMOVED lines=11> */
.L_x_1180:
        /* <DEDUP_REMOVED lines=22> */
.L_x_1181:
        /* <DEDUP_REMOVED lines=11> */
.L_x_1182:
        /* <DEDUP_REMOVED lines=22> */
.L_x_1183:
        /* <DEDUP_REMOVED lines=11> */
.L_x_1184:
        /* <DEDUP_REMOVED lines=22> */
.L_x_1185:
        /* <DEDUP_REMOVED lines=11> */
.L_x_1186:
        /* <DEDUP_REMOVED lines=22> */
.L_x_1187:
        /* <DEDUP_REMOVED lines=11> */
.L_x_1188:
        /* <DEDUP_REMOVED lines=22> */
.L_x_1189:
        /* <DEDUP_REMOVED lines=11> */
.L_x_1190:
        /* <DEDUP_REMOVED lines=22> */
.L_x_1191:
        /* <DEDUP_REMOVED lines=11> */
.L_x_1192:
        /* <DEDUP_REMOVED lines=22> */
.L_x_1193:
        /* <DEDUP_REMOVED lines=11> */
.L_x_1194:
        /* <DEDUP_REMOVED lines=22> */
.L_x_1195:
        /* <DEDUP_REMOVED lines=11> */
.L_x_1196:
[----:B------:R-:W-:Y:S01]  /*9aa0*/  LEA R12, R12, UR7, 0x2 ;  /* 0x000000070c0c7c11 */ /* 0x000fe2000f8e10ff */
[----:B------:R-:W-:Y:S01]  /*9ab0*/  IMAD.MOV.U32 R0, RZ, RZ, RZ ;  /* 0x000000ffff007224 */ /* 0x000fe200078e00ff */
[----:B------:R-:W-:-:S03]  /*9ac0*/  UMOV UR6, URZ ;  /* 0x000000ff00067c82 */ /* 0x000fc60008000000 */
[----:B-1----:R-:W1:Y:S02]  /*9ad0*/  LDS R5, [R12+0xb400] ;  /* 0x00b400000c057984 */ /* 0x002e640000000800 */
[----:B-1----:R-:W-:-:S05]  /*9ae0*/  IADD3 R5, PT, PT, R39, 0x1380, R5 ;  /* 0x0000138027057810 */ /* 0x002fca0007ffe005 */
[----:B------:R-:W-:-:S05]  /*9af0*/  IMAD.WIDE.U32 R4, R5, 0x8, R2 ;  /* 0x0000000805047825 */ /* 0x000fca00078e0002 */
[----:B--2---:R1:W-:Y:S04]  /*9b00*/  STG.E desc[UR10][R4.64], R8 ;  /* 0x0000000804007986 */ /* 0x0043e8000c10190a */
[----:B------:R1:W-:Y:S01]  /*9b10*/  STG.E desc[UR10][R4.64+0x4], R9 ;  /* 0x0000040904007986 */ /* 0x0003e2000c10190a */
[----:B------:R-:W-:-:S03]  /*9b20*/  NOP ;  /* 0x0000000000007918 */ /* 0x000fc60000000000 */
[----:B0-----:R-:W0:Y:S01]  /*9b30*/  LDS.64 R40, [R41+0xa800] ;  /* 0x00a8000029287984 */ /* 0x001e220000000a00 */
[----:B------:R-:W-:Y:S05]  /*9b40*/  BRA.U UP0, `(.L_x_1197) ;  /* 0x00000001002c7547 */ /* 0x000fea000b800000 */
[----:B------:R-:W2:Y:S01]  /*9b50*/  LDCU UR4, c[0x0][0x3c8] ;  /* 0x00007900ff0477ac */ /* 0x000ea20008000800 */
[----:B------:R-:W-:Y:S01]  /*9b60*/  IMAD.MOV.U32 R0, RZ, RZ, RZ ;  /* 0x000000ffff007224 */ /* 0x000fe200078e00ff */
[----:B------:R-:W-:Y:S01]  /*9b70*/  UMOV UR6, URZ ;  /* 0x000000ff00067c82 */ /* 0x000fe20008000000 */
[----:B------:R-:W-:Y:S01]  /*9b80*/  UMOV UR5, URZ ;  /* 0x000000ff00057c82 */ /* 0x000fe20008000000 */
[----:B--2---:R-:W-:-:S03]  /*9b90*/  UISETP.NE.AND UP0, UPT, UR4, URZ, UPT ;  /* 0x000000ff0400728c */ /* 0x004fc6000bf05270 */
[----:B------:R-:W-:-:S03]  /*9ba0*/  UMOV UR4, URZ ;  /* 0x000000ff00047c82 */ /* 0x000fc60008000000 */
[----:B------:R-:W-:-:S05]  /*9bb0*/  PLOP3.LUT P0, PT, PT, PT, UP0, 0x80, 0x8 ;  /* 0x000000000008781c */ /* 0x000fca0003f0f008 */
[----:B------:R-:W-:Y:S01]  /*9bc0*/  @UP0 UMOV UR4, UR15 ;  /* 0x0000000f00040c82 */ /* 0x000fe20008000000 */
[----:B------:R-:W-:-:S07]  /*9bd0*/  @UP0 UMOV UR6, UR13 ;  /* 0x0000000d00060c82 */ /* 0x000fce0008000000 */
[----:B01----:R-:W-:-:S04]  /*9be0*/  @P0 SHF.R.U32.HI R4, RZ, UR8, R41 ;  /* 0x00000008ff040c19 */ /* 0x003fc80008011629 */
[----:B------:R-:W-:-:S07]  /*9bf0*/  @P0 LOP3.LUT R0, R4, UR14, RZ, 0x30, !PT ;  /* 0x0000000e04000c12 */ /* 0x000fce000f8e30ff */
.L_x_1197:
[----:B------:R-:W-:-:S04]  /*9c00*/  UISETP.NE.AND UP0, UPT, UR4, URZ, UPT ;  /* 0x000000ff0400728c */ /* 0x000fc8000bf05270 */
[----:B------:R-:W-:-:S09]  /*9c10*/  UISETP.GT.U32.OR UP0, UPT, UR5, 0x1f, !UP0 ;  /* 0x0000001f0500788c */ /* 0x000fd2000c704470 */
[----:B------:R-:W-:Y:S05]  /*9c20*/  BRA.U UP0, `(.L_x_1198) ;  /* 0x0000000100247547 */ /* 0x000fea000b800000 */
[----:B-1----:R-:W-:Y:S02]  /*9c30*/  IMAD R4, RZ, RZ, -UR5 ;  /* 0x80000005ff047e24 */ /* 0x002fe4000f8e02ff */
[----:B------:R-:W-:Y:S02]  /*9c40*/  IMAD.MOV.U32 R5, RZ, RZ, 0x20 ;  /* 0x00000020ff057424 */ /* 0x000fe400078e00ff */
[----:B------:R-:W-:-:S03]  /*9c50*/  IMAD.MOV.U32 R7, RZ, RZ, -0x1 ;  /* 0xffffffffff077424 */ /* 0x000fc600078e00ff */
[----:B------:R-:W-:Y:S02]  /*9c60*/  VIADDMNMX.U32 R4, R4, R5, UR4, PT ;  /* 0x0000000404047e46 */ /* 0x000fe4000b800005 */
[----:B0-----:R-:W-:Y:S02]  /*9c70*/  SHF.R.U32.HI R5, RZ, UR5, R40 ;  /* 0x00000005ff057c19 */ /* 0x001fe40008011628 */
[----:B------:R-:W-:-:S04]  /*9c80*/  SHF.L.U32 R4, R7, R4, RZ ;  /* 0x0000000407047219 */ /* 0x000fc800000006ff */
[----:B------:R-:W-:-:S04]  /*9c90*/  LOP3.LUT R4, R5, R4, RZ, 0x30, !PT ;  /* 0x0000000405047212 */ /* 0x000fc800078e30ff */
[----:B------:R-:W-:-:S04]  /*9ca0*/  SHF.L.U32 R5, R4, UR6, RZ ;  /* 0x0000000604057c19 */ /* 0x000fc800080006ff */
[----:B------:R-:W-:-:S07]  /*9cb0*/  LOP3.LUT R0, R5, R0, RZ, 0xfc, !PT ;  /* 0x0000000005007212 */ /* 0x000fce00078efcff */
.L_x_1198:
[----:B------:R-:W-:-:S05]  /*9cc0*/  LEA R0, R0, UR7, 0x2 ;  /* 0x0000000700007c11 */ /* 0x000fca000f8e10ff */
[----:B-1----:R-:W1:Y:S02]  /*9cd0*/  LDS R5, [R0+0xb400] ;  /* 0x00b4000000057984 */ /* 0x002e640000000800 */
[----:B-1----:R-:W-:-:S05]  /*9ce0*/  IADD3 R5, PT, PT, R39, 0x1500, R5 ;  /* 0x0000150027057810 */ /* 0x002fca0007ffe005 */
[----:B------:R-:W-:-:S05]  /*9cf0*/  IMAD.WIDE.U32 R2, R5, 0x8, R2 ;  /* 0x0000000805027825 */ /* 0x000fca00078e0002 */
[----:B0-----:R-:W-:Y:S04]  /*9d00*/  STG.E desc[UR10][R2.64], R40 ;  /* 0x0000002802007986 */ /* 0x001fe8000c10190a */
[----:B------:R-:W-:Y:S01]  /*9d10*/  STG.E desc[UR10][R2.64+0x4], R41 ;  /* 0x0000042902007986 */ /* 0x000fe2000c10190a */
[----:B------:R-:W-:Y:S01]  /*9d20*/  NOP ;  /* 0x0000000000007918 */ /* 0x000fe20000000000 */
[----:B------:R-:W-:Y:S05]  /*9d30*/  EXIT ;  /* 0x000000000000794d */ /* 0x000fea0003800000 */
.L_x_1168:
        /* <DEDUP_REMOVED lines=19> */
.L_x_1199:
[----:B------:R-:W-:Y:S01]  /*9e70*/  ISETP.NE.AND P0, PT, R2, RZ, PT ;  /* 0x000000ff0200720c */ /* 0x000fe20003f05270 */
[----:B------:R-:W-:-:S03]  /*9e80*/  IMAD.U32 R13, RZ, RZ, UR9 ;  /* 0x00000009ff0d7e24 */ /* 0x000fc6000f8e00ff */
        /* <DEDUP_REMOVED lines=10> */
.L_x_1200:
[----:B------:R-:W-:Y:S01]  /*9f30*/  LEA R0, R3, UR7, 0x2 ;  /* 0x0000000703007c11 */ /* 0x000fe2000f8e10ff */
[----:B------:R-:W-:Y:S02]  /*9f40*/  IMAD R3, R13, -0x1680, R8 ;  /* 0xffffe9800d037824 */ /* 0x000fe400078e0208 */
[----:B------:R-:W-:Y:S02]  /*9f50*/  IMAD.MOV.U32 R2, RZ, RZ, RZ ;  /* 0x000000ffff027224 */ /* 0x000fe400078e00ff */
[----:B------:R1:W2:Y:S01]  /*9f60*/  LDS R9, [R0+0xb400] ;  /* 0x00b4000000097984 */ /* 0x0002a20000000800 */
[----:B------:R-:W-:Y:S01]  /*9f70*/  ISETP.GE.AND P0, PT, R39, R3, PT ;  /* 0x000000032700720c */ /* 0x000fe20003f06270 */
[----:B------:R-:W-:Y:S02]  /*9f80*/  IMAD.MOV.U32 R10, RZ, RZ, RZ ;  /* 0x000000ffff0a7224 */ /* 0x000fe400078e00ff */
[----:B------:R-:W-:Y:S02]  /*9f90*/  IMAD.U32 R11, RZ, RZ, UR5 ;  /* 0x00000005ff0b7e24 */ /* 0x000fe4000f8e00ff */
[----:B-1----:R-:W-:-:S08]  /*9fa0*/  IMAD.U32 R0, RZ, RZ, UR6 ;  /* 0x00000006ff007e24 */ /* 0x002fd0000f8e00ff */
[----:B------:R-:W1:Y:S01]  /*9fb0*/  @!P0 LDC.64 R4, c[0x0][0x3a0] ;  /* 0x0000e800ff048b82 */ /* 0x000e620000000a00 */
[----:B--2---:R-:W-:-:S04]  /*9fc0*/  @!P0 IMAD.IADD R9, R9, 0x1, R39 ;  /* 0x0000000109098824 */ /* 0x004fc800078e0227 */
[----:B-1----:R-:W-:-:S05]  /*9fd0*/  @!P0 IMAD.WIDE.U32 R4, R9, 0x8, R4 ;  /* 0x0000000809048825 */ /* 0x002fca00078e0004 */
[----:B----4-:R1:W-:Y:S04]  /*9fe0*/  @!P0 STG.E desc[UR10][R4.64], R6 ;  /* 0x0000000604008986 */ /* 0x0103e8000c10190a */
[----:B------:R1:W-:Y:S01]  /*9ff0*/  @!P0 STG.E desc[UR10][R4.64+0x4], R7 ;  /* 0x0000040704008986 */ /* 0x0003e2000c10190a */
        /* <DEDUP_REMOVED lines=12> */
.L_x_1201:
        /* <DEDUP_REMOVED lines=11> */
.L_x_1202:
[----:B------:R-:W-:Y:S01]  /*a170*/  LEA R10, R10, UR7, 0x2 ;  /* 0x000000070a0a7c11 */ /* 0x000fe2000f8e10ff */
[----:B------:R-:W-:Y:S02]  /*a180*/  VIADD R0, R39, 0x180 ;  /* 0x0000018027007836 */ /* 0x000fe40000000000 */
[----:B------:R-:W-:Y:S02]  /*a190*/  IMAD.MOV.U32 R11, RZ, RZ, RZ ;  /* 0x000000ffff0b7224 */ /* 0x000fe400078e00ff */
[----:B-1----:R-:W1:Y:S01]  /*a1a0*/  LDS R7, [R10+0xb400] ;  /* 0x00b400000a077984 */ /* 0x002e620000000800 */
[----:B------:R-:W-:Y:S01]  /*a1b0*/  ISETP.GE.AND P0, PT, R0, R3, PT ;  /* 0x000000030000720c */ /* 0x000fe20003f06270 */
[----:B------:R-:W-:Y:S02]  /*a1c0*/  IMAD.U32 R13, RZ, RZ, UR5 ;  /* 0x00000005ff0d7e24 */ /* 0x000fe4000f8e00ff */
[----:B------:R-:W-:-:S10]  /*a1d0*/  IMAD.U32 R2, RZ, RZ, UR6 ;  /* 0x00000006ff027e24 */ /* 0x000fd4000f8e00ff */
[----:B------:R-:W3:Y:S01]  /*a1e0*/  @!P0 LDC.64 R4, c[0x0][0x3a0] ;  /* 0x0000e800ff048b82 */ /* 0x000ee20000000a00 */
[----:B-1----:R-:W-:Y:S02]  /*a1f0*/  IMAD.IADD R7, R0, 0x1, R7 ;  /* 0x0000000100077824 */ /* 0x002fe400078e0207 */
[----:B------:R-:W-:Y:S02]  /*a200*/  IMAD.MOV.U32 R0, RZ, RZ, RZ ;  /* 0x000000ffff007224 */ /* 0x000fe400078e00ff */
[----:B---3--:R-:W-:-:S05]  /*a210*/  @!P0 IMAD.WIDE.U32 R4, R7, 0x8, R4 ;  /* 0x0000000807048825 */ /* 0x008fca00078e0004 */
[----:B--2---:R1:W-:Y:S04]  /*a220*/  @!P0 STG.E desc[UR10][R4.64], R8 ;  /* 0x0000000804008986 */ /* 0x0043e8000c10190a */
[----:B------:R1:W-:Y:S01]  /*a230*/  @!P0 STG.E desc[UR10][R4.64+0x4], R9 ;  /* 0x0000040904008986 */ /* 0x0003e2000c10190a */
[----:B------:R-:W-:-:S03]  /*a240*/  NOP ;  /* 0x0000000000007918 */ /* 0x000fc60000000000 */
[----:B------:R1:W2:Y:S01]  /*a250*/  LDS.64 R6, [R41+0x1800] ;  /* 0x0018000029067984 */ /* 0x0002a20000000a00 */
[----:B------:R-:W-:Y:S05]  /*a260*/  BRA.U UP0, `(.L_x_1203) ;  /* 0x0000000100287547 */ /* 0x000fea000b800000 */
[----:B------:R-:W3:Y:S01]  /*a270*/  LDC R0, c[0x0][0x3c8] ;  /* 0x0000f200ff007b82 */ /* 0x000ee20000000800 */
[----:B------:R-:W-:Y:S02]  /*a280*/  IMAD.MOV.U32 R11, RZ, RZ, RZ ;  /* 0x000000ffff0b7224 */ /* 0x000fe400078e00ff */
[----:B------:R-:W-:Y:S02]  /*a290*/  IMAD.MOV.U32 R2, RZ, RZ, RZ ;  /* 0x000000ffff027224 */ /* 0x000fe400078e00ff */
[----:B------:R-:W-:Y:S01]  /*a2a0*/  IMAD.MOV.U32 R13, RZ, RZ, RZ ;  /* 0x000000ffff0d7224 */ /* 0x000fe200078e00ff */
[----:B---3--:R-:W-:Y:S01]  /*a2b0*/  ISETP.NE.AND P0, PT, R0, RZ, PT ;  /* 0x000000ff0000720c */ /* 0x008fe20003f05270 */
[----:B------:R-:W-:-:S12]  /*a2c0*/  IMAD.MOV.U32 R0, RZ, RZ, RZ ;  /* 0x000000ffff007224 */ /* 0x000fd800078e00ff */
[----:B-12---:R-:W-:Y:S01]  /*a2d0*/  @P0 SHF.R.U32.HI R4, RZ, UR8, R7 ;  /* 0x00000008ff040c19 */ /* 0x006fe20008011607 */
[----:B------:R-:W-:Y:S02]  /*a2e0*/  @P0 IMAD.U32 R2, RZ, RZ, UR15 ;  /* 0x0000000fff020e24 */ /* 0x000fe4000f8e00ff */
[----:B------:R-:W-:Y:S01]  /*a2f0*/  @P0 IMAD.U32 R0, RZ, RZ, UR13 ;  /* 0x0000000dff000e24 */ /* 0x000fe2000f8e00ff */
[----:B------:R-:W-:-:S07]  /*a300*/  @P0 LOP3.LUT R11, R4, UR14, RZ, 0x30, !PT ;  /* 0x0000000e040b0c12 */ /* 0x000fce000f8e30ff */
.L_x_1203:
        /* <DEDUP_REMOVED lines=11> */
.L_x_1204:
[----:B------:R-:W-:Y:S01]  /*a3c0*/  LEA R11, R11, UR7, 0x2 ;  /* 0x000000070b0b7c11 */ /* 0x000fe2000f8e10ff */
[----:B------:R-:W-:Y:S02]  /*a3d0*/  VIADD R0, R39, 0x300 ;  /* 0x0000030027007836 */ /* 0x000fe40000000000 */
[----:B------:R-:W-:Y:S02]  /*a3e0*/  IMAD.MOV.U32 R10, RZ, RZ, RZ ;  /* 0x000000ffff0a7224 */ /* 0x000fe400078e00ff */
[----:B------:R-:W-:Y:S01]  /*a3f0*/  IMAD.U32 R13, RZ, RZ, UR5 ;  /* 0x00000005ff0d7e24 */ /* 0x000fe2000f8e00ff */
[----:B------:R-:W3:Y:S01]  /*a400*/  LDS R11, [R11+0xb400] ;  /* 0x00b400000b0b7984 */ /* 0x000ee20000000800 */
[----:B------:R-:W-:Y:S01]  /*a410*/  ISETP.GE.AND P0, PT, R0, R3, PT ;  /* 0x000000030000720c */ /* 0x000fe20003f06270 */
[----:B------:R-:W-:-:S12]  /*a420*/  IMAD.U32 R2, RZ, RZ, UR6 ;  /* 0x00000006ff027e24 */ /* 0x000fd8000f8e00ff */
[----:B-1----:R-:W1:Y:S01]  /*a430*/  @!P0 LDC.64 R4, c[0x0][0x3a0] ;  /* 0x0000e800ff048b82 */ /* 0x002e620000000a00 */
[----:B---3--:R-:W-:Y:S02]  /*a440*/  IMAD.IADD R9, R0, 0x1, R11 ;  /* 0x0000000100097824 */ /* 0x008fe400078e020b */
[----:B------:R-:W-:Y:S02]  /*a450*/  IMAD.MOV.U32 R0, RZ, RZ, RZ ;  /* 0x000000ffff007224 */ /* 0x000fe400078e00ff */
[----:B-1----:R-:W-:-:S05]  /*a460*/  @!P0 IMAD.WIDE.U32 R4, R9, 0x8, R4 ;  /* 0x0000000809048825 */ /* 0x002fca00078e0004 */
        /* <DEDUP_REMOVED lines=15> */
.L_x_1205:
        /* <DEDUP_REMOVED lines=11> */
.L_x_1206:
        /* <DEDUP_REMOVED lines=26> */
.L_x_1207:
        /* <DEDUP_REMOVED lines=11> */
.L_x_1208:
        /* <DEDUP_REMOVED lines=26> */
.L_x_1209:
        /* <DEDUP_REMOVED lines=11> */
.L_x_1210:
        /* <DEDUP_REMOVED lines=26> */
.L_x_1211:
        /* <DEDUP_REMOVED lines=11> */
.L_x_1212:
        /* <DEDUP_REMOVED lines=26> */
.L_x_1213:
        /* <DEDUP_REMOVED lines=11> */
.L_x_1214:
        /* <DEDUP_REMOVED lines=26> */
.L_x_1215:
        /* <DEDUP_REMOVED lines=11> */
.L_x_1216:
[----:B------:R-:W-:Y:S01]  /*b1a0*/  LEA R11, R11, UR7, 0x2 ;  /* 0x000000070b0b7c11 */ /* 0x000fe2000f8e10ff */
[----:B------:R-:W-:Y:S01]  /*b1b0*/  IMAD.MOV.U32 R10, RZ, RZ, RZ ;  /* 0x000000ffff0a7224 */ /* 0x000fe200078e00ff */
[----:B------:R-:W-:Y:S01]  /*b1c0*/  LOP3.LUT R0, R39, 0xc00, RZ, 0xfc, !PT ;  /* 0x00000c0027007812 */ /* 0x000fe200078efcff */
[----:B------:R-:W-:Y:S02]  /*b1d0*/  IMAD.U32 R13, RZ, RZ, UR5 ;  /* 0x00000005ff0d7e24 */ /* 0x000fe4000f8e00ff */
[----:B------:R-:W-:Y:S01]  /*b1e0*/  IMAD.U32 R2, RZ, RZ, UR6 ;  /* 0x00000006ff027e24 */ /* 0x000fe2000f8e00ff */
[----:B------:R-:W3:Y:S01]  /*b1f0*/  LDS R11, [R11+0xb400] ;  /* 0x00b400000b0b7984 */ /* 0x000ee20000000800 */
[----:B------:R-:W-:-:S13]  /*b200*/  ISETP.GE.AND P0, PT, R0, R3, PT ;  /* 0x000000030000720c */ /* 0x000fda0003f06270 */
        /* <DEDUP_REMOVED lines=19> */
.L_x_1217:
        /* <DEDUP_REMOVED lines=11> */
.L_x_1218:
        /* <DEDUP_REMOVED lines=26> */
.L_x_1219:
        /* <DEDUP_REMOVED lines=11> */
.L_x_1220:
        /* <DEDUP_REMOVED lines=26> */
.L_x_1221:
        /* <DEDUP_REMOVED lines=11> */
.L_x_1222:
        /* <DEDUP_REMOVED lines=26> */
.L_x_1223:
        /* <DEDUP_REMOVED lines=11> */
.L_x_1224:
        /* <DEDUP_REMOVED lines=26> */
.L_x_1225:
        /* <DEDUP_REMOVED lines=11> */
.L_x_1226:
[----:B------:R-:W-:Y:S01]  /*bd30*/  LEA R10, R10, UR7, 0x2 ;  /* 0x000000070a0a7c11 */ /* 0x000fe2000f8e10ff */
[----:B------:R-:W-:Y:S01]  /*bd40*/  VIADD R0, R39, 0x1380 ;  /* 0x0000138027007836 */ /* 0x000fe20000000000 */
[----:B------:R-:W-:-:S03]  /*bd50*/  UMOV UR6, URZ ;  /* 0x000000ff00067c82 */ /* 0x000fc60008000000 */
[----:B-1----:R-:W1:Y:S01]  /*bd60*/  LDS R7, [R10+0xb400] ;  /* 0x00b400000a077984 */ /* 0x002e620000000800 */
[----:B------:R-:W-:-:S13]  /*bd70*/  ISETP.GE.AND P0, PT, R0, R3, PT ;  /* 0x000000030000720c */ /* 0x000fda0003f06270 */
[----:B------:R-:W3:Y:S01]  /*bd80*/  @!P0 LDC.64 R4, c[0x0][0x3a0] ;  /* 0x0000e800ff048b82 */ /* 0x000ee20000000a00 */
[----:B-1----:R-:W-:Y:S02]  /*bd90*/  IMAD.IADD R7, R0, 0x1, R7 ;  /* 0x0000000100077824 */ /* 0x002fe400078e0207 */
[----:B------:R-:W-:Y:S02]  /*bda0*/  IMAD.MOV.U32 R0, RZ, RZ, RZ ;  /* 0x000000ffff007224 */ /* 0x000fe400078e00ff */
[----:B---3--:R-:W-:-:S05]  /*bdb0*/  @!P0 IMAD.WIDE.U32 R4, R7, 0x8, R4 ;  /* 0x0000000807048825 */ /* 0x008fca00078e0004 */
[----:B--2---:R1:W-:Y:S04]  /*bdc0*/  @!P0 STG.E desc[UR10][R4.64], R8 ;  /* 0x0000000804008986 */ /* 0x0043e8000c10190a */
[----:B------:R1:W-:Y:S01]  /*bdd0*/  @!P0 STG.E desc[UR10][R4.64+0x4], R9 ;  /* 0x0000040904008986 */ /* 0x0003e2000c10190a */
        /* <DEDUP_REMOVED lines=12> */
[----:B0-----:R-:W-:-:S04]  /*bea0*/  @P0 SHF.R.U32.HI R2, RZ, UR8, R41 ;  /* 0x00000008ff020c19 */ /* 0x001fc80008011629 */
[----:B------:R-:W-:-:S07]  /*beb0*/  @P0 LOP3.LUT R0, R2, UR14, RZ, 0x30, !PT ;  /* 0x0000000e02000c12 */ /* 0x000fce000f8e30ff */
.L_x_1227:
[----:B------:R-:W-:-:S04]  /*bec0*/  UISETP.NE.AND UP0, UPT, UR4, URZ, UPT ;  /* 0x000000ff0400728c */ /* 0x000fc8000bf05270 */
[----:B------:R-:W-:-:S09]  /*bed0*/  UISETP.GT.U32.OR UP0, UPT, UR5, 0x1f, !UP0 ;  /* 0x0000001f0500788c */ /* 0x000fd2000c704470 */
[----:B------:R-:W-:Y:S05]  /*bee0*/  BRA.U UP0, `(.L_x_1228) ;  /* 0x0000000100247547 */ /* 0x000fea000b800000 */
[----:B------:R-:W-:Y:S02]  /*bef0*/  IMAD R2, RZ, RZ, -UR5 ;  /* 0x80000005ff027e24 */ /* 0x000fe4000f8e02ff */
[----:B-1----:R-:W-:Y:S02]  /*bf00*/  IMAD.MOV.U32 R5, RZ, RZ, 0x20 ;  /* 0x00000020ff057424 */ /* 0x002fe400078e00ff */
[----:B------:R-:W-:-:S03]  /*bf10*/  IMAD.MOV.U32 R7, RZ, RZ, -0x1 ;  /* 0xffffffffff077424 */ /* 0x000fc600078e00ff */
[----:B------:R-:W-:Y:S02]  /*bf20*/  VIADDMNMX.U32 R2, R2, R5, UR4, PT ;  /* 0x0000000402027e46 */ /* 0x000fe4000b800005 */
[----:B0-----:R-:W-:Y:S02]  /*bf30*/  SHF.R.U32.HI R5, RZ, UR5, R40 ;  /* 0x00000005ff057c19 */ /* 0x001fe40008011628 */
[----:B------:R-:W-:-:S04]  /*bf40*/  SHF.L.U32 R2, R7, R2, RZ ;  /* 0x0000000207027219 */ /* 0x000fc800000006ff */
[----:B------:R-:W-:-:S04]  /*bf50*/  LOP3.LUT R2, R5, R2, RZ, 0x30, !PT ;  /* 0x0000000205027212 */ /* 0x000fc800078e30ff */
[----:B------:R-:W-:-:S04]  /*bf60*/  SHF.L.U32 R5, R2, UR6, RZ ;  /* 0x0000000602057c19 */ /* 0x000fc800080006ff */
[----:B------:R-:W-:-:S07]  /*bf70*/  LOP3.LUT R0, R5, R0, RZ, 0xfc, !PT ;  /* 0x0000000005007212 */ /* 0x000fce00078efcff */
.L_x_1228:
[----:B------:R-:W-:Y:S01]  /*bf80*/  LEA R0, R0, UR7, 0x2 ;  /* 0x0000000700007c11 */ /* 0x000fe2000f8e10ff */
[----:B------:R-:W-:-:S04]  /*bf90*/  VIADD R38, R39, 0x1500 ;  /* 0x0000150027267836 */ /* 0x000fc80000000000 */
[----:B-1----:R-:W1:Y:S01]  /*bfa0*/  LDS R5, [R0+0xb400] ;  /* 0x00b4000000057984 */ /* 0x002e620000000800 */
[----:B------:R-:W-:-:S13]  /*bfb0*/  ISETP.GE.AND P0, PT, R38, R3, PT ;  /* 0x000000032600720c */ /* 0x000fda0003f06270 */
[----:B------:R-:W2:Y:S01]  /*bfc0*/  @!P0 LDC.64 R2, c[0x0][0x3a0] ;  /* 0x0000e800ff028b82 */ /* 0x000ea20000000a00 */
[----:B-1----:R-:W-:-:S04]  /*bfd0*/  IMAD.IADD R5, R38, 0x1, R5 ;  /* 0x0000000126057824 */ /* 0x002fc800078e0205 */
[----:B--2---:R-:W-:-:S05]  /*bfe0*/  @!P0 IMAD.WIDE.U32 R2, R5, 0x8, R2 ;  /* 0x0000000805028825 */ /* 0x004fca00078e0002 */
[----:B0-----:R-:W-:Y:S04]  /*bff0*/  @!P0 STG.E desc[UR10][R2.64], R40 ;  /* 0x0000002802008986 */ /* 0x001fe8000c10190a */
[----:B------:R-:W-:Y:S01]  /*c000*/  @!P0 STG.E desc[UR10][R2.64+0x4], R41 ;  /* 0x0000042902008986 */ /* 0x000fe2000c10190a */
[----:B------:R-:W-:Y:S01]  /*c010*/  NOP ;  /* 0x0000000000007918 */ /* 0x000fe20000000000 */
[----:B------:R-:W-:Y:S05]  /*c020*/  EXIT ;  /* 0x000000000000794d */ /* 0x000fea0003800000 */
.L_x_1097:
[----:B------:R-:W-:Y:S02]  /*c030*/  IMAD.MOV.U32 R64, RZ, RZ, R56 ;  /* 0x000000ffff407224 */ /* 0x000fe400078e0038 */
[----:B------:R-:W-:Y:S02]  /*c040*/  IMAD.MOV.U32 R65, RZ, RZ, 0x1 ;  /* 0x00000001ff417424 */ /* 0x000fe400078e00ff */
[----:B------:R-:W-:Y:S02]  /*c050*/  IMAD.MOV.U32 R66, RZ, RZ, RZ ;  /* 0x000000ffff427224 */ /* 0x000fe400078e00ff */
[----:B------:R-:W-:-:S07]  /*c060*/  IMAD.MOV.U32 R63, RZ, RZ, -0x1 ;  /* 0xffffffffff3f7424 */ /* 0x000fce00078e00ff */
[----:B-----5:R-:W-:Y:S05]  /*c070*/  WARPSYNC.COLLECTIVE R63, `(.L_x_1229) ;  /* 0x000000003f087348 */ /* 0x020fea0003c00000 */
[----:B------:R0:W1:Y:S02]  /*c080*/  SHFL.UP P0, R61, R64, R65, R66 ;  /* 0x04000041403d7389 */ /* 0x0000640000000042 */
[----:B01---5:R-:W-:Y:S05]  /*c090*/  ENDCOLLECTIVE ;  /* 0x000000000000791b */ /* 0x023fea0003800000 */
.L_x_1229:
[----:B------:R-:W-:Y:S02]  /*c0a0*/  IMAD.MOV.U32 R65, RZ, RZ, 0x2 ;  /* 0x00000002ff417424 */ /* 0x000fe400078e00ff */
[----:B------:R-:W-:-:S04]  /*c0b0*/  IMAD.MOV.U32 R57, RZ, RZ, R61 ;  /* 0x000000ffff397224 */ /* 0x000fc800078e003d */
[----:B------:R-:W-:-:S04]  /*c0c0*/  @P0 IMAD.IADD R57, R56, 0x1, R57 ;  /* 0x0000000138390824 */ /* 0x000fc800078e0239 */
[----:B------:R-:W-:-:S07]  /*c0d0*/  IMAD.MOV.U32 R64, RZ, RZ, R57 ;  /* 0x000000ffff407224 */ /* 0x000fce00078e0039 */
[----:B------:R-:W-:Y:S05]  /*c0e0*/  WARPSYNC.COLLECTIVE R63, `(.L_x_1230) ;  /* 0x000000003f087348 */ /* 0x000fea0003c00000 */
[----:B------:R0:W1:Y:S02]  /*c0f0*/  SHFL.UP P0, R61, R64, R65, R66 ;  /* 0x04000041403d7389 */ /* 0x0000640000000042 */
[----:B01----:R-:W-:Y:S05]  /*c100*/  ENDCOLLECTIVE ;  /* 0x000000000000791b */ /* 0x003fea0003800000 */
.L_x_1230:
[----:B------:R-:W-:Y:S02]  /*c110*/  IMAD.MOV.U32 R65, RZ, RZ, 0x4 ;  /* 0x00000004ff417424 */ /* 0x000fe400078e00ff */
[----:B------:R-:W-:-:S04]  /*c120*/  IMAD.MOV.U32 R58, RZ, RZ, R61 ;  /* 0x000000ffff3a7224 */ /* 0x000fc800078e003d */
[----:B------:R-:W-:-:S04]  /*c130*/  @P0 IMAD.IADD R58, R57, 0x1, R58 ;  /* 0x00000001393a0824 */ /* 0x000fc800078e023a */
[----:B------:R-:W-:-:S07]  /*c140*/  IMAD.MOV.U32 R64, RZ, RZ, R58 ;  /* 0x000000ffff407224 */ /* 0x000fce00078e003a */
[----:B------:R-:W-:Y:S05]  /*c150*/  WARPSYNC.COLLECTIVE R63, `(.L_x_1231) ;  /* 0x000000003f087348 */ /* 0x000fea0003c00000 */
[----:B------:R0:W1:Y:S02]  /*c160*/  SHFL.UP P0, R61, R64, R65, R66 ;  /* 0x04000041403d7389 */ /* 0x0000640000000042 */
[----:B01----:R-:W-:Y:S05]  /*c170*/  ENDCOLLECTIVE ;  /* 0x000000000000791b */ /* 0x003fea0003800000 */
.L_x_1231:
[----:B------:R-:W-:Y:S02]  /*c180*/  IMAD.MOV.U32 R65, RZ, RZ, 0x8 ;  /* 0x00000008ff417424 */ /* 0x000fe400078e00ff */
[----:B------:R-:W-:-:S04]  /*c190*/  IMAD.MOV.U32 R59, RZ, RZ, R61 ;  /* 0x000000ffff3b7224 */ /* 0x000fc800078e003d */
[----:B------:R-:W-:-:S04]  /*c1a0*/  @P0 IMAD.IADD R59, R58, 0x1, R59 ;  /* 0x000000013a3b0824 */ /* 0x000fc800078e023b */
[----:B------:R-:W-:-:S07]  /*c1b0*/  IMAD.MOV.U32 R64, RZ, RZ, R59 ;  /* 0x000000ffff407224 */ /* 0x000fce00078e003b */
[----:B------:R-:W-:Y:S05]  /*c1c0*/  WARPSYNC.COLLECTIVE R63, `(.L_x_1232) ;  /* 0x000000003f087348 */ /* 0x000fea0003c00000 */
[----:B------:R0:W1:Y:S02]  /*c1d0*/  SHFL.UP P0, R61, R64, R65, R66 ;  /* 0x04000041403d7389 */ /* 0x0000640000000042 */
[----:B01----:R-:W-:Y:S05]  /*c1e0*/  ENDCOLLECTIVE ;  /* 0x000000000000791b */ /* 0x003fea0003800000 */
.L_x_1232:
[----:B------:R-:W-:Y:S02]  /*c1f0*/  IMAD.MOV.U32 R65, RZ, RZ, 0x10 ;  /* 0x00000010ff417424 */ /* 0x000fe400078e00ff */
[----:B------:R-:W-:-:S04]  /*c200*/  IMAD.MOV.U32 R60, RZ, RZ, R61 ;  /* 0x000000ffff3c7224 */ /* 0x000fc800078e003d */
[----:B------:R-:W-:-:S04]  /*c210*/  @P0 IMAD.IADD R60, R59, 0x1, R60 ;  /* 0x000000013b3c0824 */ /* 0x000fc800078e023c */
[----:B------:R-:W-:-:S07]  /*c220*/  IMAD.MOV.U32 R64, RZ, RZ, R60 ;  /* 0x000000ffff407224 */ /* 0x000fce00078e003c */
[----:B------:R-:W-:Y:S05]  /*c230*/  WARPSYNC.COLLECTIVE R63, `(.L_x_1233) ;  /* 0x000000003f087348 */ /* 0x000fea0003c00000 */
[----:B------:R0:W1:Y:S02]  /*c240*/  SHFL.UP P0, R61, R64, R65, R66 ;  /* 0x04000041403d7389 */ /* 0x0000640000000042 */
[----:B01----:R-:W-:Y:S05]  /*c250*/  ENDCOLLECTIVE ;  /* 0x000000000000791b */ /* 0x003fea0003800000 */
.L_x_1233:
[----:B------:R-:W-:Y:S05]  /*c260*/  BRA `(.L_x_1234) ;  /* 0xffffff78001c7947 */ /* 0x000fea000383ffff */
.L_x_1235:
        /* <DEDUP_REMOVED lines=9> */
.L_x_1423:


//--------------------- .text._ZN3cub18CUB_300001_SM_10006detail10radix_sort33DeviceRadixSortExclusiveSumKernelINS1_5radix10policy_hubI6edge_tNS0_8NullTypeEjE10Policy1000EjEEvPT0_ --------------------------
	.section	.text._ZN3cub18CUB_300001_SM_10006detail10radix_sort33DeviceRadixSortExclusiveSumKernelINS1_5radix10policy_hubI6edge_tNS0_8NullTypeEjE10Policy1000EjEEvPT0_,"ax",@progbits
	.align	128
        .global         _ZN3cub18CUB_300001_SM_10006detail10radix_sort33DeviceRadixSortExclusiveSumKernelINS1_5radix10policy_hubI6edge_tNS0_8NullTypeEjE10Policy1000EjEEvPT0_
        .type           _ZN3cub18CUB_300001_SM_10006detail10radix_sort33DeviceRadixSortExclusiveSumKernelINS1_5radix10policy_hubI6edge_tNS0_8NullTypeEjE10Policy1000EjEEvPT0_,@function
        .size           _ZN3cub18CUB_300001_SM_10006detail10radix_sort33DeviceRadixSortExclusiveSumKernelINS1_5radix10policy_hubI6edge_tNS0_8NullTypeEjE10Policy1000EjEEvPT0_,(.L_x_1424 - _ZN3cub18CUB_300001_SM_10006detail10radix_sort33DeviceRadixSortExclusiveSumKernelINS1_5radix10policy_hubI6edge_tNS0_8NullTypeEjE10Policy1000EjEEvPT0_)
        .other          _ZN3cub18CUB_300001_SM_10006detail10radix_sort33DeviceRadixSortExclusiveSumKernelINS1_5radix10policy_hubI6edge_tNS0_8NullTypeEjE10Policy1000EjEEvPT0_,@"STO_CUDA_ENTRY STV_DEFAULT"
_ZN3cub18CUB_300001_SM_10006detail10radix_sort33DeviceRadixSortExclusiveSumKernelINS1_5radix10policy_hubI6edge_tNS0_8NullTypeEjE10Policy1000EjEEvPT0_:
.text._ZN3cub18CUB_300001_SM_10006detail10radix_sort33DeviceRadixSortExclusiveSumKernelINS1_5radix10policy_hubI6edge_tNS0_8NullTypeEjE10Policy1000EjEEvPT0_:
        /* <DEDUP_REMOVED lines=42> */
.L_x_1243:
        /* <DEDUP_REMOVED lines=17> */
.L_x_1236:
[----:B------:R-:W-:Y:S05]  /*03b0*/  WARPSYNC.ALL ;  /* 0x0000000000007948 */ /* 0x000fea0003800000 */
[----:B------:R-:W-:Y:S06]  /*03c0*/  BAR.SYNC.DEFER_BLOCKING 0x0 ;  /* 0x0000000000007b1d */ /* 0x000fec0000010000 */
[----:B------:R-:W-:Y:S05]  /*03d0*/  @P1 EXIT ;  /* 0x000000000000194d */ /* 0x000fea0003800000 */
[----:B-1----:R-:W1:Y:S04]  /*03e0*/  LDS R5, [R0+0x10] ;  /* 0x0000100000057984 */ /* 0x002e680000000800 */
[----:B-1----:R-:W-:Y:S01]  /*03f0*/  STG.E desc[UR4][R2.64], R5 ;  /* 0x0000000502007986 */ /* 0x002fe2000c101904 */
[----:B------:R-:W-:Y:S05]  /*0400*/  EXIT ;  /* 0x000000000000794d */ /* 0x000fea0003800000 */
.L_x_1237:
[----:B------:R-:W-:Y:S02]  /*0410*/  HFMA2 R20, -RZ, RZ, 0, 5.9604644775390625e-08 ;  /* 0x00000001ff147431 */ /* 0x000fe400000001ff */
[----:B------:R-:W-:Y:S01]  /*0420*/  IMAD.MOV.U32 R19, RZ, RZ, R12 ;  /* 0x000000ffff137224 */ /* 0x000fe200078e000c */
[----:B------:R-:W-:Y:S01]  /*0430*/  MOV R18, 0xffffffff ;  /* 0xffffffff00127802 */ /* 0x000fe20000000f00 */
[----:B------:R-:W-:-:S07]  /*0440*/  IMAD.MOV.U32 R21, RZ, RZ, RZ ;  /* 0x000000ffff157224 */ /* 0x000fce00078e00ff */
[----:B------:R-:W-:Y:S05]  /*0450*/  WARPSYNC.COLLECTIVE R18, `(.L_x_1238) ;  /* 0x0000000012087348 */ /* 0x000fea0003c00000 */
[----:B------:R0:W1:Y:S02]  /*0460*/  SHFL.UP P0, R17, R19, R20, R21 ;  /* 0x0400001413117389 */ /* 0x0000640000000015 */
[----:B01----:R-:W-:Y:S05]  /*0470*/  ENDCOLLECTIVE ;  /* 0x000000000000791b */ /* 0x003fea0003800000 */
.L_x_1238:
[----:B------:R-:W-:Y:S02]  /*0480*/  HFMA2 R20, -RZ, RZ, 0, 1.1920928955078125e-07 ;  /* 0x00000002ff147431 */ /* 0x000fe400000001ff */
[----:B------:R-:W-:-:S05]  /*0490*/  IMAD.MOV.U32 R13, RZ, RZ, R17 ;  /* 0x000000ffff0d7224 */ /* 0x000fca00078e0011 */
[----:B------:R-:W-:-:S05]  /*04a0*/  @P0 IADD3 R13, PT, PT, R12, R13, RZ ;  /* 0x0000000d0c0d0210 */ /* 0x000fca0007ffe0ff */
[----:B------:R-:W-:-:S07]  /*04b0*/  IMAD.MOV.U32 R19, RZ, RZ, R13 ;  /* 0x000000ffff137224 */ /* 0x000fce00078e000d */
[----:B------:R-:W-:Y:S05]  /*04c0*/  WARPSYNC.COLLECTIVE R18, `(.L_x_1239) ;  /* 0x0000000012087348 */ /* 0x000fea0003c00000 */
[----:B------:R0:W1:Y:S02]  /*04d0*/  SHFL.UP P0, R17, R19, R20, R21 ;  /* 0x0400001413117389 */ /* 0x0000640000000015 */
[----:B01----:R-:W-:Y:S05]  /*04e0*/  ENDCOLLECTIVE ;  /* 0x000000000000791b */ /* 0x003fea0003800000 */
.L_x_1239:
[----:B------:R-:W-:Y:S01]  /*04f0*/  MOV R20, 0x4 ;  /* 0x0000000400147802 */ /* 0x000fe20000000f00 */
[----:B------:R-:W-:-:S05]  /*0500*/  IMAD.MOV.U32 R14, RZ, RZ, R17 ;  /* 0x000000ffff0e7224 */ /* 0x000fca00078e0011 */
[----:B------:R-:W-:-:S05]  /*0510*/  @P0 IADD3 R14, PT, PT, R13, R14, RZ ;  /* 0x0000000e0d0e0210 */ /* 0x000fca0007ffe0ff */
[----:B------:R-:W-:-:S07]  /*0520*/  IMAD.MOV.U32 R19, RZ, RZ, R14 ;  /* 0x000000ffff137224 */ /* 0x000fce00078e000e */
[----:B------:R-:W-:Y:S05]  /*0530*/  WARPSYNC.COLLECTIVE R18, `(.L_x_1240) ;  /* 0x0000000012087348 */ /* 0x000fea0003c00000 */
[----:B------:R0:W1:Y:S02]  /*0540*/  SHFL.UP P0, R17, R19, R20, R21 ;  /* 0x0400001413117389 */ /* 0x0000640000000015 */
[----:B01----:R-:W-:Y:S05]  /*0550*/  ENDCOLLECTIVE ;  /* 0x000000000000791b */ /* 0x003fea0003800000 */
.L_x_1240:
[----:B------:R-:W-:Y:S02]  /*0560*/  HFMA2 R20, -RZ, RZ, 0, 4.76837158203125e-07 ;  /* 0x00000008ff147431 */ /* 0x000fe400000001ff */
[----:B------:R-:W-:-:S05]  /*0570*/  IMAD.MOV.U32 R15, RZ, RZ, R17 ;  /* 0x000000ffff0f7224 */ /* 0x000fca00078e0011 */
[----:B------:R-:W-:-:S05]  /*0580*/  @P0 IADD3 R15, PT, PT, R14, R15, RZ ;  /* 0x0000000f0e0f0210 */ /* 0x000fca0007ffe0ff */
[----:B------:R-:W-:-:S07]  /*0590*/  IMAD.MOV.U32 R19, RZ, RZ, R15 ;  /* 0x000000ffff137224 */ /* 0x000fce00078e000f */
[----:B------:R-:W-:Y:S05]  /*05a0*/  WARPSYNC.COLLECTIVE R18, `(.L_x_1241) ;  /* 0x0000000012087348 */ /* 0x000fea0003c00000 */
[----:B------:R0:W1:Y:S02]  /*05b0*/  SHFL.UP P0, R17, R19, R20, R21 ;  /* 0x0400001413117389 */ /* 0x0000640000000015 */
[----:B01----:R-:W-:Y:S05]  /*05c0*/  ENDCOLLECTIVE ;  /* 0x000000000000791b */ /* 0x003fea0003800000 */
.L_x_1241:
[----:B------:R-:W-:Y:S01]  /*05d0*/  MOV R20, 0x10 ;  /* 0x0000001000147802 */ /* 0x000fe20000000f00 */
[----:B------:R-:W-:-:S05]  /*05e0*/  IMAD.MOV.U32 R16, RZ, RZ, R17 ;  /* 0x000000ffff107224 */ /* 0x000fca00078e0011 */
[----:B------:R-:W-:-:S05]  /*05f0*/  @P0 IADD3 R16, PT, PT, R15, R16, RZ ;  /* 0x000000100f100210 */ /* 0x000fca0007ffe0ff */
[----:B------:R-:W-:-:S07]  /*0600*/  IMAD.MOV.U32 R19, RZ, RZ, R16 ;  /* 0x000000ffff137224 */ /* 0x000fce00078e0010 */
[----:B------:R-:W-:Y:S05]  /*0610*/  WARPSYNC.COLLECTIVE R18, `(.L_x_1242) ;  /* 0x0000000012087348 */ /* 0x000fea0003c00000 */
[----:B------:R0:W1:Y:S02]  /*0620*/  SHFL.UP P0, R17, R19, R20, R21 ;  /* 0x0400001413117389 */ /* 0x0000640000000015 */
[----:B01----:R-:W-:Y:S05]  /*0630*/  ENDCOLLECTIVE ;  /* 0x000000000000791b */ /* 0x003fea0003800000 */
.L_x_1242:
[----:B------:R-:W-:Y:S05]  /*0640*/  BRA `(.L_x_1243) ;  /* 0xfffffffc00147947 */ /* 0x000fea000383ffff */
.L_x_1244:
        /* <DEDUP_REMOVED lines=11> */
.L_x_1424:


//--------------------- .text._ZN3cub18CUB_300001_SM_10006detail10radix_sort30DeviceRadixSortHistogramKernelINS1_5radix10policy_hubI6edge_tNS0_8NullTypeEjE10Policy1000ELNS0_9SortOrderE0ES6_j17edge_decomposer_tEEvPT2_PKT1_SC_iiT3_ --------------------------
	.section	.text._ZN3cub18CUB_300001_SM_10006detail10radix_sort30DeviceRadixSortHistogramKernelINS1_5radix10policy_hubI6edge_tNS0_8NullTypeEjE10Policy1000ELNS0_9SortOrderE0ES6_j17edge_decomposer_tEEvPT2_PKT1_SC_iiT3_,"ax",@progbits
	.align	128
        .global         _ZN3cub18CUB_300001_SM_10006detail10radix_sort30DeviceRadixSortHistogramKernelINS1_5radix10policy_hubI6edge_tNS0_8NullTypeEjE10Policy1000ELNS0_9SortOrderE0ES6_j17edge_decomposer_tEEvPT2_PKT1_SC_iiT3_
        .type           _ZN3cub18CUB_300001_SM_10006detail10radix_sort30DeviceRadixSortHistogramKernelINS1_5radix10policy_hubI6edge_tNS0_8NullTypeEjE10Policy1000ELNS0_9SortOrderE0ES6_j17edge_decomposer_tEEvPT2_PKT1_SC_iiT3_,@function
        .size           _ZN3cub18CUB_300001_SM_10006detail10radix_sort30DeviceRadixSortHistogramKernelINS1_5radix10policy_hubI6edge_tNS0_8NullTypeEjE10Policy1000ELNS0_9SortOrderE0ES6_j17edge_decomposer_tEEvPT2_PKT1_SC_iiT3_,(.L_x_1425 - _ZN3cub18CUB_300001_SM_10006detail10radix_sort30DeviceRadixSortHistogramKernelINS1_5radix10policy_hubI6edge_tNS0_8NullTypeEjE10Policy1000ELNS0_9SortOrderE0ES6_j17edge_decomposer_tEEvPT2_PKT1_SC_iiT3_)
        .other          _ZN3cub18CUB_300001_SM_10006detail10radix_sort30DeviceRadixSortHistogramKernelINS1_5radix10policy_hubI6edge_tNS0_8NullTypeEjE10Policy1000ELNS0_9SortOrderE0ES6_j17edge_decomposer_tEEvPT2_PKT1_SC_iiT3_,@"STO_CUDA_ENTRY STV_DEFAULT"
_ZN3cub18CUB_300001_SM_10006detail10radix_sort30DeviceRadixSortHistogramKernelINS1_5radix10policy_hubI6edge_tNS0_8NullTypeEjE10Policy1000ELNS0_9SortOrderE0ES6_j17edge_decomposer_tEEvPT2_PKT1_SC_iiT3_:
.text._ZN3cub18CUB_300001_SM_10006detail10radix_sort30DeviceRadixSortHistogramKernelINS1_5radix10policy_hubI6edge_tNS0_8NullTypeEjE10Policy1000ELNS0_9SortOrderE0ES6_j17edge_decomposer_tEEvPT2_PKT1_SC_iiT3_:
[----:B------:R-:W-:Y:S01]  /*0000*/  LDC R1, c[0x0][0x37c] ;  /* 0x0000df00ff017b82 */ /* 0x000fe20000000800 */
[----:B------:R-:W0:Y:S02]  /*0010*/  LDCU UR4, c[0x0][0x390] ;  /* 0x00007200ff0477ac */ /* 0x000e240008000800 */
[----:B0-----:R-:W-:-:S13]  /*0020*/  ISETP.NE.AND P0, PT, RZ, UR4, PT ;  /* 0x00000004ff007c0c */ /* 0x001fda000bf05270 */
[----:B------:R-:W-:Y:S05]  /*0030*/  @!P0 EXIT ;  /* 0x000000000000894d */ /* 0x000fea0003800000 */
[----:B------:R-:W0:Y:S01]  /*0040*/  LDCU UR4, c[0x0][0x398] ;  /* 0x00007300ff0477ac */ /* 0x000e220008000800 */
[----:B------:R-:W1:Y:S01]  /*0050*/  S2R R0, SR_TID.X ;  /* 0x0000000000007919 */ /* 0x000e620000002100 */
[----:B------:R-:W2:Y:S01]  /*0060*/  S2UR UR6, SR_CTAID.X ;  /* 0x00000000000679c3 */ /* 0x000ea20000002500 */
[----:B------:R-:W0:Y:S01]  /*0070*/  LDCU UR5, c[0x0][0x394] ;  /* 0x00007280ff0577ac */ /* 0x000e220008000800 */
[----:B------:R-:W3:Y:S01]  /*0080*/  LDCU.64 UR12, c[0x0][0x358] ;  /* 0x00006b00ff0c77ac */ /* 0x000ee20008000a00 */
[----:B------:R-:W4:Y:S01]  /*0090*/  LDCU UR16, c[0x0][0x370] ;  /* 0x00006e00ff1077ac */ /* 0x000f220008000800 */
[----:B0-----:R-:W-:-:S04]  /*00a0*/  UIADD3 UR4, UPT, UPT, UR4, 0x7, -UR5 ;  /* 0x0000000704047890 */ /* 0x001fc8000fffe805 */
[----:B------:R-:W-:Y:S02]  /*00b0*/  UISETP.GE.AND UP0, UPT, UR4, 0x8, UPT ;  /* 0x000000080400788c */ /* 0x000fe4000bf06270 */
[----:B------:R-:W-:Y:S02]  /*00c0*/  USHF.R.S32.HI UR5, URZ, 0x1f, UR4 ;  /* 0x0000001fff057899 */ /* 0x000fe40008011404 */
[----:B--2---:R-:W-:Y:S02]  /*00d0*/  USHF.L.U32 UR6, UR6, 0xb, URZ ;  /* 0x0000000b06067899 */ /* 0x004fe400080006ff */
[----:B------:R-:W-:Y:S01]  /*00e0*/  PLOP3.LUT P0, PT, PT, PT, UP0, 0x80, 0x8 ;  /* 0x000000000008781c */ /* 0x000fe20003f0f008 */
[----:B------:R-:W-:-:S03]  /*00f0*/  ULEA.HI UR5, UR5, UR4, URZ, 0x3 ;  /* 0x0000000405057291 */ /* 0x000fc6000f8f18ff */
[----:B-1----:R-:W-:Y:S01]  /*0100*/  ISETP.GT.U32.OR P0, PT, R0, 0xff, !P0 ;  /* 0x000000ff0000780c */ /* 0x002fe20004704470 */
[----:B------:R-:W-:Y:S01]  /*0110*/  USHF.R.S32.HI UR5, URZ, 0x3, UR5 ;  /* 0x00000003ff057899 */ /* 0x000fe20008011405 */
[----:B------:R-:W-:Y:S02]  /*0120*/  UMOV UR4, URZ ;  /* 0x000000ff00047c82 */ /* 0x000fe40008000000 */
[----:B------:R-:W-:Y:S01]  /*0130*/  P2R R39, PR, RZ, 0x1 ;  /* 0x00000001ff277803 */ /* 0x000fe20000000000 */
[----:B------:R-:W-:Y:S02]  /*0140*/  UIADD3 UR11, UPT, UPT, UR5, -0x1, URZ ;  /* 0xffffffff050b7890 */ /* 0x000fe4000fffe0ff */
[----:B------:R-:W-:Y:S02]  /*0150*/  ULOP3.LUT UR14, UR5, 0x7, URZ, 0xc0, !UPT ;  /* 0x00000007050e7892 */ /* 0x000fe4000f8ec0ff */
[----:B---34-:R-:W-:-:S12]  /*0160*/  ULOP3.LUT UR7, UR5, 0x3, URZ, 0xc0, !UPT ;  /* 0x0000000305077892 */ /* 0x018fd8000f8ec0ff */
.L_x_1347:
[----:B------:R-:W-:Y:S01]  /*0170*/  ISETP.NE.AND P0, PT, R39, RZ, PT ;  /* 0x000000ff2700720c */ /* 0x000fe20003f05270 */
[----:B------:R-:W-:-:S12]  /*0180*/  BSSY.RECONVERGENT B0, `(.L_x_1245) ;  /* 0x0000087000007945 */ /* 0x000fd80003800200 */
[----:B0-2345:R-:W-:Y:S05]  /*0190*/  @P0 BRA `(.L_x_1246) ;  /* 0x0000000800140947 */ /* 0x03dfea0003800000 */
[----:B------:R-:W0:Y:S01]  /*01a0*/  LDC R2, c[0x0][0x398] ;  /* 0x0000e600ff027b82 */ /* 0x000e220000000800 */
[----:B------:R-:W-:Y:S01]  /*01b0*/  IMAD.U32 R4, RZ, RZ, UR11 ;  /* 0x0000000bff047e24 */ /* 0x000fe2000f8e00ff */
[----:B------:R-:W-:-:S04]  /*01c0*/  UMOV UR5, 0x400 ;  /* 0x0000040000057882 */ /* 0x000fc80000000000 */
[----:B------:R-:W-:Y:S02]  /*01d0*/  ISETP.GE.U32.AND P0, PT, R4, 0xf, PT ;  /* 0x0000000f0400780c */ /* 0x000fe40003f06070 */
[----:B------:R-:W0:Y:S08]  /*01e0*/  LDC R3, c[0x0][0x394] ;  /* 0x0000e500ff037b82 */ /* 0x000e300000000800 */
[----:B------:R-:W1:Y:S01]  /*01f0*/  S2UR UR8, SR_CgaCtaId ;  /* 0x00000000000879c3 */ /* 0x000e620000008800 */
[----:B0-----:R-:W-:-:S04]  /*0200*/  IADD3 R2, PT, PT, R2, 0x7, -R3 ;  /* 0x0000000702027810 */ /* 0x001fc80007ffe803 */
[----:B------:R-:W-:Y:S01]  /*0210*/  SHF.R.S32.HI R3, RZ, 0x1f, R2 ;  /* 0x0000001fff037819 */ /* 0x000fe20000011402 */
[----:B-1----:R-:W-:-:S03]  /*0220*/  ULEA UR5, UR8, UR5, 0x18 ;  /* 0x0000000508057291 */ /* 0x002fc6000f8ec0ff */
[----:B------:R-:W-:Y:S01]  /*0230*/  LEA.HI R3, R3, R2, RZ, 0x3 ;  /* 0x0000000203037211 */ /* 0x000fe200078f18ff */
[----:B------:R-:W-:-:S03]  /*0240*/  IMAD.MOV.U32 R2, RZ, RZ, RZ ;  /* 0x000000ffff027224 */ /* 0x000fc600078e00ff */
[----:B------:R-:W-:Y:S02]  /*0250*/  SHF.R.S32.HI R4, RZ, 0x3, R3 ;  /* 0x00000003ff047819 */ /* 0x000fe40000011403 */
[----:B------:R-:W-:Y:S02]  /*0260*/  LEA R7, R0, UR5, 0x2 ;  /* 0x0000000500077c11 */ /* 0x000fe4000f8e10ff */
[----:B------:R-:W-:Y:S01]  /*0270*/  LOP3.LUT R5, R4, 0xffffff0, RZ, 0xc0, !PT ;  /* 0x0ffffff004057812 */ /* 0x000fe200078ec0ff */
[----:B------:R-:W-:Y:S06]  /*0280*/  @!P0 BRA `(.L_x_1247) ;  /* 0x00000000005c8947 */ /* 0x000fec0003800000 */
[----:B------:R-:W-:Y:S02]  /*0290*/  IMAD.MOV R3, RZ, RZ, -R5 ;  /* 0x000000ffff037224 */ /* 0x000fe400078e0a05 */
[----:B------:R-:W-:-:S07]  /*02a0*/  VIADD R2, R7, 0x2000 ;  /* 0x0000200007027836 */ /* 0x000fce0000000000 */
.L_x_1248:
        /* <DEDUP_REMOVED lines=21> */
.L_x_1247:
[----:B------:R-:W-:Y:S01]  /*0400*/  LOP3.LUT R4, R4, 0xf, RZ, 0xc0, !PT ;  /* 0x0000000f04047812 */ /* 0x000fe200078ec0ff */
[----:B------:R-:W-:-:S03]  /*0410*/  IMAD.U32 R3, RZ, RZ, UR14 ;  /* 0x0000000eff037e24 */ /* 0x000fc6000f8e00ff */
[C---:B------:R-:W-:Y:S01]  /*0420*/  ISETP.NE.AND P1, PT, R4.reuse, RZ, PT ;  /* 0x000000ff0400720c */ /* 0x040fe20003f25270 */
[----:B------:R-:W-:Y:S02]  /*0430*/  VIADD R6, R4, 0xffffffff ;  /* 0xffffffff04067836 */ /* 0x000fe40000000000 */
[----:B------:R-:W-:-:S10]  /*0440*/  VIADD R4, R3, 0xffffffff ;  /* 0xffffffff03047836 */ /* 0x000fd40000000000 */
[----:B------:R-:W-:Y:S05]  /*0450*/  @!P1 BRA `(.L_x_1249) ;  /* 0x00000000007c9947 */ /* 0x000fea0003800000 */
[----:B------:R-:W-:Y:S01]  /*0460*/  ISETP.GE.U32.AND P2, PT, R6, 0x7, PT ;  /* 0x000000070600780c */ /* 0x000fe20003f46070 */
[----:B------:R-:W-:-:S12]  /*0470*/  UISETP.NE.AND UP0, UPT, UR14, URZ, UPT ;  /* 0x000000ff0e00728c */ /* 0x000fd8000bf05270 */
        /* <DEDUP_REMOVED lines=11> */
.L_x_1250:
[----:B------:R-:W-:Y:S05]  /*0530*/  BRA.U !UP0, `(.L_x_1249) ;  /* 0x0000000108447547 */ /* 0x000fea000b800000 */
[----:B------:R-:W-:Y:S01]  /*0540*/  ISETP.GE.U32.AND P2, PT, R4, 0x3, PT ;  /* 0x000000030400780c */ /* 0x000fe20003f46070 */
[----:B------:R-:W-:-:S12]  /*0550*/  UISETP.NE.AND UP0, UPT, UR7, URZ, UPT ;  /* 0x000000ff0700728c */ /* 0x000fd8000bf05270 */
[C---:B0-----:R-:W-:Y:S02]  /*0560*/  @P2 IMAD R3, R2.reuse, 0x400, R7 ;  /* 0x0000040002032824 */ /* 0x041fe400078e0207 */
[----:B------:R-:W-:-:S03]  /*0570*/  @P2 VIADD R2, R2, 0x4 ;  /* 0x0000000402022836 */ /* 0x000fc60000000000 */
[----:B------:R1:W-:Y:S04]  /*0580*/  @P2 STS [R3], RZ ;  /* 0x000000ff03002388 */ /* 0x0003e80000000800 */
[----:B------:R1:W-:Y:S04]  /*0590*/  @P2 STS [R3+0x400], RZ ;  /* 0x000400ff03002388 */ /* 0x0003e80000000800 */
[----:B------:R1:W-:Y:S04]  /*05a0*/  @P2 STS [R3+0x800], RZ ;  /* 0x000800ff03002388 */ /* 0x0003e80000000800 */
[----:B------:R1:W-:Y:S01]  /*05b0*/  @P2 STS [R3+0xc00], RZ ;  /* 0x000c00ff03002388 */ /* 0x0003e20000000800 */
[----:B------:R-:W-:Y:S05]  /*05c0*/  BRA.U !UP0, `(.L_x_1249) ;  /* 0x0000000108207547 */ /* 0x000fea000b800000 */
[----:B------:R-:W-:Y:S01]  /*05d0*/  IMAD R2, R2, 0x400, R7 ;  /* 0x0000040002027824 */ /* 0x000fe200078e0207 */
[----:B------:R-:W-:-:S04]  /*05e0*/  UISETP.NE.AND UP0, UPT, UR7, 0x1, UPT ;  /* 0x000000010700788c */ /* 0x000fc8000bf05270 */
[----:B------:R2:W-:Y:S05]  /*05f0*/  STS [R2], RZ ;  /* 0x000000ff02007388 */ /* 0x0005ea0000000800 */
[----:B------:R-:W-:Y:S05]  /*0600*/  BRA.U !UP0, `(.L_x_1249) ;  /* 0x0000000108107547 */ /* 0x000fea000b800000 */
[----:B------:R-:W-:Y:S01]  /*0610*/  UISETP.NE.AND UP0, UPT, UR7, 0x2, UPT ;  /* 0x000000020700788c */ /* 0x000fe2000bf05270 */
[----:B------:R3:W-:Y:S05]  /*0620*/  STS [R2+0x400], RZ ;  /* 0x000400ff02007388 */ /* 0x0007ea0000000800 */
[----:B------:R-:W-:-:S13]  /*0630*/  PLOP3.LUT P2, PT, PT, PT, UP0, 0x80, 0x8 ;  /* 0x000000000008781c */ /* 0x000fda0003f4f008 */
[----:B------:R3:W-:Y:S02]  /*0640*/  @P2 STS [R2+0x800], RZ ;  /* 0x000800ff02002388 */ /* 0x0007e40000000800 */
.L_x_1249:
[----:B------:R-:W-:-:S13]  /*0650*/  ISETP.GT.U32.AND P2, PT, R0, 0x7f, PT ;  /* 0x0000007f0000780c */ /* 0x000fda0003f44070 */
[----:B------:R-:W-:Y:S05]  /*0660*/  @P2 BRA `(.L_x_1246) ;  /* 0x0000000000e02947 */ /* 0x000fea0003800000 */
[----:B--23--:R-:W-:Y:S01]  /*0670*/  IMAD.MOV.U32 R2, RZ, RZ, RZ ;  /* 0x000000ffff027224 */ /* 0x00cfe200078e00ff */
[----:B------:R-:W-:Y:S06]  /*0680*/  @!P0 BRA `(.L_x_1251) ;  /* 0x0000000000588947 */ /* 0x000fec0003800000 */
[----:B------:R-:W-:-:S07]  /*0690*/  IMAD.MOV.U32 R2, RZ, RZ, RZ ;  /* 0x000000ffff027224 */ /* 0x000fce00078e00ff */
.L_x_1252:
[C---:B012---:R-:W-:Y:S02]  /*06a0*/  IMAD R3, R2.reuse, 0x400, R7 ;  /* 0x0000040002037824 */ /* 0x047fe400078e0207 */
        /* <DEDUP_REMOVED lines=20> */
.L_x_1251:
[----:B------:R-:W-:Y:S05]  /*07f0*/  @!P1 BRA `(.L_x_1246) ;  /* 0x00000000007c9947 */ /* 0x000fea0003800000 */
[----:B------:R-:W-:Y:S01]  /*0800*/  ISETP.GE.U32.AND P0, PT, R6, 0x7, PT ;  /* 0x000000070600780c */ /* 0x000fe20003f06070 */
[----:B------:R-:W-:-:S12]  /*0810*/  UISETP.NE.AND UP0, UPT, UR14, URZ, UPT ;  /* 0x000000ff0e00728c */ /* 0x000fd8000bf05270 */
[----:B------:R-:W-:Y:S05]  /*0820*/  @!P0 BRA `(.L_x_1253) ;  /* 0x0000000000288947 */ /* 0x000fea0003800000 */
[C---:B012---:R-:W-:Y:S02]  /*0830*/  IMAD R3, R2.reuse, 0x400, R7 ;  /* 0x0000040002037824 */ /* 0x047fe400078e0207 */
        /* <DEDUP_REMOVED lines=9> */
.L_x_1253:
[----:B------:R-:W-:Y:S05]  /*08d0*/  BRA.U !UP0, `(.L_x_1246) ;  /* 0x0000000108447547 */ /* 0x000fea000b800000 */
[----:B------:R-:W-:Y:S01]  /*08e0*/  ISETP.GE.U32.AND P0, PT, R4, 0x3, PT ;  /* 0x000000030400780c */ /* 0x000fe20003f06070 */
[----:B------:R-:W-:-:S12]  /*08f0*/  UISETP.NE.AND UP0, UPT, UR7, URZ, UPT ;  /* 0x000000ff0700728c */ /* 0x000fd8000bf05270 */
[C---:B0123--:R-:W-:Y:S02]  /*0900*/  @P0 IMAD R3, R2.reuse, 0x400, R7 ;  /* 0x0000040002030824 */ /* 0x04ffe400078e0207 */
[----:B------:R-:W-:-:S03]  /*0910*/  @P0 VIADD R2, R2, 0x4 ;  /* 0x0000000402020836 */ /* 0x000fc60000000000 */
[----:B------:R4:W-:Y:S04]  /*0920*/  @P0 STS [R3+0x200], RZ ;  /* 0x000200ff03000388 */ /* 0x0009e80000000800 */
[----:B------:R4:W-:Y:S04]  /*0930*/  @P0 STS [R3+0x600], RZ ;  /* 0x000600ff03000388 */ /* 0x0009e80000000800 */
[----:B------:R4:W-:Y:S04]  /*0940*/  @P0 STS [R3+0xa00], RZ ;  /* 0x000a00ff03000388 */ /* 0x0009e80000000800 */
[----:B------:R4:W-:Y:S01]  /*0950*/  @P0 STS [R3+0xe00], RZ ;  /* 0x000e00ff03000388 */ /* 0x0009e20000000800 */
[----:B------:R-:W-:Y:S05]  /*0960*/  BRA.U !UP0, `(.L_x_1246) ;  /* 0x0000000108207547 */ /* 0x000fea000b800000 */
[----:B------:R-:W-:Y:S01]  /*0970*/  IMAD R2, R2, 0x400, R7 ;  /* 0x0000040002027824 */ /* 0x000fe200078e0207 */
[----:B------:R-:W-:-:S04]  /*0980*/  UISETP.NE.AND UP0, UPT, UR7, 0x1, UPT ;  /* 0x000000010700788c */ /* 0x000fc8000bf05270 */
[----:B------:R0:W-:Y:S05]  /*0990*/  STS [R2+0x200], RZ ;  /* 0x000200ff02007388 */ /* 0x0001ea0000000800 */
[----:B------:R-:W-:Y:S05]  /*09a0*/  BRA.U !UP0, `(.L_x_1246) ;  /* 0x0000000108107547 */ /* 0x000fea000b800000 */
[----:B------:R-:W-:Y:S01]  /*09b0*/  UISETP.NE.AND UP0, UPT, UR7, 0x2, UPT ;  /* 0x000000020700788c */ /* 0x000fe2000bf05270 */
[----:B------:R1:W-:Y:S05]  /*09c0*/  STS [R2+0x600], RZ ;  /* 0x000600ff02007388 */ /* 0x0003ea0000000800 */
[----:B------:R-:W-:-:S13]  /*09d0*/  PLOP3.LUT P0, PT, PT, PT, UP0, 0x80, 0x8 ;  /* 0x000000000008781c */ /* 0x000fda0003f0f008 */
[----:B------:R1:W-:Y:S02]  /*09e0*/  @P0 STS [R2+0xa00], RZ ;  /* 0x000a00ff02000388 */ /* 0x0003e40000000800 */
.L_x_1246:
[----:B------:R-:W-:Y:S05]  /*09f0*/  BSYNC.RECONVERGENT B0 ;  /* 0x0000000000007941 */ /* 0x000fea0003800200 */
.L_x_1245:
        /* <DEDUP_REMOVED lines=9> */
.L_x_1278:
[----:B-----5:R-:W5:Y:S01]  /*0a90*/  LDCU UR5, c[0x0][0x390] ;  /* 0x00007200ff0577ac */ /* 0x020f620008000800 */
[----:B------:R-:W-:Y:S02]  /*0aa0*/  ULEA UR10, UR4, UR8, 0x1e ;  /* 0x00000008040a7291 */ /* 0x000fe4000f8ef0ff */
[----:B------:R-:W-:-:S04]  /*0ab0*/  ULEA UR8, UR16, UR8, 0xb ;  /* 0x0000000810087291 */ /* 0x000fc8000f8e58ff */
[----:B------:R-:W-:Y:S02]  /*0ac0*/  UISETP.GE.U32.AND UP0, UPT, UR8, UR9, UPT ;  /* 0x000000090800728c */ /* 0x000fe4000bf06070 */
[----:B-----5:R-:W-:-:S04]  /*0ad0*/  UIADD3 UR5, UPT, UPT, -UR10, UR5, URZ ;  /* 0x000000050a057290 */ /* 0x020fc8000fffe1ff */
[----:B------:R-:W-:-:S09]  /*0ae0*/  UISETP.GE.U32.AND UP1, UPT, UR5, 0x800, UPT ;  /* 0x000008000500788c */ /* 0x000fd2000bf26070 */
[----:B0---4-:R-:W-:Y:S05]  /*0af0*/  BRA.U !UP1, `(.L_x_1255) ;  /* 0x0000000109907547 */ /* 0x011fea000b800000 */
        /* <DEDUP_REMOVED lines=36> */
.L_x_1255:
[----:B01234-:R-:W0:Y:S01]  /*0d40*/  LDC.64 R2, c[0x0][0x388] ;  /* 0x0000e200ff027b82 */ /* 0x01fe220000000a00 */
[C---:B------:R-:W-:Y:S01]  /*0d50*/  VIADD R4, R0.reuse, 0x80 ;  /* 0x0000008000047836 */ /* 0x040fe20000000000 */
[C---:B------:R-:W-:Y:S01]  /*0d60*/  ISETP.GE.AND P1, PT, R0.reuse, UR5, PT ;  /* 0x0000000500007c0c */ /* 0x040fe2000bf26270 */
[C---:B------:R-:W-:Y:S02]  /*0d70*/  VIADD R6, R0.reuse, 0x180 ;  /* 0x0000018000067836 */ /* 0x040fe40000000000 */
[----:B------:R-:W-:Y:S01]  /*0d80*/  VIADD R7, R0, 0x200 ;  /* 0x0000020000077836 */ /* 0x000fe20000000000 */
[----:B------:R-:W-:Y:S01]  /*0d90*/  ISETP.GE.AND P2, PT, R4, UR5, PT ;  /* 0x0000000504007c0c */ /* 0x000fe2000bf46270 */
[----:B------:R-:W-:Y:S01]  /*0da0*/  VIADD R4, R0, 0x100 ;  /* 0x0000010000047836 */ /* 0x000fe20000000000 */
[----:B------:R-:W-:Y:S01]  /*0db0*/  ISETP.GE.AND P4, PT, R6, UR5, PT ;  /* 0x0000000506007c0c */ /* 0x000fe2000bf86270 */
[C---:B------:R-:W-:Y:S01]  /*0dc0*/  VIADD R5, R0.reuse, UR10 ;  /* 0x0000000a00057c36 */ /* 0x040fe20008000000 */
[----:B------:R-:W-:Y:S01]  /*0dd0*/  ISETP.GE.AND P5, PT, R7, UR5, PT ;  /* 0x0000000507007c0c */ /* 0x000fe2000bfa6270 */
[----:B------:R-:W-:Y:S01]  /*0de0*/  VIADD R8, R0, 0x280 ;  /* 0x0000028000087836 */ /* 0x000fe20000000000 */
[----:B------:R-:W-:Y:S01]  /*0df0*/  ISETP.GE.AND P3, PT, R4, UR5, PT ;  /* 0x0000000504007c0c */ /* 0x000fe2000bf66270 */
[----:B------:R-:W-:-:S02]  /*0e00*/  IMAD.MOV.U32 R4, RZ, RZ, -0x1 ;  /* 0xffffffffff047424 */ /* 0x000fc400078e00ff */
[----:B------:R-:W-:Y:S01]  /*0e10*/  IMAD.MOV.U32 R6, RZ, RZ, -0x1 ;  /* 0xffffffffff067424 */ /* 0x000fe200078e00ff */
[----:B------:R-:W-:Y:S01]  /*0e20*/  ISETP.GE.AND P0, PT, R8, UR5, PT ;  /* 0x0000000508007c0c */ /* 0x000fe2000bf06270 */
[----:B------:R-:W-:Y:S02]  /*0e30*/  IMAD.MOV.U32 R7, RZ, RZ, -0x1 ;  /* 0xffffffffff077424 */ /* 0x000fe400078e00ff */
[C---:B------:R-:W-:Y:S02]  /*0e40*/  VIADD R8, R0.reuse, 0x300 ;  /* 0x0000030000087836 */ /* 0x040fe40000000000 */
[----:B------:R-:W-:Y:S02]  /*0e50*/  VIADD R9, R0, 0x380 ;  /* 0x0000038000097836 */ /* 0x000fe40000000000 */
[----:B0-----:R-:W-:-:S04]  /*0e60*/  IMAD.WIDE.U32 R2, R5, 0x8, R2 ;  /* 0x0000000805027825 */ /* 0x001fc800078e0002 */
[----:B------:R-:W-:Y:S01]  /*0e70*/  IMAD.MOV.U32 R5, RZ, RZ, -0x1 ;  /* 0xffffffffff057424 */ /* 0x000fe200078e00ff */
[----:B------:R1:W5:Y:S01]  /*0e80*/  @!P1 LDG.E R4, desc[UR12][R2.64] ;  /* 0x0000000c02049981 */ /* 0x000362000c1e1900 */
[----:B------:R-:W-:-:S03]  /*0e90*/  IMAD.MOV.U32 R10, RZ, RZ, -0x1 ;  /* 0xffffffffff0a7424 */ /* 0x000fc600078e00ff */
[----:B------:R1:W5:Y:S01]  /*0ea0*/  @!P2 LDG.E R6, desc[UR12][R2.64+0x400] ;  /* 0x0004000c0206a981 */ /* 0x000362000c1e1900 */
[----:B------:R-:W-:-:S03]  /*0eb0*/  IMAD.MOV.U32 R11, RZ, RZ, -0x1 ;  /* 0xffffffffff0b7424 */ /* 0x000fc600078e00ff */
[----:B------:R1:W5:Y:S01]  /*0ec0*/  @!P1 LDG.E R5, desc[UR12][R2.64+0x4] ;  /* 0x0000040c02059981 */ /* 0x000362000c1e1900 */
[----:B------:R-:W-:Y:S01]  /*0ed0*/  ISETP.GE.AND P1, PT, R8, UR5, PT ;  /* 0x0000000508007c0c */ /* 0x000fe2000bf26270 */
[----:B------:R-:W-:Y:S02]  /*0ee0*/  IMAD.MOV.U32 R8, RZ, RZ, -0x1 ;  /* 0xffffffffff087424 */ /* 0x000fe400078e00ff */
[----:B------:R1:W5:Y:S01]  /*0ef0*/  @!P2 LDG.E R7, desc[UR12][R2.64+0x404] ;  /* 0x0004040c0207a981 */ /* 0x000362000c1e1900 */
[----:B------:R-:W-:Y:S01]  /*0f00*/  ISETP.GE.AND P2, PT, R9, UR5, PT ;  /* 0x0000000509007c0c */ /* 0x000fe2000bf46270 */
[----:B------:R-:W-:Y:S01]  /*0f10*/  IMAD.MOV.U32 R9, RZ, RZ, -0x1 ;  /* 0xffffffffff097424 */ /* 0x000fe200078e00ff */
[C---:B------:R-:W-:Y:S01]  /*0f20*/  LOP3.LUT R12, R0.reuse, 0x400, RZ, 0xfc, !PT ;  /* 0x00000400000c7812 */ /* 0x040fe200078efcff */
[----:B------:R-:W-:Y:S01]  /*0f30*/  VIADD R13, R0, 0x480 ;  /* 0x00000480000d7836 */ /* 0x000fe20000000000 */
[----:B------:R1:W5:Y:S01]  /*0f40*/  @!P3 LDG.E R8, desc[UR12][R2.64+0x800] ;  /* 0x0008000c0208b981 */ /* 0x000362000c1e1900 */
[----:B------:R-:W-:-:S03]  /*0f50*/  IMAD.MOV.U32 R14, RZ, RZ, -0x1 ;  /* 0xffffffffff0e7424 */ /* 0x000fc600078e00ff */
[----:B------:R1:W5:Y:S01]  /*0f60*/  @!P3 LDG.E R9, desc[UR12][R2.64+0x804] ;  /* 0x0008040c0209b981 */ /* 0x000362000c1e1900 */
[----:B------:R-:W-:Y:S01]  /*0f70*/  ISETP.GE.AND P3, PT, R12, UR5, PT ;  /* 0x000000050c007c0c */ /* 0x000fe2000bf66270 */
[----:B------:R-:W-:Y:S02]  /*0f80*/  IMAD.MOV.U32 R12, RZ, RZ, -0x1 ;  /* 0xffffffffff0c7424 */ /* 0x000fe400078e00ff */
[----:B------:R1:W5:Y:S01]  /*0f90*/  @!P4 LDG.E R10, desc[UR12][R2.64+0xc00] ;  /* 0x000c000c020ac981 */ /* 0x000362000c1e1900 */
[----:B------:R-:W-:-:S03]  /*0fa0*/  IMAD.MOV.U32 R15, RZ, RZ, -0x1 ;  /* 0xffffffffff0f7424 */ /* 0x000fc600078e00ff */
[----:B------:R1:W5:Y:S01]  /*0fb0*/  @!P4 LDG.E R11, desc[UR12][R2.64+0xc04] ;  /* 0x000c040c020bc981 */ /* 0x000362000c1e1900 */
[----:B------:R-:W-:Y:S01]  /*0fc0*/  ISETP.GE.AND P4, PT, R13, UR5, PT ;  /* 0x000000050d007c0c */ /* 0x000fe2000bf86270 */
[----:B------:R-:W-:Y:S02]  /*0fd0*/  IMAD.MOV.U32 R13, RZ, RZ, -0x1 ;  /* 0xffffffffff0d7424 */ /* 0x000fe400078e00ff */
[C---:B------:R-:W-:Y:S01]  /*0fe0*/  VIADD R16, R0.reuse, 0x500 ;  /* 0x0000050000107836 */ /* 0x040fe20000000000 */
[----:B------:R1:W5:Y:S01]  /*0ff0*/  @!P5 LDG.E R12, desc[UR12][R2.64+0x1000] ;  /* 0x0010000c020cd981 */ /* 0x000362000c1e1900 */
[----:B------:R-:W-:-:S03]  /*1000*/  VIADD R17, R0, 0x580 ;  /* 0x0000058000117836 */ /* 0x000fc60000000000 */
        /* <DEDUP_REMOVED lines=8> */
[----:B------:R-:W-:Y:S01]  /*1090*/  IMAD.MOV.U32 R19, RZ, RZ, -0x1 ;  /* 0xffffffffff137424 */ /* 0x000fe200078e00ff */
[----:B------:R1:W5:Y:S01]  /*10a0*/  @!P1 LDG.E R16, desc[UR12][R2.64+0x1800] ;  /* 0x0018000c02109981 */ /* 0x000362000c1e1900 */
[C---:B------:R-:W-:Y:S02]  /*10b0*/  VIADD R20, R0.reuse, 0x600 ;  /* 0x0000060000147836 */ /* 0x040fe40000000000 */
[----:B------:R-:W-:Y:S01]  /*10c0*/  VIADD R21, R0, 0x680 ;  /* 0x0000068000157836 */ /* 0x000fe20000000000 */
[----:B------:R1:W5:Y:S01]  /*10d0*/  @!P1 LDG.E R17, desc[UR12][R2.64+0x1804] ;  /* 0x0018040c02119981 */ /* 0x000362000c1e1900 */
[----:B------:R-:W-:Y:S01]  /*10e0*/  IMAD.MOV.U32 R22, RZ, RZ, -0x1 ;  /* 0xffffffffff167424 */ /* 0x000fe200078e00ff */
[----:B------:R-:W-:-:S02]  /*10f0*/  ISETP.GE.AND P1, PT, R20, UR5, PT ;  /* 0x0000000514007c0c */ /* 0x000fc4000bf26270 */
        /* <DEDUP_REMOVED lines=9> */
[----:B------:R1:W5:Y:S02]  /*1190*/  @!P3 LDG.E R21, desc[UR12][R2.64+0x2004] ;  /* 0x0020040c0215b981 */ /* 0x000364000c1e1900 */
[----:B------:R-:W-:-:S02]  /*11a0*/  ISETP.GE.AND P3, PT, R24, UR5, PT ;  /* 0x0000000518007c0c */ /* 0x000fc4000bf66270 */
        /* <DEDUP_REMOVED lines=27> */
.L_x_1256:
[----:B------:R-:W2:Y:S01]  /*1360*/  LDCU UR5, c[0x0][0x398] ;  /* 0x00007300ff0577ac */ /* 0x000ea20008000800 */
[----:B------:R-:W2:Y:S02]  /*1370*/  LDCU UR10, c[0x0][0x394] ;  /* 0x00007280ff0a77ac */ /* 0x000ea40008000800 */
[----:B--2---:R-:W-:-:S09]  /*1380*/  UISETP.GT.AND UP1, UPT, UR5, UR10, UPT ;  /* 0x0000000a0500728c */ /* 0x004fd2000bf24270 */
[----:B------:R-:W-:Y:S05]  /*1390*/  BRA.U !UP1, `(.L_x_1257) ;  /* 0x0000001509507547 */ /* 0x000fea000b800000 */
[----:B------:R-:W2:Y:S01]  /*13a0*/  S2UR UR10, SR_CgaCtaId ;  /* 0x00000000000a79c3 */ /* 0x000ea20000008800 */
[----:B------:R-:W-:Y:S01]  /*13b0*/  UMOV UR5, 0x400 ;  /* 0x0000040000057882 */ /* 0x000fe20000000000 */
[----:B------:R-:W3:Y:S01]  /*13c0*/  LDCU UR15, c[0x0][0x394] ;  /* 0x00007280ff0f77ac */ /* 0x000ee20008000800 */
[----:B------:R-:W4:Y:S01]  /*13d0*/  LDCU UR21, c[0x0][0x398] ;  /* 0x00007300ff1577ac */ /* 0x000f220008000800 */
[----:B--2---:R-:W-:-:S03]  /*13e0*/  ULEA UR10, UR10, UR5, 0x18 ;  /* 0x000000050a0a7291 */ /* 0x004fc6000f8ec0ff */
[----:B---34-:R-:W-:-:S09]  /*13f0*/  UMOV UR5, URZ ;  /* 0x000000ff00057c82 */ /* 0x018fd20008000000 */
.L_x_1277:
[----:B------:R-:W-:Y:S02]  /*1400*/  UIADD3 UR17, UPT, UPT, -UR15, UR21, URZ ;  /* 0x000000150f117290 */ /* 0x000fe4000fffe1ff */
[----:B0-----:R-:W-:Y:S01]  /*1410*/  IMAD R38, RZ, RZ, -UR15 ;  /* 0x8000000fff267e24 */ /* 0x001fe2000f8e02ff */
[----:B------:R-:W-:Y:S01]  /*1420*/  ULEA UR20, UR5, UR10, 0xa ;  /* 0x0000000a05147291 */ /* 0x000fe2000f8e50ff */
[----:B01----:R-:W-:Y:S01]  /*1430*/  IMAD.MOV.U32 R3, RZ, RZ, 0x20 ;  /* 0x00000020ff037424 */ /* 0x003fe200078e00ff */
[----:B------:R-:W-:Y:S01]  /*1440*/  UISETP.LT.AND UP1, UPT, UR17, 0x8, UPT ;  /* 0x000000081100788c */ /* 0x000fe2000bf21270 */
[----:B------:R-:W-:-:S03]  /*1450*/  IMAD.MOV.U32 R37, RZ, RZ, -0x1 ;  /* 0xffffffffff257424 */ /* 0x000fc600078e00ff */
[----:B------:R-:W-:Y:S02]  /*1460*/  USEL UR18, UR17, 0x8, UP1 ;  /* 0x0000000811127887 */ /* 0x000fe40008800000 */
[----:B------:R-:W-:-:S04]  /*1470*/  UISETP.GE.U32.AND UP1, UPT, UR15, 0x20, UPT ;  /* 0x000000200f00788c */ /* 0x000fc8000bf26070 */
[----:B--234-:R-:W-:-:S04]  /*1480*/  VIADDMNMX.U32 R2, R38, R3, UR18, PT ;  /* 0x0000001226027e46 */ /* 0x01cfc8000b800003 */
[----:B------:R-:W-:Y:S02]  /*1490*/  SHF.L.U32 R3, R37, R2, RZ ;  /* 0x0000000225037219 */ /* 0x000fe400000006ff */
[----:B------:R-:W-:Y:S01]  /*14a0*/  IADD3 R36, PT, PT, -R2, UR18, RZ ;  /* 0x0000001202247c10 */ /* 0x000fe2000fffe1ff */
[----:B------:R-:W-:Y:S06]  /*14b0*/  BRA.U !UP1, `(.L_x_1258) ;  /* 0x00000009096c7547 */ /* 0x000fec000b800000 */
[----:B------:R-:W-:-:S04]  /*14c0*/  UIADD3 UR19, UPT, UPT, UR15, -0x20, URZ ;  /* 0xffffffe00f137890 */ /* 0x000fc8000fffe0ff */
[----:B------:R-:W-:-:S09]  /*14d0*/  UISETP.GT.U32.AND UP1, UPT, UR19, 0x1f, UPT ;  /* 0x0000001f1300788c */ /* 0x000fd2000bf24070 */
[----:B------:R-:W-:Y:S05]  /*14e0*/  BRA.U UP1, `(.L_x_1259) ;  /* 0x0000000101387547 */ /* 0x000fea000b800000 */
[----:B------:R-:W-:Y:S01]  /*14f0*/  IMAD.MOV.U32 R3, RZ, RZ, 0x40 ;  /* 0x00000040ff037424 */ /* 0x000fe200078e00ff */
[----:B------:R-:W-:-:S04]  /*1500*/  ISETP.NE.AND P0, PT, RZ, UR17, PT ;  /* 0x00000011ff007c0c */ /* 0x000fc8000bf05270 */
[----:B------:R-:W-:Y:S02]  /*1510*/  VIADDMNMX.U32 R2, R38, R3, UR18, PT ;  /* 0x0000001226027e46 */ /* 0x000fe4000b800003 */
[----:B-----5:R-:W-:Y:S02]  /*1520*/  SHF.R.U32.HI R3, RZ, UR19, R4 ;  /* 0x00000013ff037c19 */ /* 0x020fe40008011604 */
[----:B------:R-:W-:Y:S01]  /*1530*/  SHF.L.U32 R36, R37, R2, RZ ;  /* 0x0000000225247219 */ /* 0x000fe200000006ff */
[----:B------:R-:W-:-:S03]  /*1540*/  IMAD.MOV.U32 R2, RZ, RZ, RZ ;  /* 0x000000ffff027224 */ /* 0x000fc600078e00ff */
[----:B------:R-:W-:-:S04]  /*1550*/  LOP3.LUT R3, R3, R36, RZ, 0x30, !PT ;  /* 0x0000002403037212 */ /* 0x000fc800078e30ff */
[----:B------:R-:W-:-:S04]  /*1560*/  SEL R3, R3, RZ, P0 ;  /* 0x000000ff03037207 */ /* 0x000fc80000000000 */
[----:B------:R-:W-:-:S05]  /*1570*/  LEA R3, R3, UR20, 0x2 ;  /* 0x0000001403037c11 */ /* 0x000fca000f8e10ff */
[----:B------:R0:W-:Y:S01]  /*1580*/  ATOMS.POPC.INC.32 RZ, [R3+URZ] ;  /* 0x0000000003ff7f8c */ /* 0x0001e2000d8000ff */
[----:B------:R-:W-:Y:S05]  /*1590*/  @!P0 BRA `(.L_x_1260) ;  /* 0x0000000000148947 */ /* 0x000fea0003800000 */
[----:B------:R-:W-:-:S04]  /*15a0*/  SHF.R.U32.HI R2, RZ, UR19, R6 ;  /* 0x00000013ff027c19 */ /* 0x000fc80008011606 */
[----:B------:R-:W-:Y:S01]  /*15b0*/  LOP3.LUT R2, R2, R36, RZ, 0x30, !PT ;  /* 0x0000002402027212 */ /* 0x000fe200078e30ff */
[----:B------:R-:W-:Y:S06]  /*15c0*/  BRA `(.L_x_1260) ;  /* 0x0000000000087947 */ /* 0x000fec0003800000 */
.L_x_1259:
[----:B------:R-:W-:Y:S01]  /*15d0*/  ATOMS.POPC.INC.32 RZ, [UR20] ;  /* 0x00000000ffff7f8c */ /* 0x000fe2000d800014 */
[----:B------:R-:W-:-:S07]  /*15e0*/  IMAD.MOV.U32 R2, RZ, RZ, RZ ;  /* 0x000000ffff027224 */ /* 0x000fce00078e00ff */
.L_x_1260:
[----:B------:R-:W-:-:S05]  /*15f0*/  LEA R2, R2, UR20, 0x2 ;  /* 0x0000001402027c11 */ /* 0x000fca000f8e10ff */
[----:B------:R1:W-:Y:S01]  /*1600*/  ATOMS.POPC.INC.32 RZ, [R2+URZ] ;  /* 0x0000000002ff7f8c */ /* 0x0003e2000d8000ff */
[----:B------:R-:W-:Y:S05]  /*1610*/  BRA.U UP1, `(.L_x_1261) ;  /* 0x0000000101387547 */ /* 0x000fea000b800000 */
[----:B0-----:R-:W-:Y:S01]  /*1620*/  IMAD.MOV.U32 R3, RZ, RZ, 0x40 ;  /* 0x00000040ff037424 */ /* 0x001fe200078e00ff */
[----:B-1---5:R-:W-:Y:S02]  /*1630*/  SHF.R.U32.HI R2, RZ, UR19, R8 ;  /* 0x00000013ff027c19 */ /* 0x022fe40008011608 */
[----:B------:R-:W-:Y:S02]  /*1640*/  ISETP.NE.AND P0, PT, RZ, UR17, PT ;  /* 0x00000011ff007c0c */ /* 0x000fe4000bf05270 */
[----:B------:R-:W-:Y:S01]  /*1650*/  VIADDMNMX.U32 R36, R38, R3, UR18, PT ;  /* 0x0000001226247e46 */ /* 0x000fe2000b800003 */
[----:B------:R-:W-:-:S03]  /*1660*/  IMAD.MOV.U32 R3, RZ, RZ, RZ ;  /* 0x000000ffff037224 */ /* 0x000fc600078e00ff */
[----:B------:R-:W-:-:S04]  /*1670*/  SHF.L.U32 R36, R37, R36, RZ ;  /* 0x0000002425247219 */ /* 0x000fc800000006ff */
        /* <DEDUP_REMOVED lines=8> */
.L_x_1261:
[----:B------:R-:W-:Y:S01]  /*1700*/  ATOMS.POPC.INC.32 RZ, [UR20] ;  /* 0x00000000ffff7f8c */ /* 0x000fe2000d800014 */
[----:B0-----:R-:W-:-:S07]  /*1710*/  IMAD.MOV.U32 R3, RZ, RZ, RZ ;  /* 0x000000ffff037224 */ /* 0x001fce00078e00ff */
.L_x_1262:
[----:B------:R-:W-:-:S05]  /*1720*/  LEA R3, R3, UR20, 0x2 ;  /* 0x0000001403037c11 */ /* 0x000fca000f8e10ff */
[----:B------:R2:W-:Y:S01]  /*1730*/  ATOMS.POPC.INC.32 RZ, [R3+URZ] ;  /* 0x0000000003ff7f8c */ /* 0x0005e2000d8000ff */
[----:B------:R-:W-:Y:S05]  /*1740*/  BRA.U UP1, `(.L_x_1263) ;  /* 0x0000000101387547 */ /* 0x000fea000b800000 */
[----:B--2---:R-:W-:Y:S01]  /*1750*/  IMAD.MOV.U32 R3, RZ, RZ, 0x40 ;  /* 0x00000040ff037424 */ /* 0x004fe200078e00ff */
[----:B01---5:R-:W-:Y:S02]  /*1760*/  SHF.R.U32.HI R2, RZ, UR19, R12 ;  /* 0x00000013ff027c19 */ /* 0x023fe4000801160c */
        /* <DEDUP_REMOVED lines=12> */
.L_x_1263:
[----:B------:R-:W-:Y:S01]  /*1830*/  ATOMS.POPC.INC.32 RZ, [UR20] ;  /* 0x00000000ffff7f8c */ /* 0x000fe2000d800014 */
[----:B--2---:R-:W-:-:S07]  /*1840*/  IMAD.MOV.U32 R3, RZ, RZ, RZ ;  /* 0x000000ffff037224 */ /* 0x004fce00078e00ff */
.L_x_1264:
[----:B------:R-:W-:-:S05]  /*1850*/  LEA R3, R3, UR20, 0x2 ;  /* 0x0000001403037c11 */ /* 0x000fca000f8e10ff */
[----:B------:R3:W-:Y:S01]  /*1860*/  ATOMS.POPC.INC.32 RZ, [R3+URZ] ;  /* 0x0000000003ff7f8c */ /* 0x0007e2000d8000ff */
[----:B------:R-:W-:Y:S05]  /*1870*/  BRA.U UP1, `(.L_x_1265) ;  /* 0x0000000101387547 */ /* 0x000fea000b800000 */
[----:B---3--:R-:W-:Y:S01]  /*1880*/  IMAD.MOV.U32 R3, RZ, RZ, 0x40 ;  /* 0x00000040ff037424 */ /* 0x008fe200078e00ff */
[----:B012--5:R-:W-:Y:S02]  /*1890*/  SHF.R.U32.HI R2, RZ, UR19, R16 ;  /* 0x00000013ff027c19 */ /* 0x027fe40008011610 */
        /* <DEDUP_REMOVED lines=12> */
.L_x_1265:
[----:B------:R-:W-:Y:S01]  /*1960*/  ATOMS.POPC.INC.32 RZ, [UR20] ;  /* 0x00000000ffff7f8c */ /* 0x000fe2000d800014 */
[----:B---3--:R-:W-:-:S07]  /*1970*/  IMAD.MOV.U32 R3, RZ, RZ, RZ ;  /* 0x000000ffff037224 */ /* 0x008fce00078e00ff */
.L_x_1266:
[----:B------:R-:W-:-:S05]  /*1980*/  LEA R3, R3, UR20, 0x2 ;  /* 0x0000001403037c11 */ /* 0x000fca000f8e10ff */
[----:B------:R4:W-:Y:S01]  /*1990*/  ATOMS.POPC.INC.32 RZ, [R3+URZ] ;  /* 0x0000000003ff7f8c */ /* 0x0009e2000d8000ff */
[----:B------:R-:W-:Y:S05]  /*19a0*/  BRA.U UP1, `(.L_x_1267) ;  /* 0x0000000101387547 */ /* 0x000fea000b800000 */
[----:B----4-:R-:W-:Y:S01]  /*19b0*/  IMAD.MOV.U32 R3, RZ, RZ, 0x40 ;  /* 0x00000040ff037424 */ /* 0x010fe200078e00ff */
[----:B0123-5:R-:W-:Y:S02]  /*19c0*/  SHF.R.U32.HI R2, RZ, UR19, R20 ;  /* 0x00000013ff027c19 */ /* 0x02ffe40008011614 */
        /* <DEDUP_REMOVED lines=12> */
.L_x_1267:
[----:B------:R-:W-:Y:S01]  /*1a90*/  ATOMS.POPC.INC.32 RZ, [UR20] ;  /* 0x00000000ffff7f8c */ /* 0x000fe2000d800014 */
[----:B----4-:R-:W-:-:S07]  /*1aa0*/  IMAD.MOV.U32 R3, RZ, RZ, RZ ;  /* 0x000000ffff037224 */ /* 0x010fce00078e00ff */
.L_x_1268:
[----:B------:R-:W-:-:S05]  /*1ab0*/  LEA R3, R3, UR20, 0x2 ;  /* 0x0000001403037c11 */ /* 0x000fca000f8e10ff */
[----:B------:R0:W-:Y:S01]  /*1ac0*/  ATOMS.POPC.INC.32 RZ, [R3+URZ] ;  /* 0x0000000003ff7f8c */ /* 0x0001e2000d8000ff */
[----:B------:R-:W-:Y:S05]  /*1ad0*/  BRA.U UP1, `(.L_x_1269) ;  /* 0x0000000101387547 */ /* 0x000fea000b800000 */
[----:B0-----:R-:W-:Y:S01]  /*1ae0*/  IMAD.MOV.U32 R3, RZ, RZ, 0x40 ;  /* 0x00000040ff037424 */ /* 0x001fe200078e00ff */
[----:B-12345:R-:W-:Y:S02]  /*1af0*/  SHF.R.U32.HI R2, RZ, UR19, R24 ;  /* 0x00000013ff027c19 */ /* 0x03efe40008011618 */
        /* <DEDUP_REMOVED lines=12> */
.L_x_1269:
[----:B------:R-:W-:Y:S01]  /*1bc0*/  ATOMS.POPC.INC.32 RZ, [UR20] ;  /* 0x00000000ffff7f8c */ /* 0x000fe2000d800014 */
[----:B0-----:R-:W-:-:S07]  /*1bd0*/  IMAD.MOV.U32 R3, RZ, RZ, RZ ;  /* 0x000000ffff037224 */ /* 0x001fce00078e00ff */
.L_x_1270:
        /* <DEDUP_REMOVED lines=17> */
.L_x_1271:
[----:B------:R-:W-:Y:S01]  /*1cf0*/  ATOMS.POPC.INC.32 RZ, [UR20] ;  /* 0x00000000ffff7f8c */ /* 0x000fe2000d800014 */
[----:B0-----:R-:W-:-:S07]  /*1d00*/  IMAD.MOV.U32 R3, RZ, RZ, RZ ;  /* 0x000000ffff037224 */ /* 0x001fce00078e00ff */
.L_x_1272:
        /* <DEDUP_REMOVED lines=17> */
.L_x_1273:
[----:B------:R-:W-:Y:S01]  /*1e20*/  ATOMS.POPC.INC.32 RZ, [UR20] ;  /* 0x00000000ffff7f8c */ /* 0x000fe2000d800014 */
[----:B0-----:R-:W-:-:S07]  /*1e30*/  IMAD.MOV.U32 R3, RZ, RZ, RZ ;  /* 0x000000ffff037224 */ /* 0x001fce00078e00ff */
.L_x_1274:
[----:B------:R-:W-:-:S05]  /*1e40*/  LEA R3, R3, UR20, 0x2 ;  /* 0x0000001403037c11 */ /* 0x000fca000f8e10ff */
[----:B------:R0:W-:Y:S01]  /*1e50*/  ATOMS.POPC.INC.32 RZ, [R3+URZ] ;  /* 0x0000000003ff7f8c */ /* 0x0001e2000d8000ff */
[----:B------:R-:W-:Y:S05]  /*1e60*/  BRA `(.L_x_1275) ;  /* 0x00000008008c7947 */ /* 0x000fea0003800000 */
.L_x_1258:
[----:B------:R-:W-:-:S09]  /*1e70*/  UISETP.NE.AND UP1, UPT, UR17, URZ, UPT ;  /* 0x000000ff1100728c */ /* 0x000fd2000bf25270 */
[----:B------:R-:W-:Y:S05]  /*1e80*/  BRA.U UP1, `(.L_x_1276) ;  /* 0x0000000101447547 */ /* 0x000fea000b800000 */
        /* <DEDUP_REMOVED lines=17> */
.L_x_1276:
[----:B------:R-:W-:Y:S02]  /*1fa0*/  ISETP.NE.AND P0, PT, R36, RZ, PT ;  /* 0x000000ff2400720c */ /* 0x000fe40003f05270 */
[----:B-----5:R-:W-:-:S04]  /*1fb0*/  SHF.R.U32.HI R40, RZ, UR15, R5 ;  /* 0x0000000fff287c19 */ /* 0x020fc80008011605 */
[----:B------:R-:W-:-:S07]  /*1fc0*/  LOP3.LUT R40, R40, R3, RZ, 0x30, !PT ;  /* 0x0000000328287212 */ /* 0x000fce00078e30ff */
[C---:B------:R-:W-:Y:S02]  /*1fd0*/  @P0 VIMNMX.U32 R38, PT, PT, R36.reuse, 0x20, PT ;  /* 0x0000002024260848 */ /* 0x040fe40003fe0000 */
[----:B------:R-:W-:Y:S02]  /*1fe0*/  @P0 VIMNMX.U32 R42, PT, PT, R36, 0x20, PT ;  /* 0x00000020242a0848 */ /* 0x000fe40003fe0000 */
[CC--:B------:R-:W-:Y:S02]  /*1ff0*/  @P0 SHF.L.U32 R41, R37.reuse, R38.reuse, RZ ;  /* 0x0000002625290219 */ /* 0x0c0fe400000006ff */
[----:B------:R-:W-:Y:S02]  /*2000*/  @P0 SHF.L.U32 R43, R37, R38, RZ ;  /* 0x00000026252b0219 */ /* 0x000fe400000006ff */
[----:B------:R-:W-:Y:S02]  /*2010*/  @P0 LOP3.LUT R41, R4, R41, RZ, 0x30, !PT ;  /* 0x0000002904290212 */ /* 0x000fe400078e30ff */
[----:B------:R-:W-:-:S02]  /*2020*/  SHF.R.U32.HI R38, RZ, UR15, R7 ;  /* 0x0000000fff267c19 */ /* 0x000fc40008011607 */
[----:B------:R-:W-:Y:S02]  /*2030*/  @P0 SHF.L.U32 R41, R41, R2, RZ ;  /* 0x0000000229290219 */ /* 0x000fe400000006ff */
[----:B------:R-:W-:Y:S02]  /*2040*/  @P0 LOP3.LUT R43, R6, R43, RZ, 0x30, !PT ;  /* 0x0000002b062b0212 */ /* 0x000fe400078e30ff */
[----:B------:R-:W-:Y:S02]  /*2050*/  @P0 LOP3.LUT R40, R41, R40, RZ, 0xfc, !PT ;  /* 0x0000002829280212 */ /* 0x000fe400078efcff */
[----:B------:R-:W-:Y:S02]  /*2060*/  LOP3.LUT R41, R38, R3, RZ, 0x30, !PT ;  /* 0x0000000326297212 */ /* 0x000fe400078e30ff */
[----:B------:R-:W-:Y:S02]  /*2070*/  @P0 SHF.L.U32 R38, R43, R2, RZ ;  /* 0x000000022b260219 */ /* 0x000fe400000006ff */
[----:B------:R-:W-:-:S02]  /*2080*/  @P0 SHF.L.U32 R43, R37, R42, RZ ;  /* 0x0000002a252b0219 */ /* 0x000fc400000006ff */
[----:B------:R-:W-:Y:S02]  /*2090*/  @P0 LOP3.LUT R41, R38, R41, RZ, 0xfc, !PT ;  /* 0x0000002926290212 */ /* 0x000fe400078efcff */
[----:B------:R-:W-:Y:S02]  /*20a0*/  @P0 LOP3.LUT R43, R8, R43, RZ, 0x30, !PT ;  /* 0x0000002b082b0212 */ /* 0x000fe400078e30ff */
[----:B------:R-:W-:Y:S02]  /*20b0*/  SHF.R.U32.HI R42, RZ, UR15, R9 ;  /* 0x0000000fff2a7c19 */ /* 0x000fe40008011609 */
[----:B------:R-:W-:Y:S02]  /*20c0*/  @P0 VIMNMX.U32 R38, PT, PT, R36, 0x20, PT ;  /* 0x0000002024260848 */ /* 0x000fe40003fe0000 */
[----:B------:R-:W-:Y:S02]  /*20d0*/  LOP3.LUT R42, R42, R3, RZ, 0x30, !PT ;  /* 0x000000032a2a7212 */ /* 0x000fe400078e30ff */
[----:B------:R-:W-:-:S02]  /*20e0*/  @P0 SHF.L.U32 R43, R43, R2, RZ ;  /* 0x000000022b2b0219 */ /* 0x000fc400000006ff */
[----:B------:R-:W-:Y:S02]  /*20f0*/  @P0 SHF.L.U32 R45, R37, R38, RZ ;  /* 0x00000026252d0219 */ /* 0x000fe400000006ff */
[----:B------:R-:W-:Y:S02]  /*2100*/  @P0 LOP3.LUT R42, R43, R42, RZ, 0xfc, !PT ;  /* 0x0000002a2b2a0212 */ /* 0x000fe400078efcff */
[----:B------:R-:W-:Y:S02]  /*2110*/  @P0 LOP3.LUT R43, R10, R45, RZ, 0x30, !PT ;  /* 0x0000002d0a2b0212 */ /* 0x000fe400078e30ff */
[----:B------:R-:W-:Y:S02]  /*2120*/  SHF.R.U32.HI R38, RZ, UR15, R11 ;  /* 0x0000000fff267c19 */ /* 0x000fe4000801160b */
[----:B------:R-:W-:Y:S02]  /*2130*/  @P0 VIMNMX.U32 R44, PT, PT, R36, 0x20, PT ;  /* 0x00000020242c0848 */ /* 0x000fe40003fe0000 */
[----:B------:R-:W-:-:S02]  /*2140*/  LOP3.LUT R38, R38, R3, RZ, 0x30, !PT ;  /* 0x0000000326267212 */ /* 0x000fc400078e30ff */
[----:B------:R-:W-:Y:S02]  /*2150*/  @P0 SHF.L.U32 R43, R43, R2, RZ ;  /* 0x000000022b2b0219 */ /* 0x000fe400000006ff */
[----:B------:R-:W-:Y:S02]  /*2160*/  @P0 SHF.L.U32 R45, R37, R44, RZ ;  /* 0x0000002c252d0219 */ /* 0x000fe400000006ff */
[----:B------:R-:W-:Y:S02]  /*2170*/  @P0 LOP3.LUT R38, R43, R38, RZ, 0xfc, !PT ;  /* 0x000000262b260212 */ /* 0x000fe400078efcff */
[----:B------:R-:W-:Y:S02]  /*2180*/  LEA R43, R40, UR20, 0x2 ;  /* 0x00000014282b7c11 */ /* 0x000fe4000f8e10ff */
[----:B------:R-:W-:Y:S02]  /*2190*/  @P0 LOP3.LUT R45, R12, R45, RZ, 0x30, !PT ;  /* 0x0000002d0c2d0212 */ /* 0x000fe400078e30ff */
[----:B------:R-:W-:Y:S01]  /*21a0*/  SHF.R.U32.HI R40, RZ, UR15, R13 ;  /* 0x0000000fff287c19 */ /* 0x000fe2000801160d */
[----:B------:R0:W-:Y:S01]  /*21b0*/  ATOMS.POPC.INC.32 RZ, [R43+URZ] ;  /* 0x000000002bff7f8c */ /* 0x0001e2000d8000ff */
[----:B------:R-:W-:-:S02]  /*21c0*/  @P0 SHF.L.U32 R45, R45, R2, RZ ;  /* 0x000000022d2d0219 */ /* 0x000fc400000006ff */
[----:B------:R-:W-:Y:S02]  /*21d0*/  LOP3.LUT R40, R40, R3, RZ, 0x30, !PT ;  /* 0x0000000328287212 */ /* 0x000fe400078e30ff */
[----:B------:R-:W-:Y:S02]  /*21e0*/  LEA R44, R41, UR20, 0x2 ;  /* 0x00000014292c7c11 */ /* 0x000fe4000f8e10ff */
[----:B------:R-:W-:Y:S02]  /*21f0*/  @P0 LOP3.LUT R40, R45, R40, RZ, 0xfc, !PT ;  /* 0x000000282d280212 */ /* 0x000fe400078efcff */
[----:B------:R-:W-:Y:S01]  /*2200*/  @P0 VIMNMX.U32 R45, PT, PT, R36, 0x20, PT ;  /* 0x00000020242d0848 */ /* 0x000fe20003fe0000 */
[----:B------:R1:W-:Y:S01]  /*2210*/  ATOMS.POPC.INC.32 RZ, [R44+URZ] ;  /* 0x000000002cff7f8c */ /* 0x0003e2000d8000ff */
[----:B------:R-:W-:Y:S02]  /*2220*/  SHF.R.U32.HI R41, RZ, UR15, R15 ;  /* 0x0000000fff297c19 */ /* 0x000fe4000801160f */
[----:B------:R-:W-:-:S02]  /*2230*/  @P0 SHF.L.U32 R45, R37, R45, RZ ;  /* 0x0000002d252d0219 */ /* 0x000fc400000006ff */
[----:B------:R-:W-:Y:S02]  /*2240*/  LOP3.LUT R41, R41, R3, RZ, 0x30, !PT ;  /* 0x0000000329297212 */ /* 0x000fe400078e30ff */
[----:B------:R-:W-:Y:S02]  /*2250*/  @P0 LOP3.LUT R45, R14, R45, RZ, 0x30, !PT ;  /* 0x0000002d0e2d0212 */ /* 0x000fe400078e30ff */
[----:B0-----:R-:W-:Y:S02]  /*2260*/  LEA R43, R42, UR20, 0x2 ;  /* 0x000000142a2b7c11 */ /* 0x001fe4000f8e10ff */
[----:B------:R-:W-:Y:S02]  /*2270*/  @P0 SHF.L.U32 R45, R45, R2, RZ ;  /* 0x000000022d2d0219 */ /* 0x000fe400000006ff */
[----:B------:R-:W-:Y:S01]  /*2280*/  SHF.R.U32.HI R42, RZ, UR15, R17 ;  /* 0x0000000fff2a7c19 */ /* 0x000fe20008011611 */
[----:B------:R0:W-:Y:S01]  /*2290*/  ATOMS.POPC.INC.32 RZ, [R43+URZ] ;  /* 0x000000002bff7f8c */ /* 0x0001e2000d8000ff */
[----:B------:R-:W-:-:S02]  /*22a0*/  @P0 LOP3.LUT R41, R45, R41, RZ, 0xfc, !PT ;  /* 0x000000292d290212 */ /* 0x000fc400078efcff */
[----:B------:R-:W-:Y:S02]  /*22b0*/  @P0 VIMNMX.U32 R45, PT, PT, R36, 0x20, PT ;  /* 0x00000020242d0848 */ /* 0x000fe40003fe0000 */
[----:B------:R-:W-:Y:S02]  /*22c0*/  LOP3.LUT R42, R42, R3, RZ, 0x30, !PT ;  /* 0x000000032a2a7212 */ /* 0x000fe400078e30ff */
[----:B------:R-:W-:Y:S02]  /*22d0*/  @P0 SHF.L.U32 R45, R37, R45, RZ ;  /* 0x0000002d252d0219 */ /* 0x000fe400000006ff */
[----:B-1----:R-:W-:Y:S02]  /*22e0*/  LEA R44, R38, UR20, 0x2 ;  /* 0x00000014262c7c11 */ /* 0x002fe4000f8e10ff */
[----:B------:R-:W-:Y:S02]  /*22f0*/  @P0 LOP3.LUT R45, R16, R45, RZ, 0x30, !PT ;  /* 0x0000002d102d0212 */ /* 0x000fe400078e30ff */
[----:B------:R-:W-:Y:S01]  /*2300*/  SHF.R.U32.HI R38, RZ, UR15, R19 ;  /* 0x0000000fff267c19 */ /* 0x000fe20008011613 */
[----:B------:R1:W-:Y:S01]  /*2310*/  ATOMS.POPC.INC.32 RZ, [R44+URZ] ;  /* 0x000000002cff7f8c */ /* 0x0003e2000d8000ff */
[----:B------:R-:W-:-:S02]  /*2320*/  @P0 SHF.L.U32 R45, R45, R2, RZ ;  /* 0x000000022d2d0219 */ /* 0x000fc400000006ff */
[----:B------:R-:W-:Y:S02]  /*2330*/  LOP3.LUT R38, R38, R3, RZ, 0x30, !PT ;  /* 0x0000000326267212 */ /* 0x000fe400078e30ff */
[----:B------:R-:W-:Y:S02]  /*2340*/  @P0 LOP3.LUT R42, R45, R42, RZ, 0xfc, !PT ;  /* 0x0000002a2d2a0212 */ /* 0x000fe400078efcff */
[----:B------:R-:W-:Y:S02]  /*2350*/  @P0 VIMNMX.U32 R45, PT, PT, R36, 0x20, PT ;  /* 0x00000020242d0848 */ /* 0x000fe40003fe0000 */
[----:B0-----:R-:W-:Y:S02]  /*2360*/  LEA R43, R40, UR20, 0x2 ;  /* 0x00000014282b7c11 */ /* 0x001fe4000f8e10ff */
[----:B------:R-:W-:Y:S02]  /*2370*/  @P0 SHF.L.U32 R45, R37, R45, RZ ;  /* 0x0000002d252d0219 */ /* 0x000fe400000006ff */
[----:B------:R-:W-:Y:S01]  /*2380*/  SHF.R.U32.HI R40, RZ, UR15, R21 ;  /* 0x0000000fff287c19 */ /* 0x000fe20008011615 */
[----:B------:R0:W-:Y:S01]  /*2390*/  ATOMS.POPC.INC.32 RZ, [R43+URZ] ;  /* 0x000000002bff7f8c */ /* 0x0001e2000d8000ff */
[----:B------:R-:W-:-:S02]  /*23a0*/  @P0 LOP3.LUT R45, R18, R45, RZ, 0x30, !PT ;  /* 0x0000002d122d0212 */ /* 0x000fc400078e30ff */
[----:B------:R-:W-:Y:S02]  /*23b0*/  LOP3.LUT R40, R40, R3, RZ, 0x30, !PT ;  /* 0x0000000328287212 */ /* 0x000fe400078e30ff */
[----:B------:R-:W-:Y:S02]  /*23c0*/  @P0 SHF.L.U32 R45, R45, R2, RZ ;  /* 0x000000022d2d0219 */ /* 0x000fe400000006ff */
[----:B-1----:R-:W-:Y:S02]  /*23d0*/  LEA R44, R41, UR20, 0x2 ;  /* 0x00000014292c7c11 */ /* 0x002fe4000f8e10ff */
[----:B------:R-:W-:Y:S02]  /*23e0*/  @P0 LOP3.LUT R38, R45, R38, RZ, 0xfc, !PT ;  /* 0x000000262d260212 */ /* 0x000fe400078efcff */
[----:B------:R-:W-:Y:S01]  /*23f0*/  @P0 VIMNMX.U32 R45, PT, PT, R36, 0x20, PT ;  /* 0x00000020242d0848 */ /* 0x000fe20003fe0000 */
[----:B------:R1:W-:Y:S01]  /*2400*/  ATOMS.POPC.INC.32 RZ, [R44+URZ] ;  /* 0x000000002cff7f8c */ /* 0x0003e2000d8000ff */
[----:B------:R-:W-:-:S02]  /*2410*/  SHF.R.U32.HI R41, RZ, UR15, R23 ;  /* 0x0000000fff297c19 */ /* 0x000fc40008011617 */
[----:B------:R-:W-:Y:S02]  /*2420*/  @P0 SHF.L.U32 R45, R37, R45, RZ ;  /* 0x0000002d252d0219 */ /* 0x000fe400000006ff */
        /* <DEDUP_REMOVED lines=33> */
[----:B0-----:R-:W-:Y:S02]  /*2640*/  @P0 VIMNMX.U32 R43, PT, PT, R36, 0x20, PT ;  /* 0x00000020242b0848 */ /* 0x001fe40003fe0000 */
[----:B------:R-:W-:Y:S02]  /*2650*/  @P0 SHF.L.U32 R45, R45, R2, RZ ;  /* 0x000000022d2d0219 */ /* 0x000fe400000006ff */
[----:B------:R-:W-:-:S02]  /*2660*/  @P0 SHF.L.U32 R43, R37, R43, RZ ;  /* 0x0000002b252b0219 */ /* 0x000fc400000006ff */
[----:B------:R-:W-:Y:S02]  /*2670*/  @P0 LOP3.LUT R38, R45, R38, RZ, 0xfc, !PT ;  /* 0x000000262d260212 */ /* 0x000fe400078efcff */
[----:B------:R-:W-:Y:S02]  /*2680*/  @P0 VIMNMX.U32 R45, PT, PT, R36, 0x20, PT ;  /* 0x00000020242d0848 */ /* 0x000fe40003fe0000 */
[----:B-1----:R-:W-:Y:S02]  /*2690*/  SHF.R.U32.HI R44, RZ, UR15, R35 ;  /* 0x0000000fff2c7c19 */ /* 0x002fe40008011623 */
[----:B------:R-:W-:Y:S02]  /*26a0*/  @P0 SHF.L.U32 R45, R37, R45, RZ ;  /* 0x0000002d252d0219 */ /* 0x000fe400000006ff */
[----:B------:R-:W-:Y:S02]  /*26b0*/  LEA R42, R42, UR20, 0x2 ;  /* 0x000000142a2a7c11 */ /* 0x000fe4000f8e10ff */
[----:B------:R-:W-:-:S02]  /*26c0*/  @P0 LOP3.LUT R45, R28, R45, RZ, 0x30, !PT ;  /* 0x0000002d1c2d0212 */ /* 0x000fc400078e30ff */
[----:B------:R-:W-:Y:S01]  /*26d0*/  LEA R38, R38, UR20, 0x2 ;  /* 0x0000001426267c11 */ /* 0x000fe2000f8e10ff */
[----:B------:R0:W-:Y:S01]  /*26e0*/  ATOMS.POPC.INC.32 RZ, [R42+URZ] ;  /* 0x000000002aff7f8c */ /* 0x0001e2000d8000ff */
[----:B------:R-:W-:-:S03]  /*26f0*/  @P0 SHF.L.U32 R45, R45, R2, RZ ;  /* 0x000000022d2d0219 */ /* 0x000fc600000006ff */
[----:B------:R0:W-:Y:S01]  /*2700*/  ATOMS.POPC.INC.32 RZ, [R38+URZ] ;  /* 0x0000000026ff7f8c */ /* 0x0001e2000d8000ff */
[----:B------:R-:W-:Y:S02]  /*2710*/  @P0 LOP3.LUT R40, R45, R40, RZ, 0xfc, !PT ;  /* 0x000000282d280212 */ /* 0x000fe400078efcff */
[C---:B------:R-:W-:Y:S02]  /*2720*/  @P0 VIMNMX.U32 R45, PT, PT, R36.reuse, 0x20, PT ;  /* 0x00000020242d0848 */ /* 0x040fe40003fe0000 */
[----:B------:R-:W-:Y:S02]  /*2730*/  @P0 VIMNMX.U32 R36, PT, PT, R36, 0x20, PT ;  /* 0x0000002024240848 */ /* 0x000fe40003fe0000 */
[----:B------:R-:W-:Y:S02]  /*2740*/  @P0 SHF.L.U32 R45, R37, R45, RZ ;  /* 0x0000002d252d0219 */ /* 0x000fe400000006ff */
[----:B------:R-:W-:Y:S02]  /*2750*/  LEA R40, R40, UR20, 0x2 ;  /* 0x0000001428287c11 */ /* 0x000fe4000f8e10ff */
[----:B------:R-:W-:-:S03]  /*2760*/  @P0 LOP3.LUT R45, R30, R45, RZ, 0x30, !PT ;  /* 0x0000002d1e2d0212 */ /* 0x000fc600078e30ff */
[----:B------:R0:W-:Y:S01]  /*2770*/  ATOMS.POPC.INC.32 RZ, [R40+URZ] ;  /* 0x0000000028ff7f8c */ /* 0x0001e2000d8000ff */
[----:B------:R-:W-:-:S04]  /*2780*/  @P0 SHF.L.U32 R45, R45, R2, RZ ;  /* 0x000000022d2d0219 */ /* 0x000fc800000006ff */
[----:B------:R-:W-:Y:S02]  /*2790*/  @P0 LOP3.LUT R41, R45, R41, RZ, 0xfc, !PT ;  /* 0x000000292d290212 */ /* 0x000fe400078efcff */
[----:B------:R-:W-:Y:S02]  /*27a0*/  @P0 SHF.L.U32 R45, R37, R36, RZ ;  /* 0x00000024252d0219 */ /* 0x000fe400000006ff */
[----:B------:R-:W-:Y:S02]  /*27b0*/  @P0 LOP3.LUT R37, R32, R43, RZ, 0x30, !PT ;  /* 0x0000002b20250212 */ /* 0x000fe400078e30ff */
[----:B------:R-:W-:Y:S02]  /*27c0*/  @P0 LOP3.LUT R43, R34, R45, RZ, 0x30, !PT ;  /* 0x0000002d222b0212 */ /* 0x000fe400078e30ff */
[-C--:B------:R-:W-:Y:S02]  /*27d0*/  @P0 SHF.L.U32 R36, R37, R2.reuse, RZ ;  /* 0x0000000225240219 */ /* 0x080fe400000006ff */
[----:B------:R-:W-:-:S02]  /*27e0*/  @P0 SHF.L.U32 R43, R43, R2, RZ ;  /* 0x000000022b2b0219 */ /* 0x000fc400000006ff */
[----:B------:R-:W-:Y:S02]  /*27f0*/  SHF.R.U32.HI R2, RZ, UR15, R33 ;  /* 0x0000000fff027c19 */ /* 0x000fe40008011621 */
[----:B------:R-:W-:Y:S02]  /*2800*/  LEA R41, R41, UR20, 0x2 ;  /* 0x0000001429297c11 */ /* 0x000fe4000f8e10ff */
[-C--:B------:R-:W-:Y:S02]  /*2810*/  LOP3.LUT R37, R2, R3.reuse, RZ, 0x30, !PT ;  /* 0x0000000302257212 */ /* 0x080fe400078e30ff */
[----:B------:R-:W-:Y:S01]  /*2820*/  LOP3.LUT R3, R44, R3, RZ, 0x30, !PT ;  /* 0x000000032c037212 */ /* 0x000fe200078e30ff */
[----:B------:R0:W-:Y:S01]  /*2830*/  ATOMS.POPC.INC.32 RZ, [R41+URZ] ;  /* 0x0000000029ff7f8c */ /* 0x0001e2000d8000ff */
[----:B------:R-:W-:Y:S02]  /*2840*/  @P0 LOP3.LUT R37, R36, R37, RZ, 0xfc, !PT ;  /* 0x0000002524250212 */ /* 0x000fe400078efcff */
[----:B------:R-:W-:-:S02]  /*2850*/  @P0 LOP3.LUT R3, R43, R3, RZ, 0xfc, !PT ;  /* 0x000000032b030212 */ /* 0x000fc400078efcff */
[----:B------:R-:W-:Y:S02]  /*2860*/  LEA R37, R37, UR20, 0x2 ;  /* 0x0000001425257c11 */ /* 0x000fe4000f8e10ff */
[----:B------:R-:W-:-:S03]  /*2870*/  LEA R3, R3, UR20, 0x2 ;  /* 0x0000001403037c11 */ /* 0x000fc6000f8e10ff */
[----:B------:R0:W-:Y:S04]  /*2880*/  ATOMS.POPC.INC.32 RZ, [R37+URZ] ;  /* 0x0000000025ff7f8c */ /* 0x0001e8000d8000ff */
[----:B------:R0:W-:Y:S02]  /*2890*/  ATOMS.POPC.INC.32 RZ, [R3+URZ] ;  /* 0x0000000003ff7f8c */ /* 0x0001e4000d8000ff */
.L_x_1275:
[----:B------:R-:W-:Y:S02]  /*28a0*/  UIADD3 UR15, UPT, UPT, UR15, 0x8, URZ ;  /* 0x000000080f0f7890 */ /* 0x000fe4000fffe0ff */
[----:B------:R-:W-:Y:S02]  /*28b0*/  UIADD3 UR5, UPT, UPT, UR5, 0x1, URZ ;  /* 0x0000000105057890 */ /* 0x000fe4000fffe0ff */
[----:B------:R-:W-:-:S09]  /*28c0*/  UISETP.GE.AND UP1, UPT, UR15, UR21, UPT ;  /* 0x000000150f00728c */ /* 0x000fd2000bf26270 */
[----:B------:R-:W-:Y:S05]  /*28d0*/  BRA.U !UP1, `(.L_x_1277) ;  /* 0xffffffe909c87547 */ /* 0x000fea000b83ffff */
.L_x_1257:
[----:B------:R-:W-:Y:S05]  /*28e0*/  BRA.U !UP0, `(.L_x_1278) ;  /* 0xffffffe108687547 */ /* 0x000fea000b83ffff */
.L_x_1254:
[----:B------:R-:W-:Y:S01]  /*28f0*/  BAR.SYNC.DEFER_BLOCKING 0x0 ;  /* 0x0000000000007b1d */ /* 0x000fe20000010000 */
[----:B------:R-:W-:-:S05]  /*2900*/  ISETP.NE.AND P0, PT, R39, RZ, PT ;  /* 0x000000ff2700720c */ /* 0x000fca0003f05270 */
[----:B------:R-:W-:Y:S08]  /*2910*/  BSSY.RECONVERGENT B0, `(.L_x_1279) ;  /* 0x0000143000007945 */ /* 0x000ff00003800200 */
[----:B------:R-:W-:Y:S05]  /*2920*/  @P0 BRA `(.L_x_1280) ;  /* 0x0000001400040947 */ /* 0x000fea0003800000 */
[----:B01234-:R-:W0:Y:S01]  /*2930*/  LDC R2, c[0x0][0x398] ;  /* 0x0000e600ff027b82 */ /* 0x01fe220000000800 */
[----:B------:R-:W-:Y:S01]  /*2940*/  UISETP.GE.U32.AND UP0, UPT, UR11, 0x7, UPT ;  /* 0x000000070b00788c */ /* 0x000fe2000bf06070 */
[----:B-----5:R-:W-:Y:S01]  /*2950*/  IMAD.MOV.U32 R7, RZ, RZ, RZ ;  /* 0x000000ffff077224 */ /* 0x020fe200078e00ff */
[----:B------:R-:W-:-:S05]  /*2960*/  UMOV UR5, 0x400 ;  /* 0x0000040000057882 */ /* 0x000fca0000000000 */
[----:B------:R-:W0:Y:S08]  /*2970*/  LDC R3, c[0x0][0x394] ;  /* 0x0000e500ff037b82 */ /* 0x000e300000000800 */
[----:B------:R-:W1:Y:S01]  /*2980*/  S2UR UR8, SR_CgaCtaId ;  /* 0x00000000000879c3 */ /* 0x000e620000008800 */
[----:B0-----:R-:W-:-:S04]  /*2990*/  IADD3 R2, PT, PT, R2, 0x7, -R3 ;  /* 0x0000000702027810 */ /* 0x001fc80007ffe803 */
[----:B------:R-:W-:-:S04]  /*29a0*/  SHF.R.S32.HI R3, RZ, 0x1f, R2 ;  /* 0x0000001fff037819 */ /* 0x000fc80000011402 */
[----:B------:R-:W-:Y:S01]  /*29b0*/  LEA.HI R3, R3, R2, RZ, 0x3 ;  /* 0x0000000203037211 */ /* 0x000fe200078f18ff */
[----:B-1----:R-:W-:-:S03]  /*29c0*/  ULEA UR5, UR8, UR5, 0x18 ;  /* 0x0000000508057291 */ /* 0x002fc6000f8ec0ff */
[----:B------:R-:W-:-:S03]  /*29d0*/  SHF.R.S32.HI R6, RZ, 0x3, R3 ;  /* 0x00000003ff067819 */ /* 0x000fc60000011403 */
[----:B------:R-:W-:Y:S02]  /*29e0*/  LEA R2, R0, UR5, 0x2 ;  /* 0x0000000500027c11 */ /* 0x000fe4000f8e10ff */
[----:B------:R-:W-:Y:S01]  /*29f0*/  LOP3.LUT R3, R6, 0xffffff8, RZ, 0xc0, !PT ;  /* 0x0ffffff806037812 */ /* 0x000fe200078ec0ff */
[----:B------:R-:W-:Y:S06]  /*2a00*/  BRA.U !UP0, `(.L_x_1281) ;  /* 0x0000000508387547 */ /* 0x000fec000b800000 */
[----:B------:R-:W0:Y:S01]  /*2a10*/  LDC.64 R4, c[0x0][0x380] ;  /* 0x0000e000ff047b82 */ /* 0x000e220000000a00 */
[----:B------:R-:W-:-:S07]  /*2a20*/  IMAD.MOV.U32 R7, RZ, RZ, RZ ;  /* 0x000000ffff077224 */ /* 0x000fce00078e00ff */
.L_x_1298:
[----:B------:R-:W-:Y:S01]  /*2a30*/  IMAD R9, R7, 0x400, R2 ;  /* 0x0000040007097824 */ /* 0x000fe200078e0202 */
[----:B------:R-:W-:Y:S04]  /*2a40*/  BSSY.RECONVERGENT B1, `(.L_x_1282) ;  /* 0x000000e000017945 */ /* 0x000fe80003800200 */
[----:B-1----:R-:W1:Y:S04]  /*2a50*/  LDS R13, [R9] ;  /* 0x00000000090d7984 */ /* 0x002e680000000800 */
[----:B0-23--:R2:W3:Y:S04]  /*2a60*/  LDS R15, [R9+0x400] ;  /* 0x00040000090f7984 */ /* 0x00d4e80000000800 */
[----:B----4-:R2:W4:Y:S04]  /*2a70*/  LDS R17, [R9+0x800] ;  /* 0x0008000009117984 */ /* 0x0105280000000800 */
        /* <DEDUP_REMOVED lines=10> */
.L_x_1283:
[----:B------:R-:W-:Y:S05]  /*2b20*/  BSYNC.RECONVERGENT B1 ;  /* 0x0000000000017941 */ /* 0x000fea0003800200 */
.L_x_1282:
        /* <DEDUP_REMOVED lines=13> */
.L_x_1285:
[----:B------:R-:W-:Y:S05]  /*2c00*/  BSYNC.RECONVERGENT B1 ;  /* 0x0000000000017941 */ /* 0x000fea0003800200 */
.L_x_1284:
[----:B------:R-:W-:Y:S04]  /*2c10*/  BSSY.RECONVERGENT B1, `(.L_x_1286) ;  /* 0x0000006000017945 */ /* 0x000fe80003800200 */
[----:B------:R-:W-:Y:S05]  /*2c20*/  @!P0 BRA `(.L_x_1287) ;  /* 0x0000000000108947 */ /* 0x000fea0003800000 */
[----:B01----:R-:W-:-:S04]  /*2c30*/  IMAD R11, R7, 0x100, R0 ;  /* 0x00000100070b7824 */ /* 0x003fc800078e0200 */
[----:B------:R-:W-:-:S04]  /*2c40*/  VIADD R11, R11, 0x200 ;  /* 0x000002000b0b7836 */ /* 0x000fc80000000000 */
[----:B------:R-:W-:-:S05]  /*2c50*/  IMAD.WIDE.U32 R10, R11, 0x4, R4 ;  /* 0x000000040b0a7825 */ /* 0x000fca00078e0004 */
[----:B------:R2:W-:Y:S02]  /*2c60*/  REDG.E.ADD.STRONG.GPU desc[UR12][R10.64], R17 ;  /* 0x000000110a00798e */ /* 0x0005e4000c12e10c */
.L_x_1287:
[----:B------:R-:W-:Y:S05]  /*2c70*/  BSYNC.RECONVERGENT B1 ;  /* 0x0000000000017941 */ /* 0x000fea0003800200 */
.L_x_1286:
[----:B------:R-:W-:Y:S04]  /*2c80*/  BSSY.RECONVERGENT B1, `(.L_x_1288) ;  /* 0x0000006000017945 */ /* 0x000fe80003800200 */
[----:B------:R-:W-:Y:S05]  /*2c90*/  @!P1 BRA `(.L_x_1289) ;  /* 0x0000000000109947 */ /* 0x000fea0003800000 */
[----:B012---:R-:W-:-:S04]  /*2ca0*/  IMAD R11, R7, 0x100, R0 ;  /* 0x00000100070b7824 */ /* 0x007fc800078e0200 */
[----:B------:R-:W-:-:S04]  /*2cb0*/  VIADD R11, R11, 0x300 ;  /* 0x000003000b0b7836 */ /* 0x000fc80000000000 */
[----:B------:R-:W-:-:S05]  /*2cc0*/  IMAD.WIDE.U32 R10, R11, 0x4, R4 ;  /* 0x000000040b0a7825 */ /* 0x000fca00078e0004 */
[----:B------:R3:W-:Y:S02]  /*2cd0*/  REDG.E.ADD.STRONG.GPU desc[UR12][R10.64], R19 ;  /* 0x000000130a00798e */ /* 0x0007e4000c12e10c */
.L_x_1289:
[----:B------:R-:W-:Y:S05]  /*2ce0*/  BSYNC.RECONVERGENT B1 ;  /* 0x0000000000017941 */ /* 0x000fea0003800200 */
.L_x_1288:
[----:B------:R-:W-:Y:S04]  /*2cf0*/  BSSY.RECONVERGENT B1, `(.L_x_1290) ;  /* 0x0000006000017945 */ /* 0x000fe80003800200 */
[----:B------:R-:W-:Y:S05]  /*2d00*/  @!P2 BRA `(.L_x_1291) ;  /* 0x000000000010a947 */ /* 0x000fea0003800000 */
[----:B0123--:R-:W-:-:S04]  /*2d10*/  IMAD R11, R7, 0x100, R0 ;  /* 0x00000100070b7824 */ /* 0x00ffc800078e0200 */
[----:B------:R-:W-:-:S04]  /*2d20*/  VIADD R11, R11, 0x400 ;  /* 0x000004000b0b7836 */ /* 0x000fc80000000000 */
[----:B------:R-:W-:-:S05]  /*2d30*/  IMAD.WIDE.U32 R10, R11, 0x4, R4 ;  /* 0x000000040b0a7825 */ /* 0x000fca00078e0004 */
[----:B------:R4:W-:Y:S02]  /*2d40*/  REDG.E.ADD.STRONG.GPU desc[UR12][R10.64], R21 ;  /* 0x000000150a00798e */ /* 0x0009e4000c12e10c */
.L_x_1291:
[----:B------:R-:W-:Y:S05]  /*2d50*/  BSYNC.RECONVERGENT B1 ;  /* 0x0000000000017941 */ /* 0x000fea0003800200 */
.L_x_1290:
[----:B------:R-:W-:Y:S04]  /*2d60*/  BSSY.RECONVERGENT B1, `(.L_x_1292) ;  /* 0x0000006000017945 */ /* 0x000fe80003800200 */
[----:B------:R-:W-:Y:S05]  /*2d70*/  @!P3 BRA `(.L_x_1293) ;  /* 0x000000000010b947 */ /* 0x000fea0003800000 */
[----:B01234-:R-:W-:-:S04]  /*2d80*/  IMAD R11, R7, 0x100, R0 ;  /* 0x00000100070b7824 */ /* 0x01ffc800078e0200 */
[----:B------:R-:W-:-:S04]  /*2d90*/  VIADD R11, R11, 0x500 ;  /* 0x000005000b0b7836 */ /* 0x000fc80000000000 */
[----:B------:R-:W-:-:S05]  /*2da0*/  IMAD.WIDE.U32 R10, R11, 0x4, R4 ;  /* 0x000000040b0a7825 */ /* 0x000fca00078e0004 */
[----:B------:R0:W-:Y:S02]  /*2db0*/  REDG.E.ADD.STRONG.GPU desc[UR12][R10.64], R23 ;  /* 0x000000170a00798e */ /* 0x0001e4000c12e10c */
.L_x_1293:
[----:B------:R-:W-:Y:S05]  /*2dc0*/  BSYNC.RECONVERGENT B1 ;  /* 0x0000000000017941 */ /* 0x000fea0003800200 */
.L_x_1292:
[----:B------:R-:W-:Y:S04]  /*2dd0*/  BSSY.RECONVERGENT B1, `(.L_x_1294) ;  /* 0x0000006000017945 */ /* 0x000fe80003800200 */
[----:B------:R-:W-:Y:S05]  /*2de0*/  @!P4 BRA `(.L_x_1295) ;  /* 0x000000000010c947 */ /* 0x000fea0003800000 */
[----:B01234-:R-:W-:-:S04]  /*2df0*/  IMAD R11, R7, 0x100, R0 ;  /* 0x00000100070b7824 */ /* 0x01ffc800078e0200 */
[----:B------:R-:W-:-:S04]  /*2e00*/  VIADD R11, R11, 0x600 ;  /* 0x000006000b0b7836 */ /* 0x000fc80000000000 */
[----:B------:R-:W-:-:S05]  /*2e10*/  IMAD.WIDE.U32 R10, R11, 0x4, R4 ;  /* 0x000000040b0a7825 */ /* 0x000fca00078e0004 */
[----:B------:R0:W-:Y:S02]  /*2e20*/  REDG.E.ADD.STRONG.GPU desc[UR12][R10.64], R25 ;  /* 0x000000190a00798e */ /* 0x0001e4000c12e10c */
.L_x_1295:
[----:B------:R-:W-:Y:S05]  /*2e30*/  BSYNC.RECONVERGENT B1 ;  /* 0x0000000000017941 */ /* 0x000fea0003800200 */
.L_x_1294:
[----:B------:R-:W-:Y:S04]  /*2e40*/  BSSY.RECONVERGENT B1, `(.L_x_1296) ;  /* 0x0000006000017945 */ /* 0x000fe80003800200 */
[----:B------:R-:W-:Y:S05]  /*2e50*/  @!P5 BRA `(.L_x_1297) ;  /* 0x000000000010d947 */ /* 0x000fea0003800000 */
[----:B01234-:R-:W-:-:S04]  /*2e60*/  IMAD R11, R7, 0x100, R0 ;  /* 0x00000100070b7824 */ /* 0x01ffc800078e0200 */
[----:B------:R-:W-:-:S04]  /*2e70*/  VIADD R11, R11, 0x700 ;  /* 0x000007000b0b7836 */ /* 0x000fc80000000000 */
[----:B------:R-:W-:-:S05]  /*2e80*/  IMAD.WIDE.U32 R10, R11, 0x4, R4 ;  /* 0x000000040b0a7825 */ /* 0x000fca00078e0004 */
[----:B------:R0:W-:Y:S02]  /*2e90*/  REDG.E.ADD.STRONG.GPU desc[UR12][R10.64], R8 ;  /* 0x000000080a00798e */ /* 0x0001e4000c12e10c */
.L_x_1297:
[----:B------:R-:W-:Y:S05]  /*2ea0*/  BSYNC.RECONVERGENT B1 ;  /* 0x0000000000017941 */ /* 0x000fea0003800200 */
.L_x_1296:
[----:B------:R-:W-:-:S05]  /*2eb0*/  VIADD R7, R7, 0x8 ;  /* 0x0000000807077836 */ /* 0x000fca0000000000 */
[----:B------:R-:W-:-:S13]  /*2ec0*/  ISETP.NE.AND P0, PT, R7, R3, PT ;  /* 0x000000030700720c */ /* 0x000fda0003f05270 */
[----:B------:R-:W-:Y:S05]  /*2ed0*/  @P0 BRA `(.L_x_1298) ;  /* 0xfffffff800d40947 */ /* 0x000fea000383ffff */
[----:B------:R-:W-:-:S07]  /*2ee0*/  IMAD.MOV.U32 R7, RZ, RZ, R3 ;  /* 0x000000ffff077224 */ /* 0x000fce00078e0003 */
.L_x_1281:
[----:B------:R-:W-:Y:S02]  /*2ef0*/  UISETP.NE.AND UP0, UPT, UR14, URZ, UPT ;  /* 0x000000ff0e00728c */ /* 0x000fe4000bf05270 */
[----:B------:R-:W-:Y:S01]  /*2f00*/  IMAD.U32 R5, RZ, RZ, UR14 ;  /* 0x0000000eff057e24 */ /* 0x000fe2000f8e00ff */
[----:B------:R-:W-:Y:S01]  /*2f10*/  LOP3.LUT R4, R6, 0x1, RZ, 0xc0, !PT ;  /* 0x0000000106047812 */ /* 0x000fe200078ec0ff */
[----:B0-----:R-:W-:Y:S02]  /*2f20*/  IMAD.U32 R8, RZ, RZ, UR7 ;  /* 0x00000007ff087e24 */ /* 0x001fe4000f8e00ff */
[----:B------:R-:W-:Y:S02]  /*2f30*/  VIADD R6, R5, 0xffffffff ;  /* 0xffffffff05067836 */ /* 0x000fe40000000000 */
[----:B------:R-:W-:Y:S01]  /*2f40*/  VIADD R5, R8, 0xffffffff ;  /* 0xffffffff08057836 */ /* 0x000fe20000000000 */
[----:B------:R-:W-:Y:S06]  /*2f50*/  BRA.U !UP0, `(.L_x_1299) ;  /* 0x0000000508407547 */ /* 0x000fec000b800000 */
[----:B------:R-:W-:-:S13]  /*2f60*/  ISETP.GE.U32.AND P0, PT, R6, 0x3, PT ;  /* 0x000000030600780c */ /* 0x000fda0003f06070 */
[----:B------:R-:W-:Y:S05]  /*2f70*/  @!P0 BRA `(.L_x_1300) ;  /* 0x0000000000a48947 */ /* 0x000fea0003800000 */
[----:B------:R-:W-:Y:S01]  /*2f80*/  IMAD R8, R7, 0x400, R2 ;  /* 0x0000040007087824 */ /* 0x000fe200078e0202 */
[----:B------:R-:W-:Y:S04]  /*2f90*/  BSSY.RECONVERGENT B1, `(.L_x_1301) ;  /* 0x000000e000017945 */ /* 0x000fe80003800200 */
[----:B-1----:R-:W0:Y:S04]  /*2fa0*/  LDS R13, [R8] ;  /* 0x00000000080d7984 */ /* 0x002e280000000800 */
[----:B------:R-:W1:Y:S04]  /*2fb0*/  LDS R15, [R8+0x400] ;  /* 0x00040000080f7984 */ /* 0x000e680000000800 */
[----:B--2---:R-:W2:Y:S04]  /*2fc0*/  LDS R17, [R8+0x800] ;  /* 0x0008000008117984 */ /* 0x004ea80000000800 */
[----:B---3--:R-:W3:Y:S01]  /*2fd0*/  LDS R19, [R8+0xc00] ;  /* 0x000c000008137984 */ /* 0x008ee20000000800 */
[----:B0-----:R-:W-:-:S02]  /*2fe0*/  ISETP.NE.AND P0, PT, R13, RZ, PT ;  /* 0x000000ff0d00720c */ /* 0x001fc40003f05270 */
[----:B-1----:R-:W-:Y:S02]  /*2ff0*/  ISETP.NE.AND P1, PT, R15, RZ, PT ;  /* 0x000000ff0f00720c */ /* 0x002fe40003f25270 */
[----:B--2---:R-:W-:Y:S02]  /*3000*/  ISETP.NE.AND P2, PT, R17, RZ, PT ;  /* 0x000000ff1100720c */ /* 0x004fe40003f45270 */
[----:B---3--:R-:W-:-:S07]  /*3010*/  ISETP.NE.AND P3, PT, R19, RZ, PT ;  /* 0x000000ff1300720c */ /* 0x008fce0003f65270 */
[----:B------:R-:W-:Y:S06]  /*3020*/  @!P0 BRA `(.L_x_1302) ;  /* 0x0000000000108947 */ /* 0x000fec0003800000 */
[----:B------:R-:W0:Y:S01]  /*3030*/  LDC.64 R8, c[0x0][0x380] ;  /* 0x0000e000ff087b82 */ /* 0x000e220000000a00 */
[----:B----4-:R-:W-:-:S04]  /*3040*/  IMAD R11, R7, 0x100, R0 ;  /* 0x00000100070b7824 */ /* 0x010fc800078e0200 */
[----:B0-----:R-:W-:-:S05]  /*3050*/  IMAD.WIDE.U32 R8, R11, 0x4, R8 ;  /* 0x000000040b087825 */ /* 0x001fca00078e0008 */
[----:B------:R0:W-:Y:S02]  /*3060*/  REDG.E.ADD.STRONG.GPU desc[UR12][R8.64], R13 ;  /* 0x0000000d0800798e */ /* 0x0001e4000c12e10c */
.L_x_1302:
[----:B------:R-:W-:Y:S05]  /*3070*/  BSYNC.RECONVERGENT B1 ;  /* 0x0000000000017941 */ /* 0x000fea0003800200 */
.L_x_1301:
[----:B------:R-:W-:Y:S04]  /*3080*/  BSSY.RECONVERGENT B1, `(.L_x_1303) ;  /* 0x0000007000017945 */ /* 0x000fe80003800200 */
[----:B------:R-:W-:Y:S05]  /*3090*/  @!P1 BRA `(.L_x_1304) ;  /* 0x0000000000149947 */ /* 0x000fea0003800000 */
[----:B0-----:R-:W0:Y:S01]  /*30a0*/  LDC.64 R8, c[0x0][0x380] ;  /* 0x0000e000ff087b82 */ /* 0x001e220000000a00 */
[----:B----4-:R-:W-:-:S04]  /*30b0*/  IMAD R11, R7, 0x100, R0 ;  /* 0x00000100070b7824 */ /* 0x010fc800078e0200 */
[----:B------:R-:W-:-:S04]  /*30c0*/  VIADD R11, R11, 0x100 ;  /* 0x000001000b0b7836 */ /* 0x000fc80000000000 */
[----:B0-----:R-:W-:-:S05]  /*30d0*/  IMAD.WIDE.U32 R8, R11, 0x4, R8 ;  /* 0x000000040b087825 */ /* 0x001fca00078e0008 */
[----:B------:R1:W-:Y:S02]  /*30e0*/  REDG.E.ADD.STRONG.GPU desc[UR12][R8.64], R15 ;  /* 0x0000000f0800798e */ /* 0x0003e4000c12e10c */
.L_x_1304:
[----:B------:R-:W-:Y:S05]  /*30f0*/  BSYNC.RECONVERGENT B1 ;  /* 0x0000000000017941 */ /* 0x000fea0003800200 */
.L_x_1303:
[----:B------:R-:W-:Y:S04]  /*3100*/  BSSY.RECONVERGENT B1, `(.L_x_1305) ;  /* 0x0000007000017945 */ /* 0x000fe80003800200 */
[----:B------:R-:W-:Y:S05]  /*3110*/  @!P2 BRA `(.L_x_1306) ;  /* 0x000000000014a947 */ /* 0x000fea0003800000 */
[----:B01----:R-:W0:Y:S01]  /*3120*/  LDC.64 R8, c[0x0][0x380] ;  /* 0x0000e000ff087b82 */ /* 0x003e220000000a00 */
[----:B----4-:R-:W-:-:S04]  /*3130*/  IMAD R11, R7, 0x100, R0 ;  /* 0x00000100070b7824 */ /* 0x010fc800078e0200 */
[----:B------:R-:W-:-:S04]  /*3140*/  VIADD R11, R11, 0x200 ;  /* 0x000002000b0b7836 */ /* 0x000fc80000000000 */
[----:B0-----:R-:W-:-:S05]  /*3150*/  IMAD.WIDE.U32 R8, R11, 0x4, R8 ;  /* 0x000000040b087825 */ /* 0x001fca00078e0008 */
[----:B------:R2:W-:Y:S02]  /*3160*/  REDG.E.ADD.STRONG.GPU desc[UR12][R8.64], R17 ;  /* 0x000000110800798e */ /* 0x0005e4000c12e10c */
.L_x_1306:
[----:B------:R-:W-:Y:S05]  /*3170*/  BSYNC.RECONVERGENT B1 ;  /* 0x0000000000017941 */ /* 0x000fea0003800200 */
.L_x_1305:
[----:B------:R-:W-:Y:S04]  /*3180*/  BSSY.RECONVERGENT B1, `(.L_x_1307) ;  /* 0x0000007000017945 */ /* 0x000fe80003800200 */
[----:B------:R-:W-:Y:S05]  /*3190*/  @!P3 BRA `(.L_x_1308) ;  /* 0x000000000014b947 */ /* 0x000fea0003800000 */
[----:B012---:R-:W0:Y:S01]  /*31a0*/  LDC.64 R8, c[0x0][0x380] ;  /* 0x0000e000ff087b82 */ /* 0x007e220000000a00 */
[----:B----4-:R-:W-:-:S04]  /*31b0*/  IMAD R11, R7, 0x100, R0 ;  /* 0x00000100070b7824 */ /* 0x010fc800078e0200 */
[----:B------:R-:W-:-:S04]  /*31c0*/  VIADD R11, R11, 0x300 ;  /* 0x000003000b0b7836 */ /* 0x000fc80000000000 */
[----:B0-----:R-:W-:-:S05]  /*31d0*/  IMAD.WIDE.U32 R8, R11, 0x4, R8 ;  /* 0x000000040b087825 */ /* 0x001fca00078e0008 */
[----:B------:R3:W-:Y:S02]  /*31e0*/  REDG.E.ADD.STRONG.GPU desc[UR12][R8.64], R19 ;  /* 0x000000130800798e */ /* 0x0007e4000c12e10c */
.L_x_1308:
[----:B------:R-:W-:Y:S05]  /*31f0*/  BSYNC.RECONVERGENT B1 ;  /* 0x0000000000017941 */ /* 0x000fea0003800200 */
.L_x_1307:
[----:B------:R-:W-:-:S07]  /*3200*/  VIADD R7, R7, 0x4 ;  /* 0x0000000407077836 */ /* 0x000fce0000000000 */
.L_x_1300:
[----:B------:R-:W-:Y:S01]  /*3210*/  UISETP.NE.AND UP0, UPT, UR7, URZ, UPT ;  /* 0x000000ff0700728c */ /* 0x000fe2000bf05270 */
[----:B------:R-:W-:Y:S08]  /*3220*/  BSSY.RECONVERGENT B1, `(.L_x_1299) ;  /* 0x0000023000017945 */ /* 0x000ff00003800200 */
[----:B------:R-:W-:Y:S05]  /*3230*/  BRA.U !UP0, `(.L_x_1309) ;  /* 0x0000000108847547 */ /* 0x000fea000b800000 */
[----:B------:R-:W-:-:S13]  /*3240*/  ISETP.NE.AND P0, PT, R5, RZ, PT ;  /* 0x000000ff0500720c */ /* 0x000fda0003f05270 */
[----:B------:R-:W-:Y:S05]  /*3250*/  @!P0 BRA `(.L_x_1310) ;  /* 0x0000000000548947 */ /* 0x000fea0003800000 */
[----:B0123--:R-:W-:Y:S01]  /*3260*/  IMAD R8, R7, 0x400, R2 ;  /* 0x0000040007087824 */ /* 0x00ffe200078e0202 */
[----:B------:R-:W-:Y:S04]  /*3270*/  BSSY.RECONVERGENT B2, `(.L_x_1311) ;  /* 0x000000a000027945 */ /* 0x000fe80003800200 */
[----:B----4-:R-:W0:Y:S04]  /*3280*/  LDS R11, [R8] ;  /* 0x00000000080b7984 */ /* 0x010e280000000800 */
        /* <DEDUP_REMOVED lines=8> */
.L_x_1312:
[----:B------:R-:W-:Y:S05]  /*3310*/  BSYNC.RECONVERGENT B2 ;  /* 0x0000000000027941 */ /* 0x000fea0003800200 */
.L_x_1311:
[----:B------:R-:W-:Y:S04]  /*3320*/  BSSY.RECONVERGENT B2, `(.L_x_1313) ;  /* 0x0000007000027945 */ /* 0x000fe80003800200 */
[----:B------:R-:W-:Y:S05]  /*3330*/  @!P1 BRA `(.L_x_1314) ;  /* 0x0000000000149947 */ /* 0x000fea0003800000 */
[----:B0-----:R-:W0:Y:S01]  /*3340*/  LDC.64 R8, c[0x0][0x380] ;  /* 0x0000e000ff087b82 */ /* 0x001e220000000a00 */
[----:B------:R-:W-:-:S04]  /*3350*/  IMAD R10, R7, 0x100, R0 ;  /* 0x00000100070a7824 */ /* 0x000fc800078e0200 */
[----:B------:R-:W-:-:S04]  /*3360*/  VIADD R11, R10, 0x100 ;  /* 0x000001000a0b7836 */ /* 0x000fc80000000000 */
[----:B0-----:R-:W-:-:S05]  /*3370*/  IMAD.WIDE.U32 R8, R11, 0x4, R8 ;  /* 0x000000040b087825 */ /* 0x001fca00078e0008 */
[----:B------:R1:W-:Y:S02]  /*3380*/  REDG.E.ADD.STRONG.GPU desc[UR12][R8.64], R13 ;  /* 0x0000000d0800798e */ /* 0x0003e4000c12e10c */
.L_x_1314:
[----:B------:R-:W-:Y:S05]  /*3390*/  BSYNC.RECONVERGENT B2 ;  /* 0x0000000000027941 */ /* 0x000fea0003800200 */
.L_x_1313:
[----:B------:R-:W-:-:S07]  /*33a0*/  VIADD R7, R7, 0x2 ;  /* 0x0000000207077836 */ /* 0x000fce0000000000 */
.L_x_1310:
[----:B------:R-:W-:-:S13]  /*33b0*/  ISETP.NE.AND P0, PT, R4, RZ, PT ;  /* 0x000000ff0400720c */ /* 0x000fda0003f05270 */
[----:B------:R-:W-:Y:S05]  /*33c0*/  @!P0 BRA `(.L_x_1309) ;  /* 0x0000000000208947 */ /* 0x000fea0003800000 */
[----:B0123--:R-:W-:-:S05]  /*33d0*/  IMAD R8, R7, 0x400, R2 ;  /* 0x0000040007087824 */ /* 0x00ffca00078e0202 */
[----:B----4-:R-:W0:Y:S02]  /*33e0*/  LDS R11, [R8] ;  /* 0x00000000080b7984 */ /* 0x010e240000000800 */
[----:B0-----:R-:W-:-:S13]  /*33f0*/  ISETP.NE.AND P0, PT, R11, RZ, PT ;  /* 0x000000ff0b00720c */ /* 0x001fda0003f05270 */
[----:B------:R-:W-:Y:S05]  /*3400*/  @!P0 BRA `(.L_x_1309) ;  /* 0x0000000000108947 */ /* 0x000fea0003800000 */
[----:B------:R-:W0:Y:S01]  /*3410*/  LDC.64 R8, c[0x0][0x380] ;  /* 0x0000e000ff087b82 */ /* 0x000e220000000a00 */
[----:B------:R-:W-:-:S04]  /*3420*/  IMAD R7, R7, 0x100, R0 ;  /* 0x0000010007077824 */ /* 0x000fc800078e0200 */
[----:B0-----:R-:W-:-:S05]  /*3430*/  IMAD.WIDE.U32 R8, R7, 0x4, R8 ;  /* 0x0000000407087825 */ /* 0x001fca00078e0008 */
[----:B------:R0:W-:Y:S02]  /*3440*/  REDG.E.ADD.STRONG.GPU desc[UR12][R8.64], R11 ;  /* 0x0000000b0800798e */ /* 0x0001e4000c12e10c */
.L_x_1309:
[----:B------:R-:W-:Y:S05]  /*3450*/  BSYNC.RECONVERGENT B1 ;  /* 0x0000000000017941 */ /* 0x000fea0003800200 */
.L_x_1299:
[----:B------:R-:W-:-:S13]  /*3460*/  ISETP.GT.U32.AND P0, PT, R0, 0x7f, PT ;  /* 0x0000007f0000780c */ /* 0x000fda0003f04070 */
[----:B------:R-:W-:Y:S05]  /*3470*/  @P0 BRA `(.L_x_1280) ;  /* 0x0000000800300947 */ /* 0x000fea0003800000 */
[----:B------:R-:W-:Y:S01]  /*3480*/  UISETP.GE.U32.AND UP0, UPT, UR11, 0x7, UPT ;  /* 0x000000070b00788c */ /* 0x000fe2000bf06070 */
[----:B------:R-:W-:-:S08]  /*3490*/  IMAD.MOV.U32 R7, RZ, RZ, RZ ;  /* 0x000000ffff077224 */ /* 0x000fd000078e00ff */
[----:B------:R-:W-:Y:S05]  /*34a0*/  BRA.U !UP0, `(.L_x_1315) ;  /* 0x0000000108e47547 */ /* 0x000fea000b800000 */
[----:B01234-:R-:W0:Y:S01]  /*34b0*/  LDC.64 R10, c[0x0][0x380] ;  /* 0x0000e000ff0a7b82 */ /* 0x01fe220000000a00 */
[----:B------:R-:W-:-:S07]  /*34c0*/  IMAD.MOV.U32 R7, RZ, RZ, RZ ;  /* 0x000000ffff077224 */ /* 0x000fce00078e00ff */
.L_x_1332:
[C---:B------:R-:W-:Y:S01]  /*34d0*/  IMAD R12, R7.reuse, 0x400, R2 ;  /* 0x00000400070c7824 */ /* 0x040fe200078e0202 */
[----:B------:R-:W-:Y:S01]  /*34e0*/  BSSY.RECONVERGENT B1, `(.L_x_1316) ;  /* 0x0000010000017945 */ /* 0x000fe20003800200 */
[C---:B01234-:R-:W-:Y:S02]  /*34f0*/  IMAD R9, R7.reuse, 0x100, R0 ;  /* 0x0000010007097824 */ /* 0x05ffe400078e0200 */
        /* <DEDUP_REMOVED lines=14> */
.L_x_1317:
[----:B------:R-:W-:Y:S05]  /*35e0*/  BSYNC.RECONVERGENT B1 ;  /* 0x0000000000017941 */ /* 0x000fea0003800200 */
.L_x_1316:
[----:B------:R-:W-:Y:S04]  /*35f0*/  BSSY.RECONVERGENT B1, `(.L_x_1318) ;  /* 0x0000003000017945 */ /* 0x000fe80003800200 */
[----:B------:R-:W-:Y:S05]  /*3600*/  @!P1 BRA `(.L_x_1319) ;  /* 0x0000000000049947 */ /* 0x000fea0003800000 */
[----:B------:R1:W-:Y:S02]  /*3610*/  REDG.E.ADD.STRONG.GPU desc[UR12][R8.64+0x600], R15 ;  /* 0x0006000f0800798e */ /* 0x0003e4000c12e10c */
.L_x_1319:
[----:B------:R-:W-:Y:S05]  /*3620*/  BSYNC.RECONVERGENT B1 ;  /* 0x0000000000017941 */ /* 0x000fea0003800200 */
.L_x_1318:
        /* <DEDUP_REMOVED lines=10> */
.L_x_1321:
[----:B------:R-:W-:Y:S05]  /*36d0*/  BSYNC.RECONVERGENT B1 ;  /* 0x0000000000017941 */ /* 0x000fea0003800200 */
.L_x_1320:
[----:B------:R-:W-:Y:S04]  /*36e0*/  BSSY.RECONVERGENT B1, `(.L_x_1322) ;  /* 0x0000003000017945 */ /* 0x000fe80003800200 */
[----:B------:R-:W-:Y:S05]  /*36f0*/  @!P1 BRA `(.L_x_1323) ;  /* 0x0000000000049947 */ /* 0x000fea0003800000 */
[----:B------:R3:W-:Y:S02]  /*3700*/  REDG.E.ADD.STRONG.GPU desc[UR12][R8.64+0xe00], R19 ;  /* 0x000e00130800798e */ /* 0x0007e4000c12e10c */
.L_x_1323:
[----:B------:R-:W-:Y:S05]  /*3710*/  BSYNC.RECONVERGENT B1 ;  /* 0x0000000000017941 */ /* 0x000fea0003800200 */
.L_x_1322:
[----:B------:R-:W-:Y:S04]  /*3720*/  BSSY.RECONVERGENT B1, `(.L_x_1324) ;  /* 0x0000003000017945 */ /* 0x000fe80003800200 */
[----:B------:R-:W-:Y:S05]  /*3730*/  @!P2 BRA `(.L_x_1325) ;  /* 0x000000000004a947 */ /* 0x000fea0003800000 */
[----:B------:R4:W-:Y:S02]  /*3740*/  REDG.E.ADD.STRONG.GPU desc[UR12][R8.64+0x1200], R21 ;  /* 0x001200150800798e */ /* 0x0009e4000c12e10c */
.L_x_1325:
[----:B------:R-:W-:Y:S05]  /*3750*/  BSYNC.RECONVERGENT B1 ;  /* 0x0000000000017941 */ /* 0x000fea0003800200 */
.L_x_1324:
[----:B------:R-:W-:Y:S04]  /*3760*/  BSSY.RECONVERGENT B1, `(.L_x_1326) ;  /* 0x0000003000017945 */ /* 0x000fe80003800200 */
[----:B------:R-:W-:Y:S05]  /*3770*/  @!P3 BRA `(.L_x_1327) ;  /* 0x000000000004b947 */ /* 0x000fea0003800000 */
[----:B------:R0:W-:Y:S02]  /*3780*/  REDG.E.ADD.STRONG.GPU desc[UR12][R8.64+0x1600], R23 ;  /* 0x001600170800798e */ /* 0x0001e4000c12e10c */
.L_x_1327:
[----:B------:R-:W-:Y:S05]  /*3790*/  BSYNC.RECONVERGENT B1 ;  /* 0x0000000000017941 */ /* 0x000fea0003800200 */
.L_x_1326:
[----:B------:R-:W-:Y:S04]  /*37a0*/  BSSY.RECONVERGENT B1, `(.L_x_1328) ;  /* 0x0000003000017945 */ /* 0x000fe80003800200 */
[----:B------:R-:W-:Y:S05]  /*37b0*/  @!P4 BRA `(.L_x_1329) ;  /* 0x000000000004c947 */ /* 0x000fea0003800000 */
[----:B------:R0:W-:Y:S02]  /*37c0*/  REDG.E.ADD.STRONG.GPU desc[UR12][R8.64+0x1a00], R25 ;  /* 0x001a00190800798e */ /* 0x0001e4000c12e10c */
.L_x_1329:
[----:B------:R-:W-:Y:S05]  /*37d0*/  BSYNC.RECONVERGENT B1 ;  /* 0x0000000000017941 */ /* 0x000fea0003800200 */
.L_x_1328:
[----:B------:R-:W-:Y:S04]  /*37e0*/  BSSY.RECONVERGENT B1, `(.L_x_1330) ;  /* 0x0000003000017945 */ /* 0x000fe80003800200 */
[----:B------:R-:W-:Y:S05]  /*37f0*/  @!P5 BRA `(.L_x_1331) ;  /* 0x000000000004d947 */ /* 0x000fea0003800000 */
[----:B------:R0:W-:Y:S02]  /*3800*/  REDG.E.ADD.STRONG.GPU desc[UR12][R8.64+0x1e00], R27 ;  /* 0x001e001b0800798e */ /* 0x0001e4000c12e10c */
.L_x_1331:
[----:B------:R-:W-:Y:S05]  /*3810*/  BSYNC.RECONVERGENT B1 ;  /* 0x0000000000017941 */ /* 0x000fea0003800200 */
.L_x_1330:
[----:B------:R-:W-:Y:S05]  /*3820*/  @P0 BRA `(.L_x_1332) ;  /* 0xfffffffc00280947 */ /* 0x000fea000383ffff */
[----:B------:R-:W-:-:S07]  /*3830*/  IMAD.MOV.U32 R7, RZ, RZ, R3 ;  /* 0x000000ffff077224 */ /* 0x000fce00078e0003 */
.L_x_1315:
[----:B------:R-:W-:-:S09]  /*3840*/  UISETP.NE.AND UP0, UPT, UR14, URZ, UPT ;  /* 0x000000ff0e00728c */ /* 0x000fd2000bf05270 */
[----:B------:R-:W-:Y:S05]  /*3850*/  BRA.U !UP0, `(.L_x_1280) ;  /* 0x0000000508387547 */ /* 0x000fea000b800000 */
[----:B------:R-:W-:-:S13]  /*3860*/  ISETP.GE.U32.AND P0, PT, R6, 0x3, PT ;  /* 0x000000030600780c */ /* 0x000fda0003f06070 */
[----:B------:R-:W-:Y:S05]  /*3870*/  @!P0 BRA `(.L_x_1333) ;  /* 0x0000000000a48947 */ /* 0x000fea0003800000 */
[----:B------:R-:W-:Y:S01]  /*3880*/  IMAD R3, R7, 0x400, R2 ;  /* 0x0000040007037824 */ /* 0x000fe200078e0202 */
[----:B------:R-:W-:Y:S04]  /*3890*/  BSSY.RECONVERGENT B1, `(.L_x_1334) ;  /* 0x000000e000017945 */ /* 0x000fe80003800200 */
[----:B01234-:R-:W0:Y:S04]  /*38a0*/  LDS R11, [R3+0x200] ;  /* 0x00020000030b7984 */ /* 0x01fe280000000800 */
[----:B------:R-:W1:Y:S04]  /*38b0*/  LDS R13, [R3+0x600] ;  /* 0x00060000030d7984 */ /* 0x000e680000000800 */
[----:B------:R-:W2:Y:S04]  /*38c0*/  LDS R15, [R3+0xa00] ;  /* 0x000a0000030f7984 */ /* 0x000ea80000000800 */
[----:B------:R-:W3:Y:S01]  /*38d0*/  LDS R17, [R3+0xe00] ;  /* 0x000e000003117984 */ /* 0x000ee20000000800 */
[----:B0-----:R-:W-:-:S02]  /*38e0*/  ISETP.NE.AND P0, PT, R11, RZ, PT ;  /* 0x000000ff0b00720c */ /* 0x001fc40003f05270 */
[----:B-1----:R-:W-:Y:S02]  /*38f0*/  ISETP.NE.AND P1, PT, R13, RZ, PT ;  /* 0x000000ff0d00720c */ /* 0x002fe40003f25270 */
[----:B--2---:R-:W-:Y:S02]  /*3900*/  ISETP.NE.AND P2, PT, R15, RZ, PT ;  /* 0x000000ff0f00720c */ /* 0x004fe40003f45270 */
[----:B---3--:R-:W-:-:S07]  /*3910*/  ISETP.NE.AND P3, PT, R17, RZ, PT ;  /* 0x000000ff1100720c */ /* 0x008fce0003f65270 */
[----:B------:R-:W-:Y:S06]  /*3920*/  @!P0 BRA `(.L_x_1335) ;  /* 0x0000000000108947 */ /* 0x000fec0003800000 */
[----:B------:R-:W0:Y:S01]  /*3930*/  LDC.64 R8, c[0x0][0x380] ;  /* 0x0000e000ff087b82 */ /* 0x000e220000000a00 */
[----:B------:R-:W-:-:S04]  /*3940*/  IMAD R3, R7, 0x100, R0 ;  /* 0x0000010007037824 */ /* 0x000fc800078e0200 */
[----:B0-----:R-:W-:-:S05]  /*3950*/  IMAD.WIDE.U32 R8, R3, 0x4, R8 ;  /* 0x0000000403087825 */ /* 0x001fca00078e0008 */
[----:B------:R0:W-:Y:S02]  /*3960*/  REDG.E.ADD.STRONG.GPU desc[UR12][R8.64+0x200], R11 ;  /* 0x0002000b0800798e */ /* 0x0001e4000c12e10c */
.L_x_1335:
[----:B------:R-:W-:Y:S05]  /*3970*/  BSYNC.RECONVERGENT B1 ;  /* 0x0000000000017941 */ /* 0x000fea0003800200 */
.L_x_1334:
[----:B------:R-:W-:Y:S04]  /*3980*/  BSSY.RECONVERGENT B1, `(.L_x_1336) ;  /* 0x0000007000017945 */ /* 0x000fe80003800200 */
[----:B------:R-:W-:Y:S05]  /*3990*/  @!P1 BRA `(.L_x_1337) ;  /* 0x0000000000149947 */ /* 0x000fea0003800000 */
[----:B0-----:R-:W0:Y:S01]  /*39a0*/  LDC.64 R8, c[0x0][0x380] ;  /* 0x0000e000ff087b82 */ /* 0x001e220000000a00 */
[----:B------:R-:W-:-:S04]  /*39b0*/  IMAD R3, R7, 0x100, R0 ;  /* 0x0000010007037824 */ /* 0x000fc800078e0200 */
[----:B------:R-:W-:-:S04]  /*39c0*/  VIADD R3, R3, 0x100 ;  /* 0x0000010003037836 */ /* 0x000fc80000000000 */
[----:B0-----:R-:W-:-:S05]  /*39d0*/  IMAD.WIDE.U32 R8, R3, 0x4, R8 ;  /* 0x0000000403087825 */ /* 0x001fca00078e0008 */
[----:B------:R1:W-:Y:S02]  /*39e0*/  REDG.E.ADD.STRONG.GPU desc[UR12][R8.64+0x200], R13 ;  /* 0x0002000d0800798e */ /* 0x0003e4000c12e10c */
.L_x_1337:
[----:B------:R-:W-:Y:S05]  /*39f0*/  BSYNC.RECONVERGENT B1 ;  /* 0x0000000000017941 */ /* 0x000fea0003800200 */
.L_x_1336:
[----:B------:R-:W-:Y:S04]  /*3a00*/  BSSY.RECONVERGENT B1, `(.L_x_1338) ;  /* 0x0000007000017945 */ /* 0x000fe80003800200 */
[----:B------:R-:W-:Y:S05]  /*3a10*/  @!P2 BRA `(.L_x_1339) ;  /* 0x000000000014a947 */ /* 0x000fea0003800000 */
[----:B01----:R-:W0:Y:S01]  /*3a20*/  LDC.64 R8, c[0x0][0x380] ;  /* 0x0000e000ff087b82 */ /* 0x003e220000000a00 */
[----:B------:R-:W-:-:S04]  /*3a30*/  IMAD R3, R7, 0x100, R0 ;  /* 0x0000010007037824 */ /* 0x000fc800078e0200 */
[----:B------:R-:W-:-:S04]  /*3a40*/  VIADD R3, R3, 0x200 ;  /* 0x0000020003037836 */ /* 0x000fc80000000000 */
[----:B0-----:R-:W-:-:S05]  /*3a50*/  IMAD.WIDE.U32 R8, R3, 0x4, R8 ;  /* 0x0000000403087825 */ /* 0x001fca00078e0008 */
[----:B------:R2:W-:Y:S02]  /*3a60*/  REDG.E.ADD.STRONG.GPU desc[UR12][R8.64+0x200], R15 ;  /* 0x0002000f0800798e */ /* 0x0005e4000c12e10c */
.L_x_1339:
[----:B------:R-:W-:Y:S05]  /*3a70*/  BSYNC.RECONVERGENT B1 ;  /* 0x0000000000017941 */ /* 0x000fea0003800200 */
.L_x_1338:
[----:B------:R-:W-:Y:S04]  /*3a80*/  BSSY.RECONVERGENT B1, `(.L_x_1340) ;  /* 0x0000007000017945 */ /* 0x000fe80003800200 */
[----:B------:R-:W-:Y:S05]  /*3a90*/  @!P3 BRA `(.L_x_1341) ;  /* 0x000000000014b947 */ /* 0x000fea0003800000 */
[----:B012---:R-:W0:Y:S01]  /*3aa0*/  LDC.64 R8, c[0x0][0x380] ;  /* 0x0000e000ff087b82 */ /* 0x007e220000000a00 */
[----:B------:R-:W-:-:S04]  /*3ab0*/  IMAD R3, R7, 0x100, R0 ;  /* 0x0000010007037824 */ /* 0x000fc800078e0200 */
[----:B------:R-:W-:-:S04]  /*3ac0*/  VIADD R3, R3, 0x300 ;  /* 0x0000030003037836 */ /* 0x000fc80000000000 */
[----:B0-----:R-:W-:-:S05]  /*3ad0*/  IMAD.WIDE.U32 R8, R3, 0x4, R8 ;  /* 0x0000000403087825 */ /* 0x001fca00078e0008 */
[----:B------:R3:W-:Y:S02]  /*3ae0*/  REDG.E.ADD.STRONG.GPU desc[UR12][R8.64+0x200], R17 ;  /* 0x000200110800798e */ /* 0x0007e4000c12e10c */
.L_x_1341:
[----:B------:R-:W-:Y:S05]  /*3af0*/  BSYNC.RECONVERGENT B1 ;  /* 0x0000000000017941 */ /* 0x000fea0003800200 */
.L_x_1340:
[----:B------:R-:W-:-:S07]  /*3b00*/  VIADD R7, R7, 0x4 ;  /* 0x0000000407077836 */ /* 0x000fce0000000000 */
.L_x_1333:
[----:B------:R-:W-:-:S09]  /*3b10*/  UISETP.NE.AND UP0, UPT, UR7, URZ, UPT ;  /* 0x000000ff0700728c */ /* 0x000fd2000bf05270 */
[----:B------:R-:W-:Y:S05]  /*3b20*/  BRA.U !UP0, `(.L_x_1280) ;  /* 0x0000000108847547 */ /* 0x000fea000b800000 */
[----:B------:R-:W-:-:S13]  /*3b30*/  ISETP.NE.AND P0, PT, R5, RZ, PT ;  /* 0x000000ff0500720c */ /* 0x000fda0003f05270 */
[----:B------:R-:W-:Y:S05]  /*3b40*/  @!P0 BRA `(.L_x_1342) ;  /* 0x0000000000548947 */ /* 0x000fea0003800000 */
[----:B------:R-:W-:Y:S01]  /*3b50*/  IMAD R6, R7, 0x400, R2 ;  /* 0x0000040007067824 */ /* 0x000fe200078e0202 */
[----:B------:R-:W-:Y:S04]  /*3b60*/  BSSY.RECONVERGENT B1, `(.L_x_1343) ;  /* 0x000000a000017945 */ /* 0x000fe80003800200 */
[----:B------:R-:W5:Y:S04]  /*3b70*/  LDS R3, [R6+0x200] ;  /* 0x0002000006037984 */ /* 0x000f680000000800 */
[----:B------:R-:W0:Y:S01]  /*3b80*/  LDS R5, [R6+0x600] ;  /* 0x0006000006057984 */ /* 0x000e220000000800 */
[----:B-----5:R-:W-:-:S02]  /*3b90*/  ISETP.NE.AND P0, PT, R3, RZ, PT ;  /* 0x000000ff0300720c */ /* 0x020fc40003f05270 */
[----:B0-----:R-:W-:-:S11]  /*3ba0*/  ISETP.NE.AND P1, PT, R5, RZ, PT ;  /* 0x000000ff0500720c */ /* 0x001fd60003f25270 */
[----:B------:R-:W-:Y:S05]  /*3bb0*/  @!P0 BRA `(.L_x_1344) ;  /* 0x0000000000108947 */ /* 0x000fea0003800000 */
[----:B-1234-:R-:W0:Y:S01]  /*3bc0*/  LDC.64 R8, c[0x0][0x380] ;  /* 0x0000e000ff087b82 */ /* 0x01ee220000000a00 */
[----:B------:R-:W-:-:S04]  /*3bd0*/  IMAD R11, R7, 0x100, R0 ;  /* 0x00000100070b7824 */ /* 0x000fc800078e0200 */
[----:B0-----:R-:W-:-:S05]  /*3be0*/  IMAD.WIDE.U32 R8, R11, 0x4, R8 ;  /* 0x000000040b087825 */ /* 0x001fca00078e0008 */
[----:B------:R0:W-:Y:S02]  /*3bf0*/  REDG.E.ADD.STRONG.GPU desc[UR12][R8.64+0x200], R3 ;  /* 0x000200030800798e */ /* 0x0001e4000c12e10c */
.L_x_1344:
[----:B------:R-:W-:Y:S05]  /*3c00*/  BSYNC.RECONVERGENT B1 ;  /* 0x0000000000017941 */ /* 0x000fea0003800200 */
.L_x_1343:
[----:B------:R-:W-:Y:S04]  /*3c10*/  BSSY.RECONVERGENT B1, `(.L_x_1345) ;  /* 0x0000007000017945 */ /* 0x000fe80003800200 */
[----:B------:R-:W-:Y:S05]  /*3c20*/  @!P1 BRA `(.L_x_1346) ;  /* 0x0000000000149947 */ /* 0x000fea0003800000 */
[----:B01234-:R-:W0:Y:S01]  /*3c30*/  LDC.64 R8, c[0x0][0x380] ;  /* 0x0000e000ff087b82 */ /* 0x01fe220000000a00 */
[----:B------:R-:W-:-:S04]  /*3c40*/  IMAD R3, R7, 0x100, R0 ;  /* 0x0000010007037824 */ /* 0x000fc800078e0200 */
[----:B------:R-:W-:-:S04]  /*3c50*/  VIADD R3, R3, 0x100 ;  /* 0x0000010003037836 */ /* 0x000fc80000000000 */
[----:B0-----:R-:W-:-:S05]  /*3c60*/  IMAD.WIDE.U32 R8, R3, 0x4, R8 ;  /* 0x0000000403087825 */ /* 0x001fca00078e0008 */
[----:B------:R0:W-:Y:S02]  /*3c70*/  REDG.E.ADD.STRONG.GPU desc[UR12][R8.64+0x200], R5 ;  /* 0x000200050800798e */ /* 0x0001e4000c12e10c */
.L_x_1346:
[----:B------:R-:W-:Y:S05]  /*3c80*/  BSYNC.RECONVERGENT B1 ;  /* 0x0000000000017941 */ /* 0x000fea0003800200 */
.L_x_1345:
[----:B------:R-:W-:-:S07]  /*3c90*/  VIADD R7, R7, 0x2 ;  /* 0x0000000207077836 */ /* 0x000fce0000000000 */
.L_x_1342:
[----:B------:R-:W-:-:S13]  /*3ca0*/  ISETP.NE.AND P0, PT, R4, RZ, PT ;  /* 0x000000ff0400720c */ /* 0x000fda0003f05270 */
[----:B------:R-:W-:Y:S05]  /*3cb0*/  @!P0 BRA `(.L_x_1280) ;  /* 0x0000000000208947 */ /* 0x000fea0003800000 */
[----:B------:R-:W-:-:S05]  /*3cc0*/  IMAD R2, R7, 0x400, R2 ;  /* 0x0000040007027824 */ /* 0x000fca00078e0202 */
[----:B0-----:R-:W0:Y:S02]  /*3cd0*/  LDS R5, [R2+0x200] ;  /* 0x0002000002057984 */ /* 0x001e240000000800 */
[----:B0-----:R-:W-:-:S13]  /*3ce0*/  ISETP.NE.AND P0, PT, R5, RZ, PT ;  /* 0x000000ff0500720c */ /* 0x001fda0003f05270 */
[----:B------:R-:W-:Y:S05]  /*3cf0*/  @!P0 BRA `(.L_x_1280) ;  /* 0x0000000000108947 */ /* 0x000fea0003800000 */
[----:B------:R-:W0:Y:S01]  /*3d00*/  LDC.64 R2, c[0x0][0x380] ;  /* 0x0000e000ff027b82 */ /* 0x000e220000000a00 */
[----:B------:R-:W-:-:S04]  /*3d10*/  IMAD R7, R7, 0x100, R0 ;  /* 0x0000010007077824 */ /* 0x000fc800078e0200 */
[----:B0-----:R-:W-:-:S05]  /*3d20*/  IMAD.WIDE.U32 R2, R7, 0x4, R2 ;  /* 0x0000000407027825 */ /* 0x001fca00078e0002 */
[----:B------:R0:W-:Y:S02]  /*3d30*/  REDG.E.ADD.STRONG.GPU desc[UR12][R2.64+0x200], R5 ;  /* 0x000200050200798e */ /* 0x0001e4000c12e10c */
.L_x_1280:
[----:B------:R-:W-:Y:S05]  /*3d40*/  BSYNC.RECONVERGENT B0 ;  /* 0x0000000000007941 */ /* 0x000fea0003800200 */
.L_x_1279:
[----:B------:R-:W1:Y:S01]  /*3d50*/  LDCU UR5, c[0x0][0x390] ;  /* 0x00007200ff0577ac */ /* 0x000e620008000800 */
[----:B------:R-:W-:Y:S02]  /*3d60*/  UIADD3 UR4, UPT, UPT, UR4, 0x1, URZ ;  /* 0x0000000104047890 */ /* 0x000fe4000fffe0ff */
[----:B-1----:R-:W-:-:S04]  /*3d70*/  UIADD3 UR8, UPT, UPT, UR5, -0x1, URZ ;  /* 0xffffffff05087890 */ /* 0x002fc8000fffe0ff */
[----:B------:R-:W-:-:S04]  /*3d80*/  ULEA.HI UR8, UR8, 0x1, URZ, 0x2 ;  /* 0x0000000108087891 */ /* 0x000fc8000f8f10ff */
[----:B------:R-:W-:-:S04]  /*3d90*/  UISETP.LT.U32.AND UP0, UPT, UR8, UR5, UPT ;  /* 0x000000050800728c */ /* 0x000fc8000bf01070 */
[----:B------:R-:W-:-:S04]  /*3da0*/  USEL UR5, UR8, UR5, UP0 ;  /* 0x0000000508057287 */ /* 0x000fc80008000000 */
[----:B------:R-:W-:Y:S01]  /*3db0*/  UISETP.NE.AND UP0, UPT, UR4, UR5, UPT ;  /* 0x000000050400728c */ /* 0x000fe2000bf05270 */
[----:B------:R-:W-:Y:S08]  /*3dc0*/  BAR.SYNC.DEFER_BLOCKING 0x0 ;  /* 0x0000000000007b1d */ /* 0x000ff00000010000 */
[----:B------:R-:W-:Y:S05]  /*3dd0*/  BRA.U UP0, `(.L_x_1347) ;  /* 0xffffffc100e47547 */ /* 0x000fea000b83ffff */
[----:B------:R-:W-:Y:S05]  /*3de0*/  EXIT ;  /* 0x000000000000794d */ /* 0x000fea0003800000 */
.L_x_1348:
        /* <DEDUP_REMOVED lines=9> */
.L_x_1425:


//--------------------- .text._ZN3cub18CUB_300001_SM_10006detail10radix_sort31DeviceRadixSortSingleTileKernelINS1_5radix10policy_hubI6edge_tNS0_8NullTypeEjE10Policy1000ELNS0_9SortOrderE0ES6_S7_j17edge_decomposer_tEEvPKT1_PSC_PKT2_PSG_T3_iiT4_ --------------------------
	.section	.text._ZN3cub18CUB_300001_SM_10006detail10radix_sort31DeviceRadixSortSingleTileKernelINS1_5radix10policy_hubI6edge_tNS0_8NullTypeEjE10Policy1000ELNS0_9SortOrderE0ES6_S7_j17edge_decomposer_tEEvPKT1_PSC_PKT2_PSG_T3_iiT4_,"ax",@progbits
	.align	128
        .global         _ZN3cub18CUB_300001_SM_10006detail10radix_sort31DeviceRadixSortSingleTileKernelINS1_5radix10policy_hubI6edge_tNS0_8NullTypeEjE10Policy1000ELNS0_9SortOrderE0ES6_S7_j17edge_decomposer_tEEvPKT1_PSC_PKT2_PSG_T3_iiT4_
        .type           _ZN3cub18CUB_300001_SM_10006detail10radix_sort31DeviceRadixSortSingleTileKernelINS1_5radix10policy_hubI6edge_tNS0_8NullTypeEjE10Policy1000ELNS0_9SortOrderE0ES6_S7_j17edge_decomposer_tEEvPKT1_PSC_PKT2_PSG_T3_iiT4_,@function
        .size           _ZN3cub18CUB_300001_SM_10006detail10radix_sort31DeviceRadixSortSingleTileKernelINS1_5radix10policy_hubI6edge_tNS0_8NullTypeEjE10Policy1000ELNS0_9SortOrderE0ES6_S7_j17edge_decomposer_tEEvPKT1_PSC_PKT2_PSG_T3_iiT4_,(.L_x_1426 - _ZN3cub18CUB_300001_SM_10006detail10radix_sort31DeviceRadixSortSingleTileKernelINS1_5radix10policy_hubI6edge_tNS0_8NullTypeEjE10Policy1000ELNS0_9SortOrderE0ES6_S7_j17edge_decomposer_tEEvPKT1_PSC_PKT2_PSG_T3_iiT4_)
        .other          _ZN3cub18CUB_300001_SM_10006detail10radix_sort31DeviceRadixSortSingleTileKernelINS1_5radix10policy_hubI6edge_tNS0_8NullTypeEjE10Policy1000ELNS0_9SortOrderE0ES6_S7_j17edge_decomposer_tEEvPKT1_PSC_PKT2_PSG_T3_iiT4_,@"STO_CUDA_ENTRY STV_DEFAULT"
_ZN3cub18CUB_300001_SM_10006detail10radix_sort31DeviceRadixSortSingleTileKernelINS1_5radix10policy_hubI6edge_tNS0_8NullTypeEjE10Policy1000ELNS0_9SortOrderE0ES6_S7_j17edge_decomposer_tEEvPKT1_PSC_PKT2_PSG_T3_iiT4_:
.text._ZN3cub18CUB_300001_SM_10006detail10radix_sort31DeviceRadixSortSingleTileKernelINS1_5radix10policy_hubI6edge_tNS0_8NullTypeEjE10Policy1000ELNS0_9SortOrderE0ES6_S7_j17edge_decomposer_tEEvPKT1_PSC_PKT2_PSG_T3_iiT4_:
[----:B------:R-:W-:Y:S01]  /*0000*/  LDC R1, c[0x0][0x37c] ;  /* 0x0000df00ff017b82 */ /* 0x000fe20000000800 */
[----:B------:R-:W0:Y:S01]  /*0010*/  S2R R0, SR_TID.X ;  /* 0x0000000000007919 */ /* 0x000e220000002100 */
[----:B------:R-:W1:Y:S06]  /*0020*/  LDCU UR4, c[0x0][0x3a0] ;  /* 0x00007400ff0477ac */ /* 0x000e6c0008000800 */
[----:B------:R-:W2:Y:S01]  /*0030*/  LDC.64 R4, c[0x0][0x380] ;  /* 0x0000e000ff047b82 */ /* 0x000ea20000000a00 */
[----:B------:R-:W-:Y:S01]  /*0040*/  IMAD.MOV.U32 R12, RZ, RZ, -0x1 ;  /* 0xffffffffff0c7424 */ /* 0x000fe200078e00ff */
[----:B------:R-:W3:Y:S01]  /*0050*/  LDCU.64 UR8, c[0x0][0x358] ;  /* 0x00006b00ff0877ac */ /* 0x000ee20008000a00 */
[----:B------:R-:W-:-:S05]  /*0060*/  IMAD.MOV.U32 R13, RZ, RZ, -0x1 ;  /* 0xffffffffff0d7424 */ /* 0x000fca00078e00ff */
[----:B------:R-:W4:Y:S01]  /*0070*/  S2UR UR5, SR_CgaCtaId ;  /* 0x00000000000579c3 */ /* 0x000f220000008800 */
[----:B------:R-:W-:Y:S01]  /*0080*/  IMAD.MOV.U32 R14, RZ, RZ, -0x1 ;  /* 0xffffffffff0e7424 */ /* 0x000fe200078e00ff */
[----:B------:R-:W-:Y:S01]  /*0090*/  MOV R26, 0xffffffff ;  /* 0xffffffff001a7802 */ /* 0x000fe20000000f00 */
[----:B------:R-:W-:Y:S02]  /*00a0*/  IMAD.MOV.U32 R15, RZ, RZ, -0x1 ;  /* 0xffffffffff0f7424 */ /* 0x000fe400078e00ff */
[----:B------:R-:W-:Y:S02]  /*00b0*/  IMAD.MOV.U32 R16, RZ, RZ, -0x1 ;  /* 0xffffffffff107424 */ /* 0x000fe400078e00ff */
[----:B------:R-:W-:Y:S01]  /*00c0*/  IMAD.MOV.U32 R17, RZ, RZ, -0x1 ;  /* 0xffffffffff117424 */ /* 0x000fe200078e00ff */
[----:B------:R-:W4:Y:S01]  /*00d0*/  LDC R28, c[0x0][0x3a8] ;  /* 0x0000ea00ff1c7b82 */ /* 0x000f220000000800 */
[----:B0-----:R-:W-:-:S04]  /*00e0*/  IMAD R7, R0, 0x9, RZ ;  /* 0x0000000900077824 */ /* 0x001fc800078e02ff */
[C---:B------:R-:W-:Y:S01]  /*00f0*/  VIADD R2, R7.reuse, 0x1 ;  /* 0x0000000107027836 */ /* 0x040fe20000000000 */
[C---:B-1----:R-:W-:Y:S01]  /*0100*/  ISETP.GE.AND P6, PT, R7.reuse, UR4, PT ;  /* 0x0000000407007c0c */ /* 0x042fe2000bfc6270 */
[C---:B------:R-:W-:Y:S02]  /*0110*/  VIADD R3, R7.reuse, 0x2 ;  /* 0x0000000207037836 */ /* 0x040fe40000000000 */
[C---:B------:R-:W-:Y:S01]  /*0120*/  VIADD R6, R7.reuse, 0x5 ;  /* 0x0000000507067836 */ /* 0x040fe20000000000 */
[----:B------:R-:W-:Y:S01]  /*0130*/  ISETP.GE.AND P1, PT, R2, UR4, PT ;  /* 0x0000000402007c0c */ /* 0x000fe2000bf26270 */
[----:B------:R-:W-:Y:S01]  /*0140*/  VIADD R2, R7, 0x3 ;  /* 0x0000000307027836 */ /* 0x000fe20000000000 */
[----:B------:R-:W-:Y:S01]  /*0150*/  ISETP.GE.AND P0, PT, R3, UR4, PT ;  /* 0x0000000403007c0c */ /* 0x000fe2000bf06270 */
[C---:B------:R-:W-:Y:S01]  /*0160*/  VIADD R3, R7.reuse, 0x4 ;  /* 0x0000000407037836 */ /* 0x040fe20000000000 */
[----:B------:R-:W-:Y:S01]  /*0170*/  ISETP.GE.AND P4, PT, R6, UR4, PT ;  /* 0x0000000406007c0c */ /* 0x000fe2000bf86270 */
[----:B------:R-:W-:Y:S01]  /*0180*/  VIADD R8, R7, 0x6 ;  /* 0x0000000607087836 */ /* 0x000fe20000000000 */
[----:B------:R-:W-:Y:S01]  /*0190*/  ISETP.GE.AND P2, PT, R2, UR4, PT ;  /* 0x0000000402007c0c */ /* 0x000fe2000bf46270 */
[----:B------:R-:W-:Y:S01]  /*01a0*/  IMAD.MOV.U32 R2, RZ, RZ, -0x1 ;  /* 0xffffffffff027424 */ /* 0x000fe200078e00ff */
[----:B------:R-:W-:Y:S01]  /*01b0*/  ISETP.GE.AND P3, PT, R3, UR4, PT ;  /* 0x0000000403007c0c */ /* 0x000fe2000bf66270 */
[----:B------:R-:W-:Y:S01]  /*01c0*/  IMAD.MOV.U32 R3, RZ, RZ, -0x1 ;  /* 0xffffffffff037424 */ /* 0x000fe200078e00ff */
[----:B------:R-:W-:Y:S01]  /*01d0*/  ISETP.GE.AND P5, PT, R8, UR4, PT ;  /* 0x0000000408007c0c */ /* 0x000fe2000bfa6270 */
[----:B--2---:R-:W-:-:S04]  /*01e0*/  IMAD.WIDE.U32 R4, R7, 0x8, R4 ;  /* 0x0000000807047825 */ /* 0x004fc800078e0004 */
[C---:B------:R-:W-:Y:S01]  /*01f0*/  VIADD R6, R7.reuse, 0x7 ;  /* 0x0000000707067836 */ /* 0x040fe20000000000 */
[----:B---3--:R0:W5:Y:S01]  /*0200*/  @!P6 LDG.E R2, desc[UR8][R4.64] ;  /* 0x000000080402e981 */ /* 0x008162000c1e1900 */
[----:B------:R-:W-:-:S03]  /*0210*/  VIADD R7, R7, 0x8 ;  /* 0x0000000807077836 */ /* 0x000fc60000000000 */
[----:B------:R0:W5:Y:S01]  /*0220*/  @!P6 LDG.E R3, desc[UR8][R4.64+0x4] ;  /* 0x000004080403e981 */ /* 0x000162000c1e1900 */
[----:B------:R-:W-:-:S03]  /*0230*/  ISETP.GE.AND P6, PT, R6, UR4, PT ;  /* 0x0000000406007c0c */ /* 0x000fc6000bfc6270 */
[----:B------:R0:W5:Y:S04]  /*0240*/  @!P1 LDG.E R12, desc[UR8][R4.64+0x8] ;  /* 0x00000808040c9981 */ /* 0x000168000c1e1900 */
[----:B------:R0:W5:Y:S01]  /*0250*/  @!P1 LDG.E R13, desc[UR8][R4.64+0xc] ;  /* 0x00000c08040d9981 */ /* 0x000162000c1e1900 */
[----:B------:R-:W-:Y:S01]  /*0260*/  ISETP.GE.AND P1, PT, R7, UR4, PT ;  /* 0x0000000407007c0c */ /* 0x000fe2000bf26270 */
        /* <DEDUP_REMOVED lines=12> */
[----:B------:R-:W-:-:S03]  /*0330*/  IMAD.MOV.U32 R27, RZ, RZ, -0x1 ;  /* 0xffffffffff1b7424 */ /* 0x000fc600078e00ff */
        /* <DEDUP_REMOVED lines=9> */
[----:B------:R0:W5:Y:S01]  /*03d0*/  @!P1 LDG.E R27, desc[UR8][R4.64+0x44] ;  /* 0x00004408041b9981 */ /* 0x000162000c1e1900 */
[----:B------:R-:W-:-:S02]  /*03e0*/  UMOV UR4, 0x400 ;  /* 0x0000040000047882 */ /* 0x000fc40000000000 */
[----:B----4-:R-:W-:Y:S01]  /*03f0*/  ULEA UR5, UR5, UR4, 0x18 ;  /* 0x0000000405057291 */ /* 0x010fe2000f8ec0ff */
[----:B------:R-:W-:-:S05]  /*0400*/  SHF.R.U32.HI R30, RZ, 0x5, R0 ;  /* 0x00000005ff1e7819 */ /* 0x000fca0000011600 */
[----:B------:R-:W-:-:S05]  /*0410*/  LEA R29, R0, UR5, 0x2 ;  /* 0x00000005001d7c11 */ /* 0x000fca000f8e10ff */
[----:B------:R-:W-:Y:S01]  /*0420*/  IMAD R31, R0, 0x80, R29 ;  /* 0x00000080001f7824 */ /* 0x000fe200078e021d */
[----:B------:R-:W-:-:S03]  /*0430*/  LEA R32, R30, UR5, 0x2 ;  /* 0x000000051e207c11 */ /* 0x000fc6000f8e10ff */
[----:B------:R-:W-:Y:S01]  /*0440*/  IMAD R33, R0, -0x3c, R31 ;  /* 0xffffffc400217824 */ /* 0x000fe200078e021f */
[----:B------:R-:W1:Y:S01]  /*0450*/  LDCU UR4, c[0x0][0x3a4] ;  /* 0x00007480ff0477ac */ /* 0x000e620008000800 */
[----:B0-----:R-:W-:Y:S06]  /*0460*/  BAR.SYNC.DEFER_BLOCKING 0x0 ;  /* 0x0000000000007b1d */ /* 0x001fec0000010000 */
.L_x_1368:
[----:B-1----:R-:W-:Y:S01]  /*0470*/  VIADD R51, R28, -UR4 ;  /* 0x800000041c337c36 */ /* 0x002fe20008000000 */
[----:B------:R-:W-:Y:S02]  /*0480*/  UISETP.GT.U32.AND UP0, UPT, UR4, 0x1f, UPT ;  /* 0x0000001f0400788c */ /* 0x000fe4000bf04070 */
[----:B0-----:R-:W-:Y:S01]  /*0490*/  IMAD R5, RZ, RZ, -UR4 ;  /* 0x80000004ff057e24 */ /* 0x001fe2000f8e02ff */
[----:B------:R-:W-:Y:S01]  /*04a0*/  UIADD3 UR5, UPT, UPT, UR4, -0x20, URZ ;  /* 0xffffffe004057890 */ /* 0x000fe2000fffe0ff */
[----:B------:R-:W-:Y:S01]  /*04b0*/  IMAD.MOV.U32 R4, RZ, RZ, -0x1 ;  /* 0xffffffffff047424 */ /* 0x000fe200078e00ff */
[----:B------:R-:W-:Y:S01]  /*04c0*/  VIMNMX R34, PT, PT, R51, 0x6, PT ;  /* 0x0000000633227848 */ /* 0x000fe20003fe0100 */
[----:B------:R-:W-:Y:S02]  /*04d0*/  IMAD.MOV.U32 R9, RZ, RZ, RZ ;  /* 0x000000ffff097224 */ /* 0x000fe400078e00ff */
[----:B------:R-:W-:Y:S01]  /*04e0*/  IMAD.MOV.U32 R10, RZ, RZ, RZ ;  /* 0x000000ffff0a7224 */ /* 0x000fe200078e00ff */
[----:B------:R-:W-:Y:S01]  /*04f0*/  VIADDMNMX.U32 R5, R5, 0x20, R34, PT ;  /* 0x0000002005057846 */ /* 0x000fe20003800022 */
[----:B------:R-:W-:-:S02]  /*0500*/  IMAD.U32 R7, RZ, RZ, UR5 ;  /* 0x00000005ff077e24 */ /* 0x000fc4000f8e00ff */
[----:B------:R-:W-:Y:S01]  /*0510*/  IMAD.U32 R11, RZ, RZ, UR5 ;  /* 0x00000005ff0b7e24 */ /* 0x000fe2000f8e00ff */
[----:B------:R-:W-:Y:S01]  /*0520*/  SHF.L.U32 R8, R4, R5, RZ ;  /* 0x0000000504087219 */ /* 0x000fe200000006ff */
[----:B------:R-:W-:Y:S02]  /*0530*/  IMAD.MOV.U32 R6, RZ, RZ, R34 ;  /* 0x000000ffff067224 */ /* 0x000fe400078e0022 */
[----:B------:R-:W-:Y:S01]  /*0540*/  IMAD.IADD R52, R34, 0x1, -R5 ;  /* 0x0000000122347824 */ /* 0x000fe200078e0a05 */
[----:B--234-:R-:W-:Y:S06]  /*0550*/  BRA.U UP0, `(.L_x_1349) ;  /* 0x00000001001c7547 */ /* 0x01cfec000b800000 */
[----:B------:R-:W-:Y:S01]  /*0560*/  ISETP.NE.AND P0, PT, R51, RZ, PT ;  /* 0x000000ff3300720c */ /* 0x000fe20003f05270 */
[----:B------:R-:W-:Y:S02]  /*0570*/  IMAD.MOV.U32 R9, RZ, RZ, RZ ;  /* 0x000000ffff097224 */ /* 0x000fe400078e00ff */
[----:B------:R-:W-:-:S10]  /*0580*/  IMAD.MOV.U32 R11, RZ, RZ, RZ ;  /* 0x000000ffff0b7224 */ /* 0x000fd400078e00ff */
[----:B-----5:R-:W-:Y:S01]  /*0590*/  @P0 SHF.R.U32.HI R37, RZ, UR4, R3 ;  /* 0x00000004ff250c19 */ /* 0x020fe20008011603 */
[----:B------:R-:W-:Y:S02]  /*05a0*/  @P0 IMAD.MOV.U32 R10, RZ, RZ, R5 ;  /* 0x000000ffff0a0224 */ /* 0x000fe400078e0005 */
[----:B------:R-:W-:Y:S01]  /*05b0*/  @P0 IMAD.MOV.U32 R34, RZ, RZ, R52 ;  /* 0x000000ffff220224 */ /* 0x000fe200078e0034 */
[----:B------:R-:W-:-:S07]  /*05c0*/  @P0 LOP3.LUT R9, R37, R8, RZ, 0x30, !PT ;  /* 0x0000000825090212 */ /* 0x000fce00078e30ff */
.L_x_1349:
[----:B------:R-:W-:-:S04]  /*05d0*/  ISETP.NE.AND P0, PT, R34, RZ, PT ;  /* 0x000000ff2200720c */ /* 0x000fc80003f05270 */
[----:B------:R-:W-:-:S13]  /*05e0*/  ISETP.GT.U32.OR P0, PT, R11, 0x1f, !P0 ;  /* 0x0000001f0b00780c */ /* 0x000fda0004704470 */
[----:B------:R-:W-:Y:S05]  /*05f0*/  @P0 BRA `(.L_x_1350) ;  /* 0x00000000001c0947 */ /* 0x000fea0003800000 */
[----:B------:R-:W-:-:S05]  /*0600*/  IMAD.MOV R37, RZ, RZ, -R11 ;  /* 0x000000ffff257224 */ /* 0x000fca00078e0a0b */
[----:B------:R-:W-:Y:S02]  /*0610*/  VIADDMNMX.U32 R37, R37, 0x20, R34, PT ;  /* 0x0000002025257846 */ /* 0x000fe40003800022 */
[----:B-----5:R-:W-:Y:S02]  /*0620*/  SHF.R.U32.HI R34, RZ, R11, R2 ;  /* 0x0000000bff227219 */ /* 0x020fe40000011602 */
[----:B------:R-:W-:-:S04]  /*0630*/  SHF.L.U32 R37, R4, R37, RZ ;  /* 0x0000002504257219 */ /* 0x000fc800000006ff */
[----:B------:R-:W-:-:S04]  /*0640*/  LOP3.LUT R37, R34, R37, RZ, 0x30, !PT ;  /* 0x0000002522257212 */ /* 0x000fc800078e30ff */
[----:B------:R-:W-:-:S04]  /*0650*/  SHF.L.U32 R10, R37, R10, RZ ;  /* 0x0000000a250a7219 */ /* 0x000fc800000006ff */
[----:B------:R-:W-:-:S07]  /*0660*/  LOP3.LUT R9, R10, R9, RZ, 0xfc, !PT ;  /* 0x000000090a097212 */ /* 0x000fce00078efcff */
.L_x_1350:
[----:B------:R-:W-:Y:S01]  /*0670*/  IMAD.SHL.U32 R10, R9, 0x400, RZ ;  /* 0x00000400090a7824 */ /* 0x000fe200078e00ff */
[----:B------:R-:W-:Y:S01]  /*0680*/  SHF.R.U32.HI R9, RZ, 0x4, R9 ;  /* 0x00000004ff097819 */ /* 0x000fe20000011609 */
[----:B------:R0:W-:Y:S01]  /*0690*/  STS [R29], RZ ;  /* 0x000000ff1d007388 */ /* 0x0001e20000000800 */
[----:B------:R-:W-:Y:S02]  /*06a0*/  IMAD.MOV.U32 R37, RZ, RZ, R7 ;  /* 0x000000ffff257224 */ /* 0x000fe400078e0007 */
[----:B------:R-:W-:Y:S01]  /*06b0*/  LOP3.LUT R10, R10, 0x7c00, RZ, 0xc0, !PT ;  /* 0x00007c000a0a7812 */ /* 0x000fe200078ec0ff */
[----:B------:R0:W-:Y:S01]  /*06c0*/  STS [R29+0x400], RZ ;  /* 0x000400ff1d007388 */ /* 0x0001e20000000800 */
[----:B------:R-:W-:Y:S01]  /*06d0*/  LOP3.LUT R9, R9, 0xffffffe, RZ, 0xc0, !PT ;  /* 0x0ffffffe09097812 */ /* 0x000fe200078ec0ff */
[----:B------:R-:W-:Y:S02]  /*06e0*/  IMAD.MOV.U32 R11, RZ, RZ, R6 ;  /* 0x000000ffff0b7224 */ /* 0x000fe400078e0006 */
[----:B------:R0:W-:Y:S01]  /*06f0*/  STS [R29+0x800], RZ ;  /* 0x000800ff1d007388 */ /* 0x0001e20000000800 */
[----:B------:R-:W-:Y:S01]  /*0700*/  IADD3 R50, PT, PT, R9, R29, R10 ;  /* 0x0000001d09327210 */ /* 0x000fe20007ffe00a */
[----:B------:R-:W-:-:S02]  /*0710*/  IMAD.MOV.U32 R9, RZ, RZ, RZ ;  /* 0x000000ffff097224 */ /* 0x000fc400078e00ff */
[----:B------:R0:W-:Y:S01]  /*0720*/  STS [R29+0xc00], RZ ;  /* 0x000c00ff1d007388 */ /* 0x0001e20000000800 */
[----:B------:R-:W-:-:S03]  /*0730*/  IMAD.MOV.U32 R10, RZ, RZ, RZ ;  /* 0x000000ffff0a7224 */ /* 0x000fc600078e00ff */
        /* <DEDUP_REMOVED lines=29> */
[----:B------:R0:W1:Y:S01]  /*0910*/  LDS.U16 R49, [R50] ;  /* 0x0000000032317984 */ /* 0x0000620000000400 */
[----:B------:R-:W-:Y:S05]  /*0920*/  BRA.U UP0, `(.L_x_1351) ;  /* 0x00000001001c7547 */ /* 0x000fea000b800000 */
[----:B------:R-:W-:Y:S01]  /*0930*/  ISETP.NE.AND P0, PT, R51, RZ, PT ;  /* 0x000000ff3300720c */ /* 0x000fe20003f05270 */
[----:B------:R-:W-:Y:S02]  /*0940*/  HFMA2 R9, -RZ, RZ, 0, 0 ;  /* 0x00000000ff097431 */ /* 0x000fe400000001ff */
[----:B------:R-:W-:-:S10]  /*0950*/  IMAD.MOV.U32 R37, RZ, RZ, RZ ;  /* 0x000000ffff257224 */ /* 0x000fd400078e00ff */
[----:B-----5:R-:W-:Y:S01]  /*0960*/  @P0 SHF.R.U32.HI R39, RZ, UR4, R13 ;  /* 0x00000004ff270c19 */ /* 0x020fe2000801160d */
[----:B------:R-:W-:Y:S02]  /*0970*/  @P0 IMAD.MOV.U32 R10, RZ, RZ, R5 ;  /* 0x000000ffff0a0224 */ /* 0x000fe400078e0005 */
[----:B------:R-:W-:Y:S01]  /*0980*/  @P0 IMAD.MOV.U32 R11, RZ, RZ, R52 ;  /* 0x000000ffff0b0224 */ /* 0x000fe200078e0034 */
[----:B------:R-:W-:-:S07]  /*0990*/  @P0 LOP3.LUT R9, R39, R8, RZ, 0x30, !PT ;  /* 0x0000000827090212 */ /* 0x000fce00078e30ff */
.L_x_1351:
        /* <DEDUP_REMOVED lines=10> */
.L_x_1352:
[----:B------:R-:W-:Y:S01]  /*0a40*/  IMAD.SHL.U32 R10, R9, 0x400, RZ ;  /* 0x00000400090a7824 */ /* 0x000fe200078e00ff */
[----:B------:R-:W-:Y:S01]  /*0a50*/  SHF.R.U32.HI R9, RZ, 0x4, R9 ;  /* 0x00000004ff097819 */ /* 0x000fe20000011609 */
[----:B------:R-:W-:Y:S02]  /*0a60*/  IMAD.MOV.U32 R37, RZ, RZ, R7 ;  /* 0x000000ffff257224 */ /* 0x000fe400078e0007 */
[----:B------:R-:W-:Y:S01]  /*0a70*/  IMAD.MOV.U32 R34, RZ, RZ, R6 ;  /* 0x000000ffff227224 */ /* 0x000fe200078e0006 */
[----:B------:R-:W-:Y:S02]  /*0a80*/  LOP3.LUT R10, R10, 0x7c00, RZ, 0xc0, !PT ;  /* 0x00007c000a0a7812 */ /* 0x000fe400078ec0ff */
[----:B------:R-:W-:Y:S01]  /*0a90*/  LOP3.LUT R41, R9, 0xffffffe, RZ, 0xc0, !PT ;  /* 0x0ffffffe09297812 */ /* 0x000fe200078ec0ff */
[----:B-1----:R-:W-:-:S03]  /*0aa0*/  VIADD R9, R49, 0x1 ;  /* 0x0000000131097836 */ /* 0x002fc60000000000 */
[----:B------:R-:W-:Y:S02]  /*0ab0*/  IADD3 R41, PT, PT, R41, R29, R10 ;  /* 0x0000001d29297210 */ /* 0x000fe40007ffe00a */
[----:B------:R-:W-:Y:S01]  /*0ac0*/  CS2R R10, SRZ ;  /* 0x00000000000a7805 */ /* 0x000fe2000001ff00 */
[----:B------:R1:W-:Y:S04]  /*0ad0*/  STS.U16 [R50], R9 ;  /* 0x0000000932007388 */ /* 0x0003e80000000400 */
[----:B------:R1:W2:Y:S01]  /*0ae0*/  LDS.U16 R48, [R41] ;  /* 0x0000000029307984 */ /* 0x0002a20000000400 */
[----:B------:R-:W-:Y:S05]  /*0af0*/  BRA.U UP0, `(.L_x_1353) ;  /* 0x00000001001c7547 */ /* 0x000fea000b800000 */
[----:B------:R-:W-:Y:S01]  /*0b00*/  ISETP.NE.AND P0, PT, R51, RZ, PT ;  /* 0x000000ff3300720c */ /* 0x000fe20003f05270 */
[----:B------:R-:W-:Y:S02]  /*0b10*/  IMAD.MOV.U32 R10, RZ, RZ, RZ ;  /* 0x000000ffff0a7224 */ /* 0x000fe400078e00ff */
[----:B------:R-:W-:-:S10]  /*0b20*/  IMAD.MOV.U32 R37, RZ, RZ, RZ ;  /* 0x000000ffff257224 */ /* 0x000fd400078e00ff */
[----:B-1---5:R-:W-:Y:S01]  /*0b30*/  @P0 SHF.R.U32.HI R9, RZ, UR4, R15 ;  /* 0x00000004ff090c19 */ /* 0x022fe2000801160f */
[----:B------:R-:W-:Y:S02]  /*0b40*/  @P0 IMAD.MOV.U32 R11, RZ, RZ, R5 ;  /* 0x000000ffff0b0224 */ /* 0x000fe400078e0005 */
[----:B------:R-:W-:Y:S01]  /*0b50*/  @P0 IMAD.MOV.U32 R34, RZ, RZ, R52 ;  /* 0x000000ffff220224 */ /* 0x000fe200078e0034 */
[----:B------:R-:W-:-:S07]  /*0b60*/  @P0 LOP3.LUT R10, R9, R8, RZ, 0x30, !PT ;  /* 0x00000008090a0212 */ /* 0x000fce00078e30ff */
.L_x_1353:
[----:B------:R-:W-:-:S04]  /*0b70*/  ISETP.NE.AND P0, PT, R34, RZ, PT ;  /* 0x000000ff2200720c */ /* 0x000fc80003f05270 */
[----:B------:R-:W-:-:S13]  /*0b80*/  ISETP.GT.U32.OR P0, PT, R37, 0x1f, !P0 ;  /* 0x0000001f2500780c */ /* 0x000fda0004704470 */
[----:B------:R-:W-:Y:S05]  /*0b90*/  @P0 BRA `(.L_x_1354) ;  /* 0x00000000001c0947 */ /* 0x000fea0003800000 */
[----:B-1----:R-:W-:-:S05]  /*0ba0*/  IMAD.MOV R9, RZ, RZ, -R37 ;  /* 0x000000ffff097224 */ /* 0x002fca00078e0a25 */
[----:B------:R-:W-:Y:S02]  /*0bb0*/  VIADDMNMX.U32 R9, R9, 0x20, R34, PT ;  /* 0x0000002009097846 */ /* 0x000fe40003800022 */
[----:B-----5:R-:W-:Y:S02]  /*0bc0*/  SHF.R.U32.HI R34, RZ, R37, R14 ;  /* 0x00000025ff227219 */ /* 0x020fe4000001160e */
[----:B------:R-:W-:-:S04]  /*0bd0*/  SHF.L.U32 R9, R4, R9, RZ ;  /* 0x0000000904097219 */ /* 0x000fc800000006ff */
[----:B------:R-:W-:-:S04]  /*0be0*/  LOP3.LUT R34, R34, R9, RZ, 0x30, !PT ;  /* 0x0000000922227212 */ /* 0x000fc800078e30ff */
[----:B------:R-:W-:-:S04]  /*0bf0*/  SHF.L.U32 R11, R34, R11, RZ ;  /* 0x0000000b220b7219 */ /* 0x000fc800000006ff */
[----:B------:R-:W-:-:S07]  /*0c00*/  LOP3.LUT R10, R11, R10, RZ, 0xfc, !PT ;  /* 0x0000000a0b0a7212 */ /* 0x000fce00078efcff */
.L_x_1354:
[----:B-1----:R-:W-:Y:S01]  /*0c10*/  IMAD.SHL.U32 R9, R10, 0x400, RZ ;  /* 0x000004000a097824 */ /* 0x002fe200078e00ff */
[----:B------:R-:W-:Y:S01]  /*0c20*/  SHF.R.U32.HI R10, RZ, 0x4, R10 ;  /* 0x00000004ff0a7819 */ /* 0x000fe2000001160a */
[----:B------:R-:W-:Y:S02]  /*0c30*/  IMAD.MOV.U32 R11, RZ, RZ, RZ ;  /* 0x000000ffff0b7224 */ /* 0x000fe400078e00ff */
[----:B------:R-:W-:Y:S01]  /*0c40*/  IMAD.MOV.U32 R37, RZ, RZ, R7 ;  /* 0x000000ffff257224 */ /* 0x000fe200078e0007 */
[----:B------:R-:W-:Y:S01]  /*0c50*/  LOP3.LUT R34, R9, 0x7c00, RZ, 0xc0, !PT ;  /* 0x00007c0009227812 */ /* 0x000fe200078ec0ff */
[----:B------:R-:W-:Y:S01]  /*0c60*/  IMAD.MOV.U32 R36, RZ, RZ, R6 ;  /* 0x000000ffff247224 */ /* 0x000fe200078e0006 */
[----:B------:R-:W-:Y:S01]  /*0c70*/  LOP3.LUT R9, R10, 0xffffffe, RZ, 0xc0, !PT ;  /* 0x0ffffffe0a097812 */ /* 0x000fe200078ec0ff */
[----:B--2---:R-:W-:-:S03]  /*0c80*/  VIADD R10, R48, 0x1 ;  /* 0x00000001300a7836 */ /* 0x004fc60000000000 */
[----:B------:R-:W-:Y:S01]  /*0c90*/  IADD3 R34, PT, PT, R9, R29, R34 ;  /* 0x0000001d09227210 */ /* 0x000fe20007ffe022 */
[----:B------:R-:W-:Y:S01]  /*0ca0*/  IMAD.MOV.U32 R9, RZ, RZ, RZ ;  /* 0x000000ffff097224 */ /* 0x000fe200078e00ff */
[----:B------:R1:W-:Y:S04]  /*0cb0*/  STS.U16 [R41], R10 ;  /* 0x0000000a29007388 */ /* 0x0003e80000000400 */
[----:B------:R1:W2:Y:S01]  /*0cc0*/  LDS.U16 R47, [R34] ;  /* 0x00000000222f7984 */ /* 0x0002a20000000400 */
[----:B------:R-:W-:Y:S05]  /*0cd0*/  BRA.U UP0, `(.L_x_1355) ;  /* 0x00000001001c7547 */ /* 0x000fea000b800000 */
[----:B------:R-:W-:Y:S01]  /*0ce0*/  ISETP.NE.AND P0, PT, R51, RZ, PT ;  /* 0x000000ff3300720c */ /* 0x000fe20003f05270 */
[----:B------:R-:W-:Y:S02]  /*0cf0*/  IMAD.MOV.U32 R9, RZ, RZ, RZ ;  /* 0x000000ffff097224 */ /* 0x000fe400078e00ff */
[----:B------:R-:W-:-:S10]  /*0d00*/  IMAD.MOV.U32 R37, RZ, RZ, RZ ;  /* 0x000000ffff257224 */ /* 0x000fd400078e00ff */
[----:B-----5:R-:W-:Y:S01]  /*0d10*/  @P0 SHF.R.U32.HI R39, RZ, UR4, R17 ;  /* 0x00000004ff270c19 */ /* 0x020fe20008011611 */
[----:B------:R-:W-:Y:S01]  /*0d20*/  @P0 IMAD.MOV.U32 R36, RZ, RZ, R52 ;  /* 0x000000ffff240224 */ /* 0x000fe200078e0034 */
[----:B------:R-:W-:Y:S02]  /*0d30*/  @P0 MOV R11, R5 ;  /* 0x00000005000b0202 */ /* 0x000fe40000000f00 */
[----:B------:R-:W-:-:S07]  /*0d40*/  @P0 LOP3.LUT R9, R39, R8, RZ, 0x30, !PT ;  /* 0x0000000827090212 */ /* 0x000fce00078e30ff */
.L_x_1355:
[----:B------:R-:W-:-:S04]  /*0d50*/  ISETP.NE.AND P0, PT, R36, RZ, PT ;  /* 0x000000ff2400720c */ /* 0x000fc80003f05270 */
[----:B------:R-:W-:-:S13]  /*0d60*/  ISETP.GT.U32.OR P0, PT, R37, 0x1f, !P0 ;  /* 0x0000001f2500780c */ /* 0x000fda0004704470 */
[----:B------:R-:W-:Y:S05]  /*0d70*/  @P0 BRA `(.L_x_1356) ;  /* 0x00000000001c0947 */ /* 0x000fea0003800000 */
[----:B------:R-:W-:Y:S01]  /*0d80*/  IMAD.MOV R39, RZ, RZ, -R37 ;  /* 0x000000ffff277224 */ /* 0x000fe200078e0a25 */
[----:B-1---5:R-:W-:-:S04]  /*0d90*/  SHF.R.U32.HI R10, RZ, R37, R16 ;  /* 0x00000025ff0a7219 */ /* 0x022fc80000011610 */
[----:B------:R-:W-:-:S04]  /*0da0*/  VIADDMNMX.U32 R39, R39, 0x20, R36, PT ;  /* 0x0000002027277846 */ /* 0x000fc80003800024 */
[----:B------:R-:W-:-:S04]  /*0db0*/  SHF.L.U32 R39, R4, R39, RZ ;  /* 0x0000002704277219 */ /* 0x000fc800000006ff */
[----:B------:R-:W-:-:S04]  /*0dc0*/  LOP3.LUT R10, R10, R39, RZ, 0x30, !PT ;  /* 0x000000270a0a7212 */ /* 0x000fc800078e30ff */
[----:B------:R-:W-:-:S04]  /*0dd0*/  SHF.L.U32 R10, R10, R11, RZ ;  /* 0x0000000b0a0a7219 */ /* 0x000fc800000006ff */
[----:B------:R-:W-:-:S07]  /*0de0*/  LOP3.LUT R9, R10, R9, RZ, 0xfc, !PT ;  /* 0x000000090a097212 */ /* 0x000fce00078efcff */
.L_x_1356:
[----:B-1----:R-:W-:Y:S01]  /*0df0*/  IMAD.SHL.U32 R10, R9, 0x400, RZ ;  /* 0x00000400090a7824 */ /* 0x002fe200078e00ff */
[----:B------:R-:W-:Y:S01]  /*0e00*/  SHF.R.U32.HI R9, RZ, 0x4, R9 ;  /* 0x00000004ff097819 */ /* 0x000fe20000011609 */
[----:B------:R-:W-:Y:S02]  /*0e10*/  IMAD.MOV.U32 R39, RZ, RZ, R7 ;  /* 0x000000ffff277224 */ /* 0x000fe400078e0007 */
[----:B------:R-:W-:Y:S01]  /*0e20*/  IMAD.MOV.U32 R37, RZ, RZ, R6 ;  /* 0x000000ffff257224 */ /* 0x000fe200078e0006 */
[----:B------:R-:W-:Y:S02]  /*0e30*/  LOP3.LUT R10, R10, 0x7c00, RZ, 0xc0, !PT ;  /* 0x00007c000a0a7812 */ /* 0x000fe400078ec0ff */
[----:B------:R-:W-:Y:S01]  /*0e40*/  LOP3.LUT R36, R9, 0xffffffe, RZ, 0xc0, !PT ;  /* 0x0ffffffe09247812 */ /* 0x000fe200078ec0ff */
[----:B--2---:R-:W-:-:S03]  /*0e50*/  VIADD R9, R47, 0x1 ;  /* 0x000000012f097836 */ /* 0x004fc60000000000 */
        /* <DEDUP_REMOVED lines=12> */
.L_x_1357:
[----:B------:R-:W-:-:S04]  /*0f20*/  ISETP.NE.AND P0, PT, R37, RZ, PT ;  /* 0x000000ff2500720c */ /* 0x000fc80003f05270 */
[----:B------:R-:W-:-:S13]  /*0f30*/  ISETP.GT.U32.OR P0, PT, R39, 0x1f, !P0 ;  /* 0x0000001f2700780c */ /* 0x000fda0004704470 */
[----:B------:R-:W-:Y:S05]  /*0f40*/  @P0 BRA `(.L_x_1358) ;  /* 0x00000000001c0947 */ /* 0x000fea0003800000 */
[----:B------:R-:W-:-:S05]  /*0f50*/  IMAD.MOV R38, RZ, RZ, -R39 ;  /* 0x000000ffff267224 */ /* 0x000fca00078e0a27 */
[----:B-1----:R-:W-:Y:S02]  /*0f60*/  VIADDMNMX.U32 R9, R38, 0x20, R37, PT ;  /* 0x0000002026097846 */ /* 0x002fe40003800025 */
[----:B-----5:R-:W-:Y:S02]  /*0f70*/  SHF.R.U32.HI R38, RZ, R39, R18 ;  /* 0x00000027ff267219 */ /* 0x020fe40000011612 */
[----:B------:R-:W-:-:S04]  /*0f80*/  SHF.L.U32 R9, R4, R9, RZ ;  /* 0x0000000904097219 */ /* 0x000fc800000006ff */
[----:B------:R-:W-:-:S04]  /*0f90*/  LOP3.LUT R38, R38, R9, RZ, 0x30, !PT ;  /* 0x0000000926267212 */ /* 0x000fc800078e30ff */
[----:B------:R-:W-:-:S04]  /*0fa0*/  SHF.L.U32 R11, R38, R11, RZ ;  /* 0x0000000b260b7219 */ /* 0x000fc800000006ff */
[----:B------:R-:W-:-:S07]  /*0fb0*/  LOP3.LUT R10, R11, R10, RZ, 0xfc, !PT ;  /* 0x0000000a0b0a7212 */ /* 0x000fce00078efcff */
.L_x_1358:
[----:B-1----:R-:W-:Y:S01]  /*0fc0*/  IMAD.SHL.U32 R9, R10, 0x400, RZ ;  /* 0x000004000a097824 */ /* 0x002fe200078e00ff */
[----:B------:R-:W-:Y:S01]  /*0fd0*/  SHF.R.U32.HI R11, RZ, 0x4, R10 ;  /* 0x00000004ff0b7819 */ /* 0x000fe2000001160a */
[----:B------:R-:W-:Y:S02]  /*0fe0*/  IMAD.MOV.U32 R39, RZ, RZ, R7 ;  /* 0x000000ffff277224 */ /* 0x000fe400078e0007 */
[----:B------:R-:W-:Y:S01]  /*0ff0*/  IMAD.MOV.U32 R38, RZ, RZ, R6 ;  /* 0x000000ffff267224 */ /* 0x000fe200078e0006 */
[----:B------:R-:W-:Y:S01]  /*1000*/  LOP3.LUT R10, R9, 0x7c00, RZ, 0xc0, !PT ;  /* 0x00007c00090a7812 */ /* 0x000fe200078ec0ff */
[----:B--2---:R-:W-:Y:S01]  /*1010*/  VIADD R9, R46, 0x1 ;  /* 0x000000012e097836 */ /* 0x004fe20000000000 */
[----:B------:R-:W-:-:S04]  /*1020*/  LOP3.LUT R11, R11, 0xffffffe, RZ, 0xc0, !PT ;  /* 0x0ffffffe0b0b7812 */ /* 0x000fc800078ec0ff */
[----:B------:R-:W-:Y:S01]  /*1030*/  IADD3 R37, PT, PT, R11, R29, R10 ;  /* 0x0000001d0b257210 */ /* 0x000fe20007ffe00a */
[----:B------:R1:W-:Y:S01]  /*1040*/  STS.U16 [R36], R9 ;  /* 0x0000000924007388 */ /* 0x0003e20000000400 */
[----:B------:R-:W-:-:S03]  /*1050*/  CS2R R10, SRZ ;  /* 0x00000000000a7805 */ /* 0x000fc6000001ff00 */
        /* <DEDUP_REMOVED lines=9> */
.L_x_1359:
        /* <DEDUP_REMOVED lines=10> */
.L_x_1360:
[----:B-1----:R-:W-:Y:S01]  /*1190*/  IMAD.SHL.U32 R9, R10, 0x400, RZ ;  /* 0x000004000a097824 */ /* 0x002fe200078e00ff */
[----:B------:R-:W-:Y:S01]  /*11a0*/  SHF.R.U32.HI R10, RZ, 0x4, R10 ;  /* 0x00000004ff0a7819 */ /* 0x000fe2000001160a */
[----:B------:R-:W-:Y:S02]  /*11b0*/  IMAD.MOV.U32 R11, RZ, RZ, RZ ;  /* 0x000000ffff0b7224 */ /* 0x000fe400078e00ff */
[----:B------:R-:W-:Y:S01]  /*11c0*/  IMAD.MOV.U32 R43, RZ, RZ, R7 ;  /* 0x000000ffff2b7224 */ /* 0x000fe200078e0007 */
[----:B------:R-:W-:Y:S01]  /*11d0*/  LOP3.LUT R38, R9, 0x7c00, RZ, 0xc0, !PT ;  /* 0x00007c0009267812 */ /* 0x000fe200078ec0ff */
[----:B------:R-:W-:Y:S01]  /*11e0*/  IMAD.MOV.U32 R39, RZ, RZ, R6 ;  /* 0x000000ffff277224 */ /* 0x000fe200078e0006 */
[----:B------:R-:W-:Y:S02]  /*11f0*/  LOP3.LUT R9, R10, 0xffffffe, RZ, 0xc0, !PT ;  /* 0x0ffffffe0a097812 */ /* 0x000fe400078ec0ff */
[----:B--2---:R-:W-:Y:S02]  /*1200*/  IADD3 R10, PT, PT, R45, 0x1, RZ ;  /* 0x000000012d0a7810 */ /* 0x004fe40007ffe0ff */
[----:B------:R-:W-:Y:S01]  /*1210*/  IADD3 R38, PT, PT, R9, R29, R38 ;  /* 0x0000001d09267210 */ /* 0x000fe20007ffe026 */
[----:B------:R-:W-:-:S02]  /*1220*/  IMAD.MOV.U32 R9, RZ, RZ, RZ ;  /* 0x000000ffff097224 */ /* 0x000fc400078e00ff */
[----:B------:R1:W-:Y:S04]  /*1230*/  STS.U16 [R37], R10 ;  /* 0x0000000a25007388 */ /* 0x0003e80000000400 */
[----:B------:R1:W2:Y:S01]  /*1240*/  LDS.U16 R44, [R38] ;  /* 0x00000000262c7984 */ /* 0x0002a20000000400 */
[----:B------:R-:W-:Y:S05]  /*1250*/  BRA.U UP0, `(.L_x_1361) ;  /* 0x00000001001c7547 */ /* 0x000fea000b800000 */
[----:B------:R-:W-:Y:S01]  /*1260*/  ISETP.NE.AND P0, PT, R51, RZ, PT ;  /* 0x000000ff3300720c */ /* 0x000fe20003f05270 */
[----:B------:R-:W-:Y:S02]  /*1270*/  IMAD.MOV.U32 R9, RZ, RZ, RZ ;  /* 0x000000ffff097224 */ /* 0x000fe400078e00ff */
[----:B------:R-:W-:-:S10]  /*1280*/  IMAD.MOV.U32 R43, RZ, RZ, RZ ;  /* 0x000000ffff2b7224 */ /* 0x000fd400078e00ff */
[----:B-----5:R-:W-:Y:S01]  /*1290*/  @P0 SHF.R.U32.HI R53, RZ, UR4, R23 ;  /* 0x00000004ff350c19 */ /* 0x020fe20008011617 */
[----:B------:R-:W-:Y:S02]  /*12a0*/  @P0 IMAD.MOV.U32 R11, RZ, RZ, R5 ;  /* 0x000000ffff0b0224 */ /* 0x000fe400078e0005 */
[----:B------:R-:W-:Y:S01]  /*12b0*/  @P0 IMAD.MOV.U32 R39, RZ, RZ, R52 ;  /* 0x000000ffff270224 */ /* 0x000fe200078e0034 */
[----:B------:R-:W-:-:S07]  /*12c0*/  @P0 LOP3.LUT R9, R53, R8, RZ, 0x30, !PT ;  /* 0x0000000835090212 */ /* 0x000fce00078e30ff */
.L_x_1361:
        /* <DEDUP_REMOVED lines=10> */
.L_x_1362:
        /* <DEDUP_REMOVED lines=19> */
.L_x_1363:
        /* <DEDUP_REMOVED lines=10> */
.L_x_1364:
[----:B-1----:R-:W-:Y:S01]  /*1540*/  IMAD.SHL.U32 R9, R10, 0x400, RZ ;  /* 0x000004000a097824 */ /* 0x002fe200078e00ff */
[----:B------:R-:W-:Y:S01]  /*1550*/  SHF.R.U32.HI R10, RZ, 0x4, R10 ;  /* 0x00000004ff0a7819 */ /* 0x000fe2000001160a */
[----:B------:R-:W-:-:S03]  /*1560*/  HFMA2 R11, -RZ, RZ, 0, 0 ;  /* 0x00000000ff0b7431 */ /* 0x000fc600000001ff */
[----:B------:R-:W-:Y:S02]  /*1570*/  LOP3.LUT R40, R9, 0x7c00, RZ, 0xc0, !PT ;  /* 0x00007c0009287812 */ /* 0x000fe400078ec0ff */
        /* <DEDUP_REMOVED lines=8> */
[----:B------:R-:W-:-:S12]  /*1600*/  IMAD.MOV.U32 R9, RZ, RZ, RZ ;  /* 0x000000ffff097224 */ /* 0x000fd800078e00ff */
[----:B-----5:R-:W-:Y:S01]  /*1610*/  @P0 SHF.R.U32.HI R7, RZ, UR4, R27 ;  /* 0x00000004ff070c19 */ /* 0x020fe2000801161b */
[----:B------:R-:W-:Y:S02]  /*1620*/  @P0 IMAD.MOV.U32 R11, RZ, RZ, R5 ;  /* 0x000000ffff0b0224 */ /* 0x000fe400078e0005 */
[----:B------:R-:W-:Y:S01]  /*1630*/  @P0 IMAD.MOV.U32 R6, RZ, RZ, R52 ;  /* 0x000000ffff060224 */ /* 0x000fe200078e0034 */
[----:B------:R-:W-:Y:S01]  /*1640*/  @P0 LOP3.LUT R9, R7, R8, RZ, 0x30, !PT ;  /* 0x0000000807090212 */ /* 0x000fe200078e30ff */
[----:B------:R-:W-:-:S07]  /*1650*/  IMAD.MOV.U32 R7, RZ, RZ, RZ ;  /* 0x000000ffff077224 */ /* 0x000fce00078e00ff */
.L_x_1365:
        /* <DEDUP_REMOVED lines=10> */
.L_x_1366:
[----:B------:R-:W-:Y:S01]  /*1700*/  IMAD.SHL.U32 R4, R9, 0x400, RZ ;  /* 0x0000040009047824 */ /* 0x000fe200078e00ff */
[----:B------:R-:W-:Y:S01]  /*1710*/  SHF.R.U32.HI R9, RZ, 0x4, R9 ;  /* 0x00000004ff097819 */ /* 0x000fe20000011609 */
[----:B--2---:R-:W-:Y:S01]  /*1720*/  VIADD R5, R42, 0x1 ;  /* 0x000000012a057836 */ /* 0x004fe20000000000 */
[----:B------:R-:W2:Y:S01]  /*1730*/  S2R R86, SR_LANEID ;  /* 0x0000000000567919 */ /* 0x000ea20000000000 */
[----:B------:R-:W3:Y:S01]  /*1740*/  S2UR UR6, SR_CgaCtaId ;  /* 0x00000000000679c3 */ /* 0x000ee20000008800 */
[----:B------:R-:W-:Y:S01]  /*1750*/  LOP3.LUT R4, R4, 0x7c00, RZ, 0xc0, !PT ;  /* 0x00007c0004047812 */ /* 0x000fe200078ec0ff */
[----:B------:R-:W-:Y:S01]  /*1760*/  UMOV UR5, 0x400 ;  /* 0x0000040000057882 */ /* 0x000fe20000000000 */
[----:B------:R-:W-:Y:S01]  /*1770*/  LOP3.LUT R9, R9, 0xffffffe, RZ, 0xc0, !PT ;  /* 0x0ffffffe09097812 */ /* 0x000fe200078ec0ff */
[----:B------:R-:W-:Y:S01]  /*1780*/  STS.U16 [R40], R5 ;  /* 0x0000000528007388 */ /* 0x000fe20000000400 */
[----:B------:R-:W-:Y:S01]  /*1790*/  ISETP.NE.AND P2, PT, R30, 0x6, PT ;  /* 0x000000061e00780c */ /* 0x000fe20003f45270 */
[----:B------:R-:W-:Y:S01]  /*17a0*/  UIADD3 UR4, UPT, UPT, UR4, 0x6, URZ ;  /* 0x0000000604047890 */ /* 0x000fe2000fffe0ff */
[----:B------:R-:W-:-:S02]  /*17b0*/  IADD3 R51, PT, PT, R9, R29, R4 ;  /* 0x0000001d09337210 */ /* 0x000fc40007ffe004 */
[----:B------:R-:W-:-:S03]  /*17c0*/  ISETP.NE.AND P3, PT, R30, 0x7, PT ;  /* 0x000000071e00780c */ /* 0x000fc60003f65270 */
[----:B------:R-:W4:Y:S01]  /*17d0*/  LDS.U16 R52, [R51] ;  /* 0x0000000033347984 */ /* 0x000f220000000400 */
[----:B---3--:R-:W-:Y:S01]  /*17e0*/  ULEA UR5, UR6, UR5, 0x18 ;  /* 0x0000000506057291 */ /* 0x008fe2000f8ec0ff */
[----:B--2---:R-:W-:Y:S01]  /*17f0*/  ISETP.NE.AND P1, PT, R86, 0x1f, PT ;  /* 0x0000001f5600780c */ /* 0x004fe20003f25270 */
[----:B----4-:R-:W-:-:S05]  /*1800*/  VIADD R4, R52, 0x1 ;  /* 0x0000000134047836 */ /* 0x010fca0000000000 */
[----:B------:R-:W-:Y:S01]  /*1810*/  STS.U16 [R51], R4 ;  /* 0x0000000433007388 */ /* 0x000fe20000000400 */
[----:B------:R-:W-:Y:S06]  /*1820*/  BAR.SYNC.DEFER_BLOCKING 0x0 ;  /* 0x0000000000007b1d */ /* 0x000fec0000010000 */
[----:B------:R-:W-:Y:S04]  /*1830*/  LDS R79, [R31] ;  /* 0x000000001f4f7984 */ /* 0x000fe80000000800 */
[----:B------:R-:W2:Y:S04]  /*1840*/  LDS R80, [R31+0x4] ;  /* 0x000004001f507984 */ /* 0x000ea80000000800 */
[----:B------:R-:W3:Y:S04]  /*1850*/  LDS R81, [R31+0x8] ;  /* 0x000008001f517984 */ /* 0x000ee80000000800 */
[----:B------:R-:W4:Y:S04]  /*1860*/  LDS R82, [R31+0xc] ;  /* 0x00000c001f527984 */ /* 0x000f280000000800 */
[----:B------:R-:W0:Y:S04]  /*1870*/  LDS R83, [R31+0x10] ;  /* 0x000010001f537984 */ /* 0x000e280000000800 */
[----:B------:R-:W1:Y:S04]  /*1880*/  LDS R84, [R31+0x14] ;  /* 0x000014001f547984 */ /* 0x000e680000000800 */
[----:B------:R-:W1:Y:S04]  /*1890*/  LDS R5, [R31+0x18] ;  /* 0x000018001f057984 */ /* 0x000e680000000800 */
[----:B------:R-:W1:Y:S04]  /*18a0*/  LDS R77, [R31+0x1c] ;  /* 0x00001c001f4d7984 */ /* 0x000e680000000800 */
[----:B------:R-:W1:Y:S04]  /*18b0*/  LDS R76, [R31+0x20] ;  /* 0x000020001f4c7984 */ /* 0x000e680000000800 */
[----:B------:R-:W1:Y:S04]  /*18c0*/  LDS R75, [R31+0x24] ;  /* 0x000024001f4b7984 */ /* 0x000e680000000800 */
[----:B------:R-:W1:Y:S04]  /*18d0*/  LDS R74, [R31+0x28] ;  /* 0x000028001f4a7984 */ /* 0x000e680000000800 */
[----:B------:R-:W1:Y:S01]  /*18e0*/  LDS R73, [R31+0x2c] ;  /* 0x00002c001f497984 */ /* 0x000e620000000800 */
        /* <DEDUP_REMOVED lines=22> */
[----:B--2---:R-:W-:-:S03]  /*1a50*/  IMAD.IADD R72, R72, 0x1, R73 ;  /* 0x0000000148487824 */ /* 0x004fc600078e0249 */
[----:B------:R-:W2:Y:S02]  /*1a60*/  LDS R61, [R31+0x5c] ;  /* 0x00005c001f3d7984 */ /* 0x000ea40000000800 */
[----:B---3--:R-:W-:Y:S02]  /*1a70*/  IADD3 R71, PT, PT, R71, R72, RZ ;  /* 0x0000004847477210 */ /* 0x008fe40007ffe0ff */
[----:B------:R-:W3:Y:S03]  /*1a80*/  LDS R60, [R31+0x60] ;  /* 0x000060001f3c7984 */ /* 0x000ee60000000800 */
[----:B----4-:R-:W-:Y:S01]  /*1a90*/  IMAD.IADD R70, R70, 0x1, R71 ;  /* 0x0000000146467824 */ /* 0x010fe200078e0247 */
[----:B------:R-:W4:Y:S03]  /*1aa0*/  LDS R59, [R31+0x64] ;  /* 0x000064001f3b7984 */ /* 0x000f260000000800 */
[----:B0-----:R-:W-:Y:S01]  /*1ab0*/  IMAD.IADD R69, R69, 0x1, R70 ;  /* 0x0000000145457824 */ /* 0x001fe200078e0246 */
[----:B------:R-:W0:Y:S03]  /*1ac0*/  LDS R58, [R31+0x68] ;  /* 0x000068001f3a7984 */ /* 0x000e260000000800 */
[----:B-1----:R-:W-:Y:S01]  /*1ad0*/  IMAD.IADD R68, R68, 0x1, R69 ;  /* 0x0000000144447824 */ /* 0x002fe200078e0245 */
[----:B------:R-:W1:Y:S03]  /*1ae0*/  LDS R57, [R31+0x6c] ;  /* 0x00006c001f397984 */ /* 0x000e660000000800 */
[----:B------:R-:W-:Y:S01]  /*1af0*/  IMAD.IADD R67, R67, 0x1, R68 ;  /* 0x0000000143437824 */ /* 0x000fe200078e0244 */
        /* <DEDUP_REMOVED lines=9> */
[----:B------:R-:W-:-:S04]  /*1b90*/  IMAD.IADD R62, R62, 0x1, R63 ;  /* 0x000000013e3e7824 */ /* 0x000fc800078e023f */
[----:B--2---:R-:W-:-:S04]  /*1ba0*/  IMAD.IADD R61, R61, 0x1, R62 ;  /* 0x000000013d3d7824 */ /* 0x004fc800078e023e */
[----:B---3--:R-:W-:-:S04]  /*1bb0*/  IMAD.IADD R60, R60, 0x1, R61 ;  /* 0x000000013c3c7824 */ /* 0x008fc800078e023d */
[----:B----4-:R-:W-:-:S04]  /*1bc0*/  IMAD.IADD R59, R59, 0x1, R60 ;  /* 0x000000013b3b7824 */ /* 0x010fc800078e023c */
[----:B0-----:R-:W-:-:S04]  /*1bd0*/  IMAD.IADD R58, R58, 0x1, R59 ;  /* 0x000000013a3a7824 */ /* 0x001fc800078e023b */
[----:B-1----:R-:W-:-:S04]  /*1be0*/  IMAD.IADD R57, R57, 0x1, R58 ;  /* 0x0000000139397824 */ /* 0x002fc800078e023a */
[----:B------:R-:W-:-:S04]  /*1bf0*/  IMAD.IADD R56, R56, 0x1, R57 ;  /* 0x0000000138387824 */ /* 0x000fc800078e0239 */
[----:B------:R-:W-:-:S04]  /*1c00*/  IMAD.IADD R55, R55, 0x1, R56 ;  /* 0x0000000137377824 */ /* 0x000fc800078e0238 */
[----:B------:R-:W-:-:S04]  /*1c10*/  IMAD.IADD R54, R54, 0x1, R55 ;  /* 0x0000000136367824 */ /* 0x000fc800078e0237 */
[----:B------:R-:W-:-:S04]  /*1c20*/  IMAD.IADD R53, R53, 0x1, R54 ;  /* 0x0000000135357824 */ /* 0x000fc800078e0236 */
[----:B------:R-:W-:-:S05]  /*1c30*/  IMAD.IADD R85, R4, 0x1, R53 ;  /* 0x0000000104557824 */ /* 0x000fca00078e0235 */
[----:B------:R-:W0:Y:S02]  /*1c40*/  SHFL.UP P0, R4, R85, 0x1, RZ ;  /* 0x0420000055047989 */ /* 0x000e2400000000ff */
[----:B0-----:R-:W-:-:S05]  /*1c50*/  @P0 IMAD.IADD R4, R85, 0x1, R4 ;  /* 0x0000000155040824 */ /* 0x001fca00078e0204 */
[----:B------:R-:W0:Y:S02]  /*1c60*/  SHFL.UP P0, R5, R4, 0x2, RZ ;  /* 0x0440000004057989 */ /* 0x000e2400000000ff */
[----:B0-----:R-:W-:-:S05]  /*1c70*/  @P0 IADD3 R5, PT, PT, R4, R5, RZ ;  /* 0x0000000504050210 */ /* 0x001fca0007ffe0ff */
        /* <DEDUP_REMOVED lines=25> */
[----:B------:R-:W-:Y:S02]  /*1e10*/  ISETP.NE.AND P1, PT, R86, RZ, PT ;  /* 0x000000ff5600720c */ /* 0x000fe40003f25270 */
[----:B------:R-:W-:Y:S01]  /*1e20*/  SEL R35, R8, R35, !P0 ;  /* 0x0000002308237207 */ /* 0x000fe20004000000 */
[----:B------:R-:W-:Y:S01]  /*1e30*/  IMAD.IADD R10, R10, 0x1, R9 ;  /* 0x000000010a0a7824 */ /* 0x000fe200078e0209 */
[----:B------:R-:W-:-:S02]  /*1e40*/  ISETP.GT.U32.AND P0, PT, R0, 0x1f, PT ;  /* 0x0000001f0000780c */ /* 0x000fc40003f04070 */
[----:B------:R-:W-:Y:S01]  /*1e50*/  SEL R35, R9, R35, !P2 ;  /* 0x0000002309237207 */ /* 0x000fe20005000000 */
[----:B------:R-:W-:Y:S01]  /*1e60*/  IMAD.IADD R11, R11, 0x1, R10 ;  /* 0x000000010b0b7824 */ /* 0x000fe200078e020a */
[----:B------:R-:W-:Y:S02]  /*1e70*/  ISETP.GT.U32.OR P2, PT, R0, 0x1f, P1 ;  /* 0x0000001f0000780c */ /* 0x000fe40000f44470 */
[----:B------:R-:W-:Y:S02]  /*1e80*/  SEL R4, R85, RZ, P1 ;  /* 0x000000ff55047207 */ /* 0x000fe40000800000 */
[----:B------:R-:W-:-:S05]  /*1e90*/  SEL R35, R10, R35, !P3 ;  /* 0x000000230a237207 */ /* 0x000fca0005800000 */
[----:B------:R-:W-:Y:S01]  /*1ea0*/  @P0 IMAD.IADD R85, R35, 0x1, R4 ;  /* 0x0000000123550824 */ /* 0x000fe200078e0204 */
[----:B------:R-:W-:-:S03]  /*1eb0*/  ISETP.NE.AND P0, PT, R0, RZ, PT ;  /* 0x000000ff0000720c */ /* 0x000fc60003f05270 */
[----:B------:R-:W-:-:S05]  /*1ec0*/  @!P2 IMAD.U32 R85, R11, 0x10000, RZ ;  /* 0x000100000b55a824 */ /* 0x000fca00078e00ff */
[----:B------:R-:W-:Y:S01]  /*1ed0*/  @!P2 STS [UR5+0x8428], R85 ;  /* 0x00842855ff00a988 */ /* 0x000fe20008000805 */
[----:B------:R-:W-:Y:S06]  /*1ee0*/  BAR.SYNC.DEFER_BLOCKING 0x0 ;  /* 0x0000000000007b1d */ /* 0x000fec0000010000 */
[----:B------:R-:W0:Y:S02]  /*1ef0*/  LDS R4, [UR5+0x8428] ;  /* 0x00842805ff047984 */ /* 0x000e240008000800 */
[----:B0-----:R-:W-:Y:S02]  /*1f00*/  SEL R4, R4, RZ, P0 ;  /* 0x000000ff04047207 */ /* 0x001fe40000000000 */
[----:B------:R-:W-:-:S03]  /*1f10*/  ISETP.LE.AND P0, PT, R28, UR4, PT ;  /* 0x000000041c007c0c */ /* 0x000fc6000bf03270 */
[----:B------:R-:W-:-:S04]  /*1f20*/  IMAD.IADD R4, R4, 0x1, R85 ;  /* 0x0000000104047824 */ /* 0x000fc800078e0255 */
[--C-:B------:R-:W-:Y:S01]  /*1f30*/  IMAD.IADD R6, R79, 0x1, R4.reuse ;  /* 0x000000014f067824 */ /* 0x100fe200078e0204 */
[-C--:B------:R-:W-:Y:S01]  /*1f40*/  IADD3 R78, PT, PT, R78, R4.reuse, RZ ;  /* 0x000000044e4e7210 */ /* 0x080fe20007ffe0ff */
[--C-:B------:R-:W-:Y:S01]  /*1f50*/  IMAD.IADD R80, R80, 0x1, R4.reuse ;  /* 0x0000000150507824 */ /* 0x100fe200078e0204 */
[----:B------:R-:W-:Y:S01]  /*1f60*/  IADD3 R57, PT, PT, R57, R4, RZ ;  /* 0x0000000439397210 */ /* 0x000fe20007ffe0ff */
        /* <DEDUP_REMOVED lines=67> */
[----:B------:R-:W4:Y:S04]  /*23a0*/  LDS.U16 R7, [R38] ;  /* 0x0000000026077984 */ /* 0x000f280000000400 */
[----:B------:R-:W4:Y:S04]  /*23b0*/  LDS.U16 R6, [R39] ;  /* 0x0000000027067984 */ /* 0x000f280000000400 */
[----:B------:R-:W4:Y:S04]  /*23c0*/  LDS.U16 R9, [R40] ;  /* 0x0000000028097984 */ /* 0x000f280000000400 */
[----:B------:R-:W4:Y:S01]  /*23d0*/  LDS.U16 R51, [R51] ;  /* 0x0000000033337984 */ /* 0x000f220000000400 */
[----:B0-----:R-:W-:-:S02]  /*23e0*/  IMAD.IADD R50, R49, 0x1, R50 ;  /* 0x0000000131327824 */ /* 0x001fc400078e0232 */
[----:B-1----:R-:W-:Y:S02]  /*23f0*/  IMAD.IADD R41, R48, 0x1, R41 ;  /* 0x0000000130297824 */ /* 0x002fe400078e0229 */
[----:B--2---:R-:W-:Y:S02]  /*2400*/  IMAD.IADD R34, R47, 0x1, R34 ;  /* 0x000000012f227824 */ /* 0x004fe400078e0222 */
[----:B---3--:R-:W-:Y:S02]  /*2410*/  IMAD.IADD R46, R46, 0x1, R5 ;  /* 0x000000012e2e7824 */ /* 0x008fe400078e0205 */
[----:B----4-:R-:W-:Y:S02]  /*2420*/  IMAD.IADD R8, R45, 0x1, R4 ;  /* 0x000000012d087824 */ /* 0x010fe400078e0204 */
[----:B------:R-:W-:Y:S02]  /*2430*/  IMAD.IADD R44, R44, 0x1, R7 ;  /* 0x000000012c2c7824 */ /* 0x000fe400078e0207 */
[----:B------:R-:W-:-:S02]  /*2440*/  IMAD.IADD R10, R43, 0x1, R6 ;  /* 0x000000012b0a7824 */ /* 0x000fc400078e0206 */
[----:B------:R-:W-:Y:S02]  /*2450*/  IMAD.IADD R11, R42, 0x1, R9 ;  /* 0x000000012a0b7824 */ /* 0x000fe400078e0209 */
[----:B------:R-:W-:Y:S01]  /*2460*/  IMAD.IADD R51, R52, 0x1, R51 ;  /* 0x0000000134337824 */ /* 0x000fe200078e0233 */
[----:B------:R-:W-:Y:S06]  /*2470*/  BAR.SYNC.DEFER_BLOCKING 0x0 ;  /* 0x0000000000007b1d */ /* 0x000fec0000010000 */
[----:B------:R-:W-:Y:S05]  /*2480*/  @P0 BRA `(.L_x_1367) ;  /* 0x0000000000780947 */ /* 0x000fea0003800000 */
[----:B------:R-:W-:Y:S02]  /*2490*/  LEA R4, R50, UR5, 0x3 ;  /* 0x0000000532047c11 */ /* 0x000fe4000f8e18ff */
[----:B------:R-:W-:Y:S02]  /*24a0*/  LEA R5, R41, UR5, 0x3 ;  /* 0x0000000529057c11 */ /* 0x000fe4000f8e18ff */
[----:B------:R-:W-:Y:S01]  /*24b0*/  LEA R6, R34, UR5, 0x3 ;  /* 0x0000000522067c11 */ /* 0x000fe2000f8e18ff */
[----:B-----5:R0:W-:Y:S01]  /*24c0*/  STS.64 [R4], R2 ;  /* 0x0000000204007388 */ /* 0x0201e20000000a00 */
[----:B------:R-:W-:Y:S02]  /*24d0*/  LEA R7, R46, UR5, 0x3 ;  /* 0x000000052e077c11 */ /* 0x000fe4000f8e18ff */
[----:B------:R-:W-:Y:S01]  /*24e0*/  LEA R8, R8, UR5, 0x3 ;  /* 0x0000000508087c11 */ /* 0x000fe2000f8e18ff */
[----:B------:R0:W-:Y:S01]  /*24f0*/  STS.64 [R5], R12 ;  /* 0x0000000c05007388 */ /* 0x0001e20000000a00 */
[----:B------:R-:W-:-:S02]  /*2500*/  LEA R9, R44, UR5, 0x3 ;  /* 0x000000052c097c11 */ /* 0x000fc4000f8e18ff */
[----:B------:R-:W-:Y:S01]  /*2510*/  LEA R10, R10, UR5, 0x3 ;  /* 0x000000050a0a7c11 */ /* 0x000fe2000f8e18ff */
[----:B------:R0:W-:Y:S01]  /*2520*/  STS.64 [R6], R14 ;  /* 0x0000000e06007388 */ /* 0x0001e20000000a00 */
[----:B------:R-:W-:Y:S02]  /*2530*/  LEA R11, R11, UR5, 0x3 ;  /* 0x000000050b0b7c11 */ /* 0x000fe4000f8e18ff */
[----:B------:R-:W-:Y:S01]  /*2540*/  LEA R34, R51, UR5, 0x3 ;  /* 0x0000000533227c11 */ /* 0x000fe2000f8e18ff */
[----:B------:R0:W-:Y:S04]  /*2550*/  STS.64 [R7], R16 ;  /* 0x0000001007007388 */ /* 0x0001e80000000a00 */
[----:B------:R0:W-:Y:S04]  /*2560*/  STS.64 [R8], R18 ;  /* 0x0000001208007388 */ /* 0x0001e80000000a00 */
[----:B------:R0:W-:Y:S04]  /*2570*/  STS.64 [R9], R20 ;  /* 0x0000001409007388 */ /* 0x0001e80000000a00 */
[----:B------:R0:W-:Y:S04]  /*2580*/  STS.64 [R10], R22 ;  /* 0x000000160a007388 */ /* 0x0001e80000000a00 */
[----:B------:R0:W-:Y:S04]  /*2590*/  STS.64 [R11], R24 ;  /* 0x000000180b007388 */ /* 0x0001e80000000a00 */
[----:B------:R0:W-:Y:S01]  /*25a0*/  STS.64 [R34], R26 ;  /* 0x0000001a22007388 */ /* 0x0001e20000000a00 */
[----:B------:R-:W-:Y:S06]  /*25b0*/  BAR.SYNC.DEFER_BLOCKING 0x0 ;  /* 0x0000000000007b1d */ /* 0x000fec0000010000 */
[----:B------:R0:W2:Y:S04]  /*25c0*/  LDS.64 R2, [R33] ;  /* 0x0000000021027984 */ /* 0x0000a80000000a00 */
[----:B------:R0:W3:Y:S04]  /*25d0*/  LDS.64 R12, [R33+0x8] ;  /* 0x00000800210c7984 */ /* 0x0000e80000000a00 */
[----:B------:R0:W4:Y:S04]  /*25e0*/  LDS.64 R14, [R33+0x10] ;  /* 0x00001000210e7984 */ /* 0x0001280000000a00 */
[----:B------:R0:W1:Y:S04]  /*25f0*/  LDS.64 R16, [R33+0x18] ;  /* 0x0000180021107984 */ /* 0x0000680000000a00 */
[----:B------:R0:W0:Y:S04]  /*2600*/  LDS.64 R18, [R33+0x20] ;  /* 0x0000200021127984 */ /* 0x0000280000000a00 */
[----:B------:R0:W0:Y:S04]  /*2610*/  LDS.64 R20, [R33+0x28] ;  /* 0x0000280021147984 */ /* 0x0000280000000a00 */
[----:B------:R0:W0:Y:S04]  /*2620*/  LDS.64 R22, [R33+0x30] ;  /* 0x0000300021167984 */ /* 0x0000280000000a00 */
[----:B------:R0:W0:Y:S04]  /*2630*/  LDS.64 R24, [R33+0x38] ;  /* 0x0000380021187984 */ /* 0x0000280000000a00 */
[----:B------:R0:W0:Y:S01]  /*2640*/  LDS.64 R26, [R33+0x40] ;  /* 0x00004000211a7984 */ /* 0x0000220000000a00 */
[----:B------:R-:W-:Y:S06]  /*2650*/  BAR.SYNC.DEFER_BLOCKING 0x0 ;  /* 0x0000000000007b1d */ /* 0x000fec0000010000 */
[----:B------:R-:W-:Y:S05]  /*2660*/  BRA `(.L_x_1368) ;  /* 0xffffffdc00807947 */ /* 0x000fea000383ffff */
.L_x_1367:
[----:B------:R-:W-:Y:S01]  /*2670*/  LEA R50, R50, UR5, 0x3 ;  /* 0x0000000532327c11 */ /* 0x000fe2000f8e18ff */
[----:B------:R-:W0:Y:S01]  /*2680*/  LDCU UR4, c[0x0][0x3a0] ;  /* 0x00007400ff0477ac */ /* 0x000e220008000800 */
[----:B------:R-:W-:Y:S01]  /*2690*/  LEA R41, R41, UR5, 0x3 ;  /* 0x0000000529297c11 */ /* 0x000fe2000f8e18ff */
[----:B------:R-:W-:Y:S01]  /*26a0*/  IMAD R33, R0, -0x40, R33 ;  /* 0xffffffc000217824 */ /* 0x000fe200078e0221 */
[----:B------:R-:W-:Y:S01]  /*26b0*/  LEA R34, R34, UR5, 0x3 ;  /* 0x0000000522227c11 */ /* 0x000fe2000f8e18ff */
[----:B-----5:R1:W-:Y:S01]  /*26c0*/  STS.64 [R50], R2 ;  /* 0x0000000232007388 */ /* 0x0203e20000000a00 */
[----:B------:R-:W-:Y:S02]  /*26d0*/  LEA R46, R46, UR5, 0x3 ;  /* 0x000000052e2e7c11 */ /* 0x000fe4000f8e18ff */
[----:B------:R-:W-:Y:S01]  /*26e0*/  LEA R8, R8, UR5, 0x3 ;  /* 0x0000000508087c11 */ /* 0x000fe2000f8e18ff */
[----:B------:R-:W-:Y:S01]  /*26f0*/  STS.64 [R41], R12 ;  /* 0x0000000c29007388 */ /* 0x000fe20000000a00 */
[----:B------:R-:W-:-:S02]  /*2700*/  LEA R44, R44, UR5, 0x3 ;  /* 0x000000052c2c7c11 */ /* 0x000fc4000f8e18ff */
[----:B------:R-:W-:Y:S01]  /*2710*/  LEA R28, R10, UR5, 0x3 ;  /* 0x000000050a1c7c11 */ /* 0x000fe2000f8e18ff */
[----:B------:R-:W-:Y:S01]  /*2720*/  STS.64 [R34], R14 ;  /* 0x0000000e22007388 */ /* 0x000fe20000000a00 */
[----:B------:R-:W-:Y:S02]  /*2730*/  LEA R29, R11, UR5, 0x3 ;  /* 0x000000050b1d7c11 */ /* 0x000fe4000f8e18ff */
[----:B------:R-:W-:Y:S01]  /*2740*/  LEA R51, R51, UR5, 0x3 ;  /* 0x0000000533337c11 */ /* 0x000fe2000f8e18ff */
[----:B------:R-:W-:Y:S01]  /*2750*/  STS.64 [R46], R16 ;  /* 0x000000102e007388 */ /* 0x000fe20000000a00 */
[----:B-1----:R-:W1:Y:S01]  /*2760*/  LDC.64 R2, c[0x0][0x388] ;  /* 0x0000e200ff027b82 */ /* 0x002e620000000a00 */
[C---:B0-----:R-:W-:Y:S02]  /*2770*/  ISETP.GE.U32.AND P0, PT, R0.reuse, UR4, PT ;  /* 0x0000000400007c0c */ /* 0x041fe4000bf06070 */
[----:B------:R-:W-:Y:S04]  /*2780*/  STS.64 [R8], R18 ;  /* 0x0000001208007388 */ /* 0x000fe80000000a00 */
[----:B------:R0:W-:Y:S04]  /*2790*/  STS.64 [R44], R20 ;  /* 0x000000142c007388 */ /* 0x0001e80000000a00 */
[----:B------:R2:W-:Y:S04]  /*27a0*/  STS.64 [R28], R22 ;  /* 0x000000161c007388 */ /* 0x0005e80000000a00 */
[----:B------:R-:W-:Y:S04]  /*27b0*/  STS.64 [R29], R24 ;  /* 0x000000181d007388 */ /* 0x000fe80000000a00 */
[----:B------:R-:W-:Y:S01]  /*27c0*/  STS.64 [R51], R26 ;  /* 0x0000001a33007388 */ /* 0x000fe20000000a00 */
[----:B0-----:R-:W-:-:S02]  /*27d0*/  VIADD R20, R0, 0x100 ;  /* 0x0000010000147836 */ /* 0x001fc40000000000 */
[C---:B------:R-:W-:Y:S01]  /*27e0*/  VIADD R21, R0.reuse, 0x300 ;  /* 0x0000030000157836 */ /* 0x040fe20000000000 */
[----:B------:R-:W-:Y:S01]  /*27f0*/  BAR.SYNC.DEFER_BLOCKING 0x0 ;  /* 0x0000000000007b1d */ /* 0x000fe20000010000 */
[----:B-1----:R-:W-:Y:S01]  /*2800*/  IMAD.WIDE.U32 R2, R0, 0x8, R2 ;  /* 0x0000000800027825 */ /* 0x002fe200078e0002 */
[----:B------:R-:W-:Y:S02]  /*2810*/  ISETP.GE.U32.AND P6, PT, R20, UR4, PT ;  /* 0x0000000414007c0c */ /* 0x000fe4000bfc6070 */
[----:B------:R-:W-:Y:S01]  /*2820*/  ISETP.GE.U32.AND P2, PT, R21, UR4, PT ;  /* 0x0000000415007c0c */ /* 0x000fe2000bf46070 */
[C---:B------:R-:W-:Y:S02]  /*2830*/  VIADD R20, R0.reuse, 0x200 ;  /* 0x0000020000147836 */ /* 0x040fe40000000000 */
[C---:B------:R-:W-:Y:S02]  /*2840*/  VIADD R21, R0.reuse, 0x500 ;  /* 0x0000050000157836 */ /* 0x040fe40000000000 */
[----:B--2---:R-:W-:Y:S01]  /*2850*/  VIADD R22, R0, 0x600 ;  /* 0x0000060000167836 */ /* 0x004fe20000000000 */
[----:B------:R-:W-:-:S02]  /*2860*/  ISETP.GE.U32.AND P1, PT, R20, UR4, PT ;  /* 0x0000000414007c0c */ /* 0x000fc4000bf26070 */
[----:B------:R-:W-:Y:S02]  /*2870*/  LOP3.LUT R20, R0, 0x400, RZ, 0xfc, !PT ;  /* 0x0000040000147812 */ /* 0x000fe400078efcff */
[----:B------:R-:W-:Y:S02]  /*2880*/  ISETP.GE.U32.AND P4, PT, R21, UR4, PT ;  /* 0x0000000415007c0c */ /* 0x000fe4000bf86070 */
[----:B------:R-:W-:Y:S01]  /*2890*/  ISETP.GE.U32.AND P3, PT, R20, UR4, PT ;  /* 0x0000000414007c0c */ /* 0x000fe2000bf66070 */
[C---:B------:R-:W-:Y:S01]  /*28a0*/  VIADD R20, R0.reuse, 0x700 ;  /* 0x0000070000147836 */ /* 0x040fe20000000000 */
[----:B------:R-:W-:Y:S02]  /*28b0*/  LOP3.LUT R0, R0, 0x800, RZ, 0xfc, !PT ;  /* 0x0000080000007812 */ /* 0x000fe400078efcff */
[----:B------:R-:W-:Y:S01]  /*28c0*/  ISETP.GE.U32.AND P5, PT, R22, UR4, PT ;  /* 0x0000000416007c0c */ /* 0x000fe2000bfa6070 */
[----:B------:R-:W0:Y:S04]  /*28d0*/  LDS.64 R4, [R33+0x800] ;  /* 0x0008000021047984 */ /* 0x000e280000000a00 */
[----:B------:R-:W1:Y:S04]  /*28e0*/  LDS.64 R6, [R33+0x1000] ;  /* 0x0010000021067984 */ /* 0x000e680000000a00 */
[----:B------:R-:W2:Y:S04]  /*28f0*/  LDS.64 R8, [R33+0x1800] ;  /* 0x0018000021087984 */ /* 0x000ea80000000a00 */
[----:B------:R-:W3:Y:S04]  /*2900*/  LDS.64 R10, [R33+0x2000] ;  /* 0x00200000210a7984 */ /* 0x000ee80000000a00 */
[----:B------:R-:W4:Y:S04]  /*2910*/  LDS.64 R12, [R33+0x2800] ;  /* 0x00280000210c7984 */ /* 0x000f280000000a00 */
[----:B------:R-:W4:Y:S04]  /*2920*/  LDS.64 R14, [R33+0x3000] ;  /* 0x00300000210e7984 */ /* 0x000f280000000a00 */
[----:B------:R-:W4:Y:S04]  /*2930*/  LDS.64 R16, [R33+0x3800] ;  /* 0x0038000021107984 */ /* 0x000f280000000a00 */
[----:B------:R-:W4:Y:S04]  /*2940*/  @!P0 LDS.64 R18, [R33] ;  /* 0x0000000021128984 */ /* 0x000f280000000a00 */
[----:B0-----:R0:W-:Y:S04]  /*2950*/  @!P6 STG.E desc[UR8][R2.64+0x800], R4 ;  /* 0x000800040200e986 */ /* 0x0011e8000c101908 */
[----:B------:R0:W-:Y:S01]  /*2960*/  @!P6 STG.E desc[UR8][R2.64+0x804], R5 ;  /* 0x000804050200e986 */ /* 0x0001e2000c101908 */
[----:B------:R-:W-:-:S03]  /*2970*/  ISETP.GE.U32.AND P6, PT, R20, UR4, PT ;  /* 0x0000000414007c0c */ /* 0x000fc6000bfc6070 */
[----:B-1----:R0:W-:Y:S04]  /*2980*/  @!P1 STG.E desc[UR8][R2.64+0x1000], R6 ;  /* 0x0010000602009986 */ /* 0x0021e8000c101908 */
[----:B------:R0:W-:Y:S01]  /*2990*/  @!P1 STG.E desc[UR8][R2.64+0x1004], R7 ;  /* 0x0010040702009986 */ /* 0x0001e2000c101908 */
[----:B------:R-:W-:-:S03]  /*29a0*/  ISETP.GE.U32.AND P1, PT, R0, UR4, PT ;  /* 0x0000000400007c0c */ /* 0x000fc6000bf26070 */
[----:B--2---:R0:W-:Y:S04]  /*29b0*/  @!P2 STG.E desc[UR8][R2.64+0x1800], R8 ;  /* 0x001800080200a986 */ /* 0x0041e8000c101908 */
[----:B------:R0:W-:Y:S04]  /*29c0*/  @!P2 STG.E desc[UR8][R2.64+0x1804], R9 ;  /* 0x001804090200a986 */ /* 0x0001e8000c101908 */
[----:B---3--:R0:W-:Y:S04]  /*29d0*/  @!P3 STG.E desc[UR8][R2.64+0x2000], R10 ;  /* 0x0020000a0200b986 */ /* 0x0081e8000c101908 */
[----:B------:R0:W-:Y:S04]  /*29e0*/  @!P3 STG.E desc[UR8][R2.64+0x2004], R11 ;  /* 0x0020040b0200b986 */ /* 0x0001e8000c101908 */
[----:B----4-:R0:W-:Y:S04]  /*29f0*/  @!P4 STG.E desc[UR8][R2.64+0x2800], R12 ;  /* 0x0028000c0200c986 */ /* 0x0101e8000c101908 */
        /* <DEDUP_REMOVED lines=8> */
[----:B------:R-:W1:Y:S04]  /*2a80*/  LDS.64 R32, [R33+0x4000] ;  /* 0x0040000021207984 */ /* 0x000e680000000a00 */
[----:B-1----:R-:W-:Y:S04]  /*2a90*/  STG.E desc[UR8][R2.64+0x4000], R32 ;  /* 0x0040002002007986 */ /* 0x002fe8000c101908 */
[----:B------:R-:W-:Y:S01]  /*2aa0*/  STG.E desc[UR8][R2.64+0x4004], R33 ;  /* 0x0040042102007986 */ /* 0x000fe2000c101908 */
[----:B------:R-:W-:Y:S05]  /*2ab0*/  EXIT ;  /* 0x000000000000794d */ /* 0x000fea0003800000 */
.L_x_1369:
        /* <DEDUP_REMOVED lines=12> */
.L_x_1426:


//--------------------- .text._ZN3cub18CUB_300001_SM_10006detail11EmptyKernelIvEEvv --------------------------
	.section	.text._ZN3cub18CUB_300001_SM_10006detail11EmptyKernelIvEEvv,"ax",@progbits
	.align	128
        .global         _ZN3cub18CUB_300001_SM_10006detail11EmptyKernelIvEEvv
        .type           _ZN3cub18CUB_300001_SM_10006detail11EmptyKernelIvEEvv,@function
        .size           _ZN3cub18CUB_300001_SM_10006detail11EmptyKernelIvEEvv,(.L_x_1427 - _ZN3cub18CUB_300001_SM_10006detail11EmptyKernelIvEEvv)
        .other          _ZN3cub18CUB_300001_SM_10006detail11EmptyKernelIvEEvv,@"STO_CUDA_ENTRY STV_DEFAULT"
_ZN3cub18CUB_300001_SM_10006detail11EmptyKernelIvEEvv:
.text._ZN3cub18CUB_300001_SM_10006detail11EmptyKernelIvEEvv:
[----:B------:R-:W-:Y:S01]  /*0000*/  LDC R1, c[0x0][0x37c] ;  /* 0x0000df00ff017b82 */ /* 0x000fe20000000800 */
[----:B------:R-:W-:Y:S05]  /*0010*/  EXIT ;  /* 0x000000000000794d */ /* 0x000fea0003800000 */
.L_x_1370:
        /* <DEDUP_REMOVED lines=14> */
.L_x_1427:


//--------------------- .text._Z26tc_vertex_mixed_GPU_kernelPKmPKjjmmPmS2_jm --------------------------
	.section	.text._Z26tc_vertex_mixed_GPU_kernelPKmPKjjmmPmS2_jm,"ax",@progbits
	.align	128
        .global         _Z26tc_vertex_mixed_GPU_kernelPKmPKjjmmPmS2_jm
        .type           _Z26tc_vertex_mixed_GPU_kernelPKmPKjjmmPmS2_jm,@function
        .size           _Z26tc_vertex_mixed_GPU_kernelPKmPKjjmmPmS2_jm,(.L_x_1428 - _Z26tc_vertex_mixed_GPU_kernelPKmPKjjmmPmS2_jm)
        .other          _Z26tc_vertex_mixed_GPU_kernelPKmPKjjmmPmS2_jm,@"STO_CUDA_ENTRY STV_DEFAULT"
_Z26tc_vertex_mixed_GPU_kernelPKmPKjjmmPmS2_jm:
.text._Z26tc_vertex_mixed_GPU_kernelPKmPKjjmmPmS2_jm:
[----:B------:R-:W-:Y:S01]  /*0000*/  LDC R1, c[0x0][0x37c] ;  /* 0x0000df00ff017b82 */ /* 0x000fe20000000800 */
[----:B------:R-:W0:Y:S07]  /*0010*/  S2R R3, SR_TID.X ;  /* 0x0000000000037919 */ /* 0x000e2e0000002100 */
[----:B------:R-:W0:Y:S01]  /*0020*/  S2UR UR4, SR_CTAID.X ;  /* 0x00000000000479c3 */ /* 0x000e220000002500 */
[----:B------:R-:W1:Y:S01]  /*0030*/  LDCU UR5, c[0x0][0x398] ;  /* 0x00007300ff0577ac */ /* 0x000e620008000800 */
[----:B------:R-:W-:Y:S01]  /*0040*/  BSSY.RECONVERGENT B1, `(.L_x_1371) ;  /* 0x00000cf000017945 */ /* 0x000fe20003800200 */
[----:B------:R-:W-:Y:S01]  /*0050*/  IMAD.MOV.U32 R11, RZ, RZ, RZ ;  /* 0x000000ffff0b7224 */ /* 0x000fe200078e00ff */
[----:B------:R-:W2:Y:S01]  /*0060*/  LDCU.64 UR6, c[0x0][0x3a0] ;  /* 0x00007400ff0677ac */ /* 0x000ea20008000a00 */
[----:B------:R-:W-:-:S03]  /*0070*/  IMAD.MOV.U32 R12, RZ, RZ, RZ ;  /* 0x000000ffff0c7224 */ /* 0x000fc600078e00ff */
[----:B------:R-:W0:Y:S02]  /*0080*/  LDC R0, c[0x0][0x360] ;  /* 0x0000d800ff007b82 */ /* 0x000e240000000800 */
[----:B0-----:R-:W-:-:S04]  /*0090*/  IMAD R10, R0, UR4, R3 ;  /* 0x00000004000a7c24 */ /* 0x001fc8000f8e0203 */
[----:B-1----:R-:W-:Y:S01]  /*00a0*/  VIADD R10, R10, UR5 ;  /* 0x000000050a0a7c36 */ /* 0x002fe20008000000 */
[----:B------:R-:W0:Y:S04]  /*00b0*/  LDCU.64 UR4, c[0x0][0x358] ;  /* 0x00006b00ff0477ac */ /* 0x000e280008000a00 */
[----:B--2---:R-:W-:-:S04]  /*00c0*/  ISETP.GE.U32.AND P0, PT, R10, UR6, PT ;  /* 0x000000060a007c0c */ /* 0x004fc8000bf06070 */
[----:B------:R-:W-:-:S13]  /*00d0*/  ISETP.GE.U32.AND.EX P0, PT, RZ, UR7, PT, P0 ;  /* 0x00000007ff007c0c */ /* 0x000fda000bf06100 */
[----:B0-----:R-:W-:Y:S05]  /*00e0*/  @P0 BRA `(.L_x_1372) ;  /* 0x0000000c00100947 */ /* 0x001fea0003800000 */
[----:B------:R-:W0:Y:S01]  /*00f0*/  LDC.64 R6, c[0x0][0x380] ;  /* 0x0000e000ff067b82 */ /* 0x000e220000000a00 */
[----:B------:R-:W1:Y:S01]  /*0100*/  LDCU.64 UR6, c[0x0][0x380] ;  /* 0x00007000ff0677ac */ /* 0x000e620008000a00 */
[C---:B------:R-:W-:Y:S01]  /*0110*/  VIADD R3, R10.reuse, 0x1 ;  /* 0x000000010a037836 */ /* 0x040fe20000000000 */
[----:B-1----:R-:W-:-:S03]  /*0120*/  LEA R2, P0, R10, UR6, 0x3 ;  /* 0x000000060a027c11 */ /* 0x002fc6000f8018ff */
[----:B0-----:R-:W-:Y:S01]  /*0130*/  IMAD.WIDE.U32 R6, R3, 0x8, R6 ;  /* 0x0000000803067825 */ /* 0x001fe200078e0006 */
[----:B------:R-:W-:-:S05]  /*0140*/  LEA.HI.X R3, R10, UR7, RZ, 0x3, P0 ;  /* 0x000000070a037c11 */ /* 0x000fca00080f1cff */
[----:B------:R-:W2:Y:S04]  /*0150*/  LDG.E.64 R6, desc[UR4][R6.64] ;  /* 0x0000000406067981 */ /* 0x000ea8000c1e1b00 */
[----:B------:R-:W2:Y:S02]  /*0160*/  LDG.E.64 R2, desc[UR4][R2.64] ;  /* 0x0000000402027981 */ /* 0x000ea4000c1e1b00 */
[----:B--2---:R-:W-:-:S04]  /*0170*/  ISETP.GE.U32.AND P0, PT, R2, R6, PT ;  /* 0x000000060200720c */ /* 0x004fc80003f06070 */
[----:B------:R-:W-:-:S13]  /*0180*/  ISETP.GE.U32.AND.EX P0, PT, R3, R7, PT, P0 ;  /* 0x000000070300720c */ /* 0x000fda0003f06100 */
[----:B------:R-:W-:Y:S05]  /*0190*/  @P0 BRA `(.L_x_1372) ;  /* 0x0000000800e40947 */ /* 0x000fea0003800000 */
[----:B------:R-:W0:Y:S01]  /*01a0*/  LDCU UR6, c[0x0][0x390] ;  /* 0x00007200ff0677ac */ /* 0x000e220008000800 */
[----:B------:R-:W-:Y:S01]  /*01b0*/  LOP3.LUT R4, RZ, R10, RZ, 0x33, !PT ;  /* 0x0000000aff047212 */ /* 0x000fe200078e33ff */
[----:B------:R-:W1:Y:S01]  /*01c0*/  LDC R8, c[0x0][0x3b8] ;  /* 0x0000ee00ff087b82 */ /* 0x000e620000000800 */
[----:B------:R-:W-:Y:S01]  /*01d0*/  IMAD.MOV.U32 R17, RZ, RZ, R2 ;  /* 0x000000ffff117224 */ /* 0x000fe200078e0002 */
[----:B------:R-:W2:Y:S01]  /*01e0*/  LDCU.64 UR8, c[0x0][0x3c0] ;  /* 0x00007800ff0877ac */ /* 0x000ea20008000a00 */
[----:B------:R-:W-:Y:S02]  /*01f0*/  IMAD.MOV.U32 R14, RZ, RZ, R3 ;  /* 0x000000ffff0e7224 */ /* 0x000fe400078e0003 */
[----:B------:R-:W-:Y:S02]  /*0200*/  IMAD.MOV.U32 R11, RZ, RZ, RZ ;  /* 0x000000ffff0b7224 */ /* 0x000fe400078e00ff */
[----:B------:R-:W-:Y:S02]  /*0210*/  IMAD.MOV.U32 R12, RZ, RZ, RZ ;  /* 0x000000ffff0c7224 */ /* 0x000fe400078e00ff */
[----:B0-----:R-:W-:Y:S01]  /*0220*/  VIADD R5, R4, UR6 ;  /* 0x0000000604057c36 */ /* 0x001fe20008000000 */
[----:B------:R-:W-:-:S05]  /*0230*/  IADD3 R4, PT, PT, -R10, UR6, RZ ;  /* 0x000000060a047c10 */ /* 0x000fca000fffe1ff */
[----:B------:R-:W-:Y:S01]  /*0240*/  IMAD.WIDE.U32 R4, R4, R5, RZ ;  /* 0x0000000504047225 */ /* 0x000fe200078e00ff */
[----:B-1----:R-:W-:-:S04]  /*0250*/  VIMNMX.U32 R15, PT, PT, R8, UR6, !PT ;  /* 0x00000006080f7c48 */ /* 0x002fc8000ffe0000 */
[--C-:B------:R-:W-:Y:S02]  /*0260*/  SHF.R.U64 R13, R4, 0x1, R5.reuse ;  /* 0x00000001040d7819 */ /* 0x100fe40000001205 */
[----:B------:R-:W-:Y:S01]  /*0270*/  SHF.R.U32.HI R16, RZ, 0x1, R5 ;  /* 0x00000001ff107819 */ /* 0x000fe20000011605 */
[----:B------:R-:W-:Y:S01]  /*0280*/  IMAD.IADD R15, R15, 0x1, -R8 ;  /* 0x000000010f0f7824 */ /* 0x000fe200078e0a08 */
[----:B------:R-:W-:-:S04]  /*0290*/  IADD3 R13, P0, PT, R10, R13, RZ ;  /* 0x0000000d0a0d7210 */ /* 0x000fc80007f1e0ff */
[----:B------:R-:W-:Y:S01]  /*02a0*/  LOP3.LUT R13, RZ, R13, RZ, 0x33, !PT ;  /* 0x0000000dff0d7212 */ /* 0x000fe200078e33ff */
[----:B------:R-:W-:-:S03]  /*02b0*/  IMAD.X R16, RZ, RZ, R16, P0 ;  /* 0x000000ffff107224 */ /* 0x000fc600000e0610 */
[----:B--2---:R-:W-:Y:S02]  /*02c0*/  IADD3 R13, P0, PT, R13, UR8, RZ ;  /* 0x000000080d0d7c10 */ /* 0x004fe4000ff1e0ff */
[----:B------:R-:W-:-:S04]  /*02d0*/  LOP3.LUT R16, RZ, R16, RZ, 0x33, !PT ;  /* 0x00000010ff107212 */ /* 0x000fc800078e33ff */
[----:B------:R-:W-:-:S07]  /*02e0*/  IADD3.X R16, PT, PT, R16, UR9, RZ, P0, !PT ;  /* 0x0000000910107c10 */ /* 0x000fce00087fe4ff */
.L_x_1389:
[----:B------:R-:W0:Y:S01]  /*02f0*/  LDCU.64 UR6, c[0x0][0x388] ;  /* 0x00007100ff0677ac */ /* 0x000e220008000a00 */
[----:B------:R-:W1:Y:S01]  /*0300*/  LDC.64 R2, c[0x0][0x380] ;  /* 0x0000e000ff027b82 */ /* 0x000e620000000a00 */
[----:B0-----:R-:W-:-:S04]  /*0310*/  LEA R18, P0, R17, UR6, 0x2 ;  /* 0x0000000611127c11 */ /* 0x001fc8000f8010ff */
[----:B------:R-:W-:-:S05]  /*0320*/  LEA.HI.X R19, R17, UR7, R14, 0x2, P0 ;  /* 0x0000000711137c11 */ /* 0x000fca00080f140e */
[----:B------:R-:W2:Y:S02]  /*0330*/  LDG.E R18, desc[UR4][R18.64] ;  /* 0x0000000412127981 */ /* 0x000ea4000c1e1900 */
[C---:B--2---:R-:W-:Y:S02]  /*0340*/  VIADD R9, R18.reuse, 0x1 ;  /* 0x0000000112097836 */ /* 0x044fe40000000000 */
[----:B-1----:R-:W-:-:S04]  /*0350*/  IMAD.WIDE.U32 R4, R18, 0x8, R2 ;  /* 0x0000000812047825 */ /* 0x002fc800078e0002 */
[----:B------:R-:W-:Y:S02]  /*0360*/  IMAD.WIDE.U32 R2, R9, 0x8, R2 ;  /* 0x0000000809027825 */ /* 0x000fe400078e0002 */
[----:B------:R-:W2:Y:S04]  /*0370*/  LDG.E.64 R4, desc[UR4][R4.64] ;  /* 0x0000000404047981 */ /* 0x000ea8000c1e1b00 */
[----:B------:R-:W2:Y:S01]  /*0380*/  LDG.E.64 R2, desc[UR4][R2.64] ;  /* 0x0000000402027981 */ /* 0x000ea2000c1e1b00 */
[----:B------:R-:W-:Y:S01]  /*0390*/  LOP3.LUT R9, RZ, R17, RZ, 0x33, !PT ;  /* 0x00000011ff097212 */ /* 0x000fe200078e33ff */
[----:B------:R-:W-:Y:S04]  /*03a0*/  BSSY.RECONVERGENT B0, `(.L_x_1373) ;  /* 0x0000093000007945 */ /* 0x000fe80003800200 */
[----:B------:R-:W-:-:S02]  /*03b0*/  IMAD.IADD R8, R6, 0x1, R9 ;  /* 0x0000000106087824 */ /* 0x000fc400078e0209 */
[----:B--2---:R-:W-:-:S05]  /*03c0*/  IMAD.IADD R9, R2, 0x1, -R4 ;  /* 0x0000000102097824 */ /* 0x004fca00078e0a04 */
[----:B------:R-:W-:-:S13]  /*03d0*/  ISETP.GT.U32.AND P0, PT, R8, R9, PT ;  /* 0x000000090800720c */ /* 0x000fda0003f04070 */
[----:B-----5:R-:W-:Y:S05]  /*03e0*/  @P0 BRA `(.L_x_1374) ;  /* 0x0000000400400947 */ /* 0x020fea0003800000 */
[----:B------:R-:W-:Y:S01]  /*03f0*/  IADD3 R21, P1, PT, R17, 0x1, RZ ;  /* 0x0000000111157810 */ /* 0x000fe20007f3e0ff */
[----:B------:R-:W-:Y:S03]  /*0400*/  BSSY.RECONVERGENT B2, `(.L_x_1375) ;  /* 0x000004d000027945 */ /* 0x000fe60003800200 */
[----:B------:R-:W-:Y:S01]  /*0410*/  ISETP.GE.U32.AND P0, PT, R21, R6, PT ;  /* 0x000000061500720c */ /* 0x000fe20003f06070 */
[----:B------:R-:W-:-:S05]  /*0420*/  IMAD.X R20, RZ, RZ, R14, P1 ;  /* 0x000000ffff147224 */ /* 0x000fca00008e060e */
[----:B------:R-:W-:-:S13]  /*0430*/  ISETP.GE.U32.AND.EX P0, PT, R20, R7, PT, P0 ;  /* 0x000000071400720c */ /* 0x000fda0003f06100 */
[----:B------:R-:W-:Y:S05]  /*0440*/  @P0 BRA `(.L_x_1376) ;  /* 0x0000000400200947 */ /* 0x000fea0003800000 */
[----:B------:R-:W0:Y:S01]  /*0450*/  LDCU UR6, c[0x0][0x390] ;  /* 0x00007200ff0677ac */ /* 0x000e220008000800 */
[----:B------:R-:W-:-:S05]  /*0460*/  LOP3.LUT R8, RZ, R18, RZ, 0x33, !PT ;  /* 0x00000012ff087212 */ /* 0x000fca00078e33ff */
[----:B0-----:R-:W-:Y:S01]  /*0470*/  VIADD R9, R8, UR6 ;  /* 0x0000000608097c36 */ /* 0x001fe20008000000 */
[----:B------:R-:W-:Y:S01]  /*0480*/  IADD3 R8, PT, PT, -R18, UR6, RZ ;  /* 0x0000000612087c10 */ /* 0x000fe2000fffe1ff */
[----:B------:R-:W0:Y:S04]  /*0490*/  LDCU.64 UR6, c[0x0][0x3c0] ;  /* 0x00007800ff0677ac */ /* 0x000e280008000a00 */
[----:B------:R-:W-:-:S05]  /*04a0*/  IMAD.WIDE.U32 R8, R8, R9, RZ ;  /* 0x0000000908087225 */ /* 0x000fca00078e00ff */
[--C-:B------:R-:W-:Y:S02]  /*04b0*/  SHF.R.U64 R19, R8, 0x1, R9.reuse ;  /* 0x0000000108137819 */ /* 0x100fe40000001209 */
[----:B------:R-:W-:Y:S02]  /*04c0*/  SHF.R.U32.HI R22, RZ, 0x1, R9 ;  /* 0x00000001ff167819 */ /* 0x000fe40000011609 */
[----:B------:R-:W-:-:S04]  /*04d0*/  IADD3 R19, P0, PT, R18, R19, RZ ;  /* 0x0000001312137210 */ /* 0x000fc80007f1e0ff */
[----:B------:R-:W-:Y:S01]  /*04e0*/  LOP3.LUT R19, RZ, R19, RZ, 0x33, !PT ;  /* 0x00000013ff137212 */ /* 0x000fe200078e33ff */
[----:B------:R-:W-:-:S03]  /*04f0*/  IMAD.X R22, RZ, RZ, R22, P0 ;  /* 0x000000ffff167224 */ /* 0x000fc600000e0616 */
[----:B0-----:R-:W-:Y:S02]  /*0500*/  IADD3 R19, P0, PT, R19, UR6, RZ ;  /* 0x0000000613137c10 */ /* 0x001fe4000ff1e0ff */
[----:B------:R-:W-:-:S04]  /*0510*/  LOP3.LUT R22, RZ, R22, RZ, 0x33, !PT ;  /* 0x00000016ff167212 */ /* 0x000fc800078e33ff */
[----:B------:R-:W-:-:S07]  /*0520*/  IADD3.X R22, PT, PT, R22, UR7, RZ, P0, !PT ;  /* 0x0000000716167c10 */ /* 0x000fce00087fe4ff */
.L_x_1381:
[----:B------:R-:W0:Y:S02]  /*0530*/  LDCU.64 UR6, c[0x0][0x388] ;  /* 0x00007100ff0677ac */ /* 0x000e240008000a00 */
[----:B0-----:R-:W-:-:S04]  /*0540*/  LEA R24, P0, R21, UR6, 0x2 ;  /* 0x0000000615187c11 */ /* 0x001fc8000f8010ff */
[----:B------:R-:W-:-:S05]  /*0550*/  LEA.HI.X R25, R21, UR7, R20, 0x2, P0 ;  /* 0x0000000715197c11 */ /* 0x000fca00080f1414 */
[----:B------:R-:W2:Y:S01]  /*0560*/  LDG.E R24, desc[UR4][R24.64] ;  /* 0x0000000418187981 */ /* 0x000ea2000c1e1900 */
[----:B------:R-:W-:-:S13]  /*0570*/  ISETP.GE.U32.AND P1, PT, R18, R15, PT ;  /* 0x0000000f1200720c */ /* 0x000fda0003f26070 */
[----:B------:R-:W0:Y:S01]  /*0580*/  @P1 LDC.64 R8, c[0x0][0x3b0] ;  /* 0x0000ec00ff081b82 */ /* 0x000e220000000a00 */
[----:B--2---:R-:W-:-:S05]  /*0590*/  @P1 IADD3 R27, P0, PT, R24, R19, RZ ;  /* 0x00000013181b1210 */ /* 0x004fca0007f1e0ff */
[----:B------:R-:W-:-:S05]  /*05a0*/  @P1 IMAD.X R26, RZ, RZ, R22, P0 ;  /* 0x000000ffff1a1224 */ /* 0x000fca00000e0616 */
[--C-:B------:R-:W-:Y:S02]  /*05b0*/  @P1 SHF.R.U64 R23, R27, 0x3, R26.reuse ;  /* 0x000000031b171819 */ /* 0x100fe4000000121a */
[----:B------:R-:W-:Y:S02]  /*05c0*/  @P1 SHF.R.U32.HI R26, RZ, 0x3, R26 ;  /* 0x00000003ff1a1819 */ /* 0x000fe4000001161a */
[----:B------:R-:W-:Y:S02]  /*05d0*/  @P1 LOP3.LUT R23, R23, 0xfffffffc, RZ, 0xc0, !PT ;  /* 0xfffffffc17171812 */ /* 0x000fe400078ec0ff */
[----:B------:R-:W-:Y:S02]  /*05e0*/  @P1 LOP3.LUT R26, R26, 0x1fffffff, RZ, 0xc0, !PT ;  /* 0x1fffffff1a1a1812 */ /* 0x000fe400078ec0ff */
[----:B0-----:R-:W-:-:S05]  /*05f0*/  @P1 IADD3 R8, P0, PT, R23, R8, RZ ;  /* 0x0000000817081210 */ /* 0x001fca0007f1e0ff */
[----:B------:R-:W-:-:S05]  /*0600*/  @P1 IMAD.X R9, R26, 0x1, R9, P0 ;  /* 0x000000011a091824 */ /* 0x000fca00000e0609 */
[----:B------:R-:W2:Y:S01]  /*0610*/  @P1 LDG.E R8, desc[UR4][R8.64] ;  /* 0x0000000408081981 */ /* 0x000ea2000c1e1900 */
[----:B------:R-:W-:Y:S01]  /*0620*/  IADD3 R21, P0, PT, R21, 0x1, RZ ;  /* 0x0000000115157810 */ /* 0x000fe20007f1e0ff */
[----:B------:R-:W-:Y:S04]  /*0630*/  BSSY.RECONVERGENT B3, `(.L_x_1377) ;  /* 0x0000026000037945 */ /* 0x000fe80003800200 */
[----:B------:R-:W-:Y:S01]  /*0640*/  IMAD.X R20, RZ, RZ, R20, P0 ;  /* 0x000000ffff147224 */ /* 0x000fe200000e0614 */
[----:B------:R-:W-:-:S04]  /*0650*/  ISETP.GE.U32.AND P0, PT, R21, R6, PT ;  /* 0x000000061500720c */ /* 0x000fc80003f06070 */
[----:B------:R-:W-:Y:S02]  /*0660*/  ISETP.GE.U32.AND.EX P0, PT, R20, R7, PT, P0 ;  /* 0x000000071400720c */ /* 0x000fe40003f06100 */
[----:B--2---:R-:W-:Y:S01]  /*0670*/  @P1 SHF.R.W.U32.HI R23, RZ, R27, R8 ;  /* 0x0000001bff171219 */ /* 0x004fe20000011e08 */
[----:B------:R-:W-:-:S03]  /*0680*/  IMAD.MOV.U32 R27, RZ, RZ, RZ ;  /* 0x000000ffff1b7224 */ /* 0x000fc600078e00ff */
[----:B------:R-:W-:Y:S01]  /*0690*/  @P1 LOP3.LUT R30, R23, 0x1, RZ, 0xc0, !PT ;  /* 0x00000001171e1812 */ /* 0x000fe200078ec0ff */
[----:B------:R-:W-:Y:S06]  /*06a0*/  @P1 BRA `(.L_x_1378) ;  /* 0x0000000000781947 */ /* 0x000fec0003800000 */
[----:B------:R-:W-:Y:S01]  /*06b0*/  ISETP.GT.U32.AND P1, PT, R2, R4, PT ;  /* 0x000000040200720c */ /* 0x000fe20003f24070 */
[----:B------:R-:W-:-:S03]  /*06c0*/  IMAD.MOV.U32 R30, RZ, RZ, RZ ;  /* 0x000000ffff1e7224 */ /* 0x000fc600078e00ff */
[----:B------:R-:W-:-:S13]  /*06d0*/  ISETP.GT.U32.AND.EX P1, PT, R3, R5, PT, P1 ;  /* 0x000000050300720c */ /* 0x000fda0003f24110 */
[----:B------:R-:W-:Y:S05]  /*06e0*/  @!P1 BRA `(.L_x_1378) ;  /* 0x0000000000689947 */ /* 0x000fea0003800000 */
[----:B------:R-:W-:Y:S02]  /*06f0*/  IMAD.MOV.U32 R26, RZ, RZ, R2 ;  /* 0x000000ffff1a7224 */ /* 0x000fe400078e0002 */
[----:B------:R-:W-:Y:S02]  /*0700*/  IMAD.MOV.U32 R28, RZ, RZ, R3 ;  /* 0x000000ffff1c7224 */ /* 0x000fe400078e0003 */
[----:B------:R-:W-:Y:S02]  /*0710*/  IMAD.MOV.U32 R23, RZ, RZ, R4 ;  /* 0x000000ffff177224 */ /* 0x000fe400078e0004 */
[----:B------:R-:W-:-:S07]  /*0720*/  IMAD.MOV.U32 R25, RZ, RZ, R5 ;  /* 0x000000ffff197224 */ /* 0x000fce00078e0005 */
.L_x_1380:
[----:B------:R-:W0:Y:S01]  /*0730*/  LDCU.64 UR6, c[0x0][0x388] ;  /* 0x00007100ff0677ac */ /* 0x000e220008000a00 */
[----:B------:R-:W-:-:S05]  /*0740*/  IADD3 R8, P1, PT, R26, R23, RZ ;  /* 0x000000171a087210 */ /* 0x000fca0007f3e0ff */
[----:B------:R-:W-:-:S05]  /*0750*/  IMAD.X R29, R28, 0x1, R25, P1 ;  /* 0x000000011c1d7824 */ /* 0x000fca00008e0619 */
[--C-:B------:R-:W-:Y:S02]  /*0760*/  SHF.R.U64 R31, R8, 0x1, R29.reuse ;  /* 0x00000001081f7819 */ /* 0x100fe4000000121d */
[----:B------:R-:W-:Y:S02]  /*0770*/  SHF.R.U32.HI R32, RZ, 0x1, R29 ;  /* 0x00000001ff207819 */ /* 0x000fe4000001161d */
[----:B0-----:R-:W-:-:S04]  /*0780*/  LEA R8, P1, R31, UR6, 0x2 ;  /* 0x000000061f087c11 */ /* 0x001fc8000f8210ff */
[----:B------:R-:W-:-:S06]  /*0790*/  LEA.HI.X R9, R31, UR7, R32, 0x2, P1 ;  /* 0x000000071f097c11 */ /* 0x000fcc00088f1420 */
[----:B------:R-:W2:Y:S02]  /*07a0*/  LDG.E R9, desc[UR4][R8.64] ;  /* 0x0000000408097981 */ /* 0x000ea4000c1e1900 */
[----:B--2---:R-:W-:-:S13]  /*07b0*/  ISETP.NE.AND P1, PT, R9, R24, PT ;  /* 0x000000180900720c */ /* 0x004fda0003f25270 */
[----:B------:R-:W-:Y:S05]  /*07c0*/  @!P1 BRA `(.L_x_1379) ;  /* 0x00000000002c9947 */ /* 0x000fea0003800000 */
[----:B------:R-:W-:Y:S02]  /*07d0*/  ISETP.GE.U32.AND P1, PT, R9, R24, PT ;  /* 0x000000180900720c */ /* 0x000fe40003f26070 */
[----:B------:R-:W-:Y:S02]  /*07e0*/  IADD3 R8, P2, PT, R31, 0x1, RZ ;  /* 0x000000011f087810 */ /* 0x000fe40007f5e0ff */
[----:B------:R-:W-:Y:S02]  /*07f0*/  SEL R26, R26, R31, !P1 ;  /* 0x0000001f1a1a7207 */ /* 0x000fe40004800000 */
[----:B------:R-:W-:Y:S01]  /*0800*/  SEL R23, R8, R23, !P1 ;  /* 0x0000001708177207 */ /* 0x000fe20004800000 */
[----:B------:R-:W-:Y:S01]  /*0810*/  IMAD.X R8, RZ, RZ, R32, P2 ;  /* 0x000000ffff087224 */ /* 0x000fe200010e0620 */
[----:B------:R-:W-:-:S04]  /*0820*/  SEL R28, R28, R32, !P1 ;  /* 0x000000201c1c7207 */ /* 0x000fc80004800000 */
[----:B------:R-:W-:Y:S02]  /*0830*/  SEL R25, R8, R25, !P1 ;  /* 0x0000001908197207 */ /* 0x000fe40004800000 */
[----:B------:R-:W-:-:S04]  /*0840*/  ISETP.GE.U32.AND P1, PT, R23, R26, PT ;  /* 0x0000001a1700720c */ /* 0x000fc80003f26070 */
[----:B------:R-:W-:-:S13]  /*0850*/  ISETP.GE.U32.AND.EX P1, PT, R25, R28, PT, P1 ;  /* 0x0000001c1900720c */ /* 0x000fda0003f26110 */
[----:B------:R-:W-:Y:S05]  /*0860*/  @!P1 BRA `(.L_x_1380) ;  /* 0xfffffffc00b09947 */ /* 0x000fea000383ffff */
[----:B------:R-:W-:Y:S05]  /*0870*/  BRA `(.L_x_1378) ;  /* 0x0000000000047947 */ /* 0x000fea0003800000 */
.L_x_1379:
[----:B------:R-:W-:-:S07]  /*0880*/  LOP3.LUT R30, R29, 0x1, RZ, 0xc, !PT ;  /* 0x000000011d1e7812 */ /* 0x000fce00078e0cff */
.L_x_1378:
[----:B------:R-:W-:Y:S05]  /*0890*/  BSYNC.RECONVERGENT B3 ;  /* 0x0000000000037941 */ /* 0x000fea0003800200 */
.L_x_1377:
[----:B------:R-:W-:-:S05]  /*08a0*/  IADD3 R11, P1, PT, R11, R30, RZ ;  /* 0x0000001e0b0b7210 */ /* 0x000fca0007f3e0ff */
[----:B------:R-:W-:Y:S01]  /*08b0*/  IMAD.X R12, R12, 0x1, R27, P1 ;  /* 0x000000010c0c7824 */ /* 0x000fe200008e061b */
[----:B------:R-:W-:Y:S07]  /*08c0*/  @!P0 BRA `(.L_x_1381) ;  /* 0xfffffffc00188947 */ /* 0x000fee000383ffff */
.L_x_1376:
[----:B------:R-:W-:Y:S05]  /*08d0*/  BSYNC.RECONVERGENT B2 ;  /* 0x0000000000027941 */ /* 0x000fea0003800200 */
.L_x_1375:
[----:B------:R-:W-:Y:S05]  /*08e0*/  BRA `(.L_x_1382) ;  /* 0x0000000000f87947 */ /* 0x000fea0003800000 */
.L_x_1374:
[----:B------:R-:W-:-:S04]  /*08f0*/  ISETP.GT.U32.AND P0, PT, R2, R4, PT ;  /* 0x000000040200720c */ /* 0x000fc80003f04070 */
[----:B------:R-:W-:-:S13]  /*0900*/  ISETP.GT.U32.AND.EX P0, PT, R3, R5, PT, P0 ;  /* 0x000000050300720c */ /* 0x000fda0003f04100 */
[----:B------:R-:W-:Y:S05]  /*0910*/  @!P0 BRA `(.L_x_1382) ;  /* 0x0000000000ec8947 */ /* 0x000fea0003800000 */
.L_x_1388:
[----:B------:R-:W0:Y:S02]  /*0920*/  LDCU.64 UR6, c[0x0][0x388] ;  /* 0x00007100ff0677ac */ /* 0x000e240008000a00 */
[----:B0-----:R-:W-:-:S04]  /*0930*/  LEA R8, P0, R4, UR6, 0x2 ;  /* 0x0000000604087c11 */ /* 0x001fc8000f8010ff */
[----:B------:R-:W-:-:S05]  /*0940*/  LEA.HI.X R9, R4, UR7, R5, 0x2, P0 ;  /* 0x0000000704097c11 */ /* 0x000fca00080f1405 */
[----:B-----5:R0:W5:Y:S01]  /*0950*/  LDG.E R24, desc[UR4][R8.64] ;  /* 0x0000000408187981 */ /* 0x020162000c1e1900 */
[----:B------:R-:W-:Y:S01]  /*0960*/  ISETP.GE.U32.AND P0, PT, R10, R15, PT ;  /* 0x0000000f0a00720c */ /* 0x000fe20003f06070 */
[----:B------:R-:W-:Y:S01]  /*0970*/  BSSY.RECONVERGENT B2, `(.L_x_1383) ;  /* 0x000002e000027945 */ /* 0x000fe20003800200 */
[----:B------:R-:W-:-:S11]  /*0980*/  IMAD.MOV.U32 R19, RZ, RZ, RZ ;  /* 0x000000ffff137224 */ /* 0x000fd600078e00ff */
[----:B0-----:R-:W-:Y:S05]  /*0990*/  @!P0 BRA `(.L_x_1384) ;  /* 0x0000000000348947 */ /* 0x001fea0003800000 */
[----:B------:R-:W0:Y:S01]  /*09a0*/  LDCU.64 UR6, c[0x0][0x3b0] ;  /* 0x00007600ff0677ac */ /* 0x000e220008000a00 */
[----:B-----5:R-:W-:-:S05]  /*09b0*/  IADD3 R21, P0, PT, R24, R13, RZ ;  /* 0x0000000d18157210 */ /* 0x020fca0007f1e0ff */
[----:B------:R-:W-:-:S05]  /*09c0*/  IMAD.X R18, RZ, RZ, R16, P0 ;  /* 0x000000ffff127224 */ /* 0x000fca00000e0610 */
[--C-:B------:R-:W-:Y:S02]  /*09d0*/  SHF.R.U64 R8, R21, 0x3, R18.reuse ;  /* 0x0000000315087819 */ /* 0x100fe40000001212 */
[----:B------:R-:W-:Y:S02]  /*09e0*/  SHF.R.U32.HI R9, RZ, 0x3, R18 ;  /* 0x00000003ff097819 */ /* 0x000fe40000011612 */
[----:B------:R-:W-:Y:S02]  /*09f0*/  LOP3.LUT R8, R8, 0xfffffffc, RZ, 0xc0, !PT ;  /* 0xfffffffc08087812 */ /* 0x000fe400078ec0ff */
[----:B------:R-:W-:Y:S02]  /*0a00*/  LOP3.LUT R9, R9, 0x1fffffff, RZ, 0xc0, !PT ;  /* 0x1fffffff09097812 */ /* 0x000fe400078ec0ff */
[----:B0-----:R-:W-:-:S04]  /*0a10*/  IADD3 R8, P0, PT, R8, UR6, RZ ;  /* 0x0000000608087c10 */ /* 0x001fc8000ff1e0ff */
[----:B------:R-:W-:-:S05]  /*0a20*/  IADD3.X R9, PT, PT, R9, UR7, RZ, P0, !PT ;  /* 0x0000000709097c10 */ /* 0x000fca00087fe4ff */
[----:B------:R-:W2:Y:S02]  /*0a30*/  LDG.E R8, desc[UR4][R8.64] ;  /* 0x0000000408087981 */ /* 0x000ea4000c1e1900 */
[----:B--2---:R-:W-:-:S04]  /*0a40*/  SHF.R.W.U32.HI R18, RZ, R21, R8 ;  /* 0x00000015ff127219 */ /* 0x004fc80000011e08 */
[----:B------:R-:W-:Y:S01]  /*0a50*/  LOP3.LUT R22, R18, 0x1, RZ, 0xc0, !PT ;  /* 0x0000000112167812 */ /* 0x000fe200078ec0ff */
[----:B------:R-:W-:Y:S06]  /*0a60*/  BRA `(.L_x_1385) ;  /* 0x0000000000787947 */ /* 0x000fec0003800000 */
.L_x_1384:
[----:B------:R-:W-:Y:S01]  /*0a70*/  IADD3 R21, P1, PT, R17, 0x1, RZ ;  /* 0x0000000111157810 */ /* 0x000fe20007f3e0ff */
[----:B------:R-:W-:-:S03]  /*0a80*/  IMAD.MOV.U32 R22, RZ, RZ, RZ ;  /* 0x000000ffff167224 */ /* 0x000fc600078e00ff */
[----:B------:R-:W-:Y:S01]  /*0a90*/  ISETP.GE.U32.AND P0, PT, R21, R6, PT ;  /* 0x000000061500720c */ /* 0x000fe20003f06070 */
[----:B------:R-:W-:-:S05]  /*0aa0*/  IMAD.X R23, RZ, RZ, R14, P1 ;  /* 0x000000ffff177224 */ /* 0x000fca00008e060e */
[----:B------:R-:W-:-:S13]  /*0ab0*/  ISETP.GE.U32.AND.EX P0, PT, R23, R7, PT, P0 ;  /* 0x000000071700720c */ /* 0x000fda0003f06100 */
[----:B------:R-:W-:Y:S05]  /*0ac0*/  @P0 BRA `(.L_x_1385) ;  /* 0x0000000000600947 */ /* 0x000fea0003800000 */
[----:B------:R-:W-:Y:S02]  /*0ad0*/  IMAD.MOV.U32 R18, RZ, RZ, R6 ;  /* 0x000000ffff127224 */ /* 0x000fe400078e0006 */
[----:B------:R-:W-:-:S07]  /*0ae0*/  IMAD.MOV.U32 R20, RZ, RZ, R7 ;  /* 0x000000ffff147224 */ /* 0x000fce00078e0007 */
.L_x_1387:
        /* <DEDUP_REMOVED lines=8> */
[----:B--2--5:R-:W-:-:S13]  /*0b70*/  ISETP.NE.AND P0, PT, R9, R24, PT ;  /* 0x000000180900720c */ /* 0x024fda0003f05270 */
        /* <DEDUP_REMOVED lines=12> */
.L_x_1386:
[----:B------:R-:W-:-:S07]  /*0c40*/  LOP3.LUT R22, R25, 0x1, RZ, 0xc, !PT ;  /* 0x0000000119167812 */ /* 0x000fce00078e0cff */
.L_x_1385:
[----:B------:R-:W-:Y:S05]  /*0c50*/  BSYNC.RECONVERGENT B2 ;  /* 0x0000000000027941 */ /* 0x000fea0003800200 */
.L_x_1383:
[----:B------:R-:W-:-:S04]  /*0c60*/  IADD3 R4, P1, PT, R4, 0x1, RZ ;  /* 0x0000000104047810 */ /* 0x000fc80007f3e0ff */
[----:B------:R-:W-:Y:S01]  /*0c70*/  ISETP.GE.U32.AND P0, PT, R4, R2, PT ;  /* 0x000000020400720c */ /* 0x000fe20003f06070 */
[----:B------:R-:W-:Y:S01]  /*0c80*/  IMAD.X R5, RZ, RZ, R5, P1 ;  /* 0x000000ffff057224 */ /* 0x000fe200008e0605 */
[----:B------:R-:W-:-:S04]  /*0c90*/  IADD3 R11, P1, PT, R11, R22, RZ ;  /* 0x000000160b0b7210 */ /* 0x000fc80007f3e0ff */
[----:B------:R-:W-:Y:S01]  /*0ca0*/  ISETP.GE.U32.AND.EX P0, PT, R5, R3, PT, P0 ;  /* 0x000000030500720c */ /* 0x000fe20003f06100 */
[----:B------:R-:W-:-:S12]  /*0cb0*/  IMAD.X R12, R12, 0x1, R19, P1 ;  /* 0x000000010c0c7824 */ /* 0x000fd800008e0613 */
[----:B------:R-:W-:Y:S05]  /*0cc0*/  @!P0 BRA `(.L_x_1388) ;  /* 0xfffffffc00148947 */ /* 0x000fea000383ffff */
.L_x_1382:
[----:B------:R-:W-:Y:S05]  /*0cd0*/  BSYNC.RECONVERGENT B0 ;  /* 0x0000000000007941 */ /* 0x000fea0003800200 */
.L_x_1373:
[----:B------:R-:W-:-:S05]  /*0ce0*/  IADD3 R17, P0, PT, R17, 0x1, RZ ;  /* 0x0000000111117810 */ /* 0x000fca0007f1e0ff */
[----:B------:R-:W-:Y:S01]  /*0cf0*/  IMAD.X R14, RZ, RZ, R14, P0 ;  /* 0x000000ffff0e7224 */ /* 0x000fe200000e060e */
[----:B------:R-:W-:-:S04]  /*0d00*/  ISETP.GE.U32.AND P0, PT, R17, R6, PT ;  /* 0x000000061100720c */ /* 0x000fc80003f06070 */
[----:B------:R-:W-:-:S13]  /*0d10*/  ISETP.GE.U32.AND.EX P0, PT, R14, R7, PT, P0 ;  /* 0x000000070e00720c */ /* 0x000fda0003f06100 */
[----:B------:R-:W-:Y:S05]  /*0d20*/  @!P0 BRA `(.L_x_1389) ;  /* 0xfffffff400708947 */ /* 0x000fea000383ffff */
.L_x_1372:
[----:B------:R-:W-:Y:S05]  /*0d30*/  BSYNC.RECONVERGENT B1 ;  /* 0x0000000000017941 */ /* 0x000fea0003800200 */
.L_x_1371:
[----:B------:R-:W0:Y:S01]  /*0d40*/  SHFL.DOWN PT, R2, R11, 0x10, 0x1f ;  /* 0x0a001f000b027f89 */ /* 0x000e2200000e0000 */
[----:B------:R-:W1:Y:S03]  /*0d50*/  LDCU UR6, c[0x0][0x364] ;  /* 0x00006c80ff0677ac */ /* 0x000e660008000800 */
[----:B------:R-:W2:Y:S01]  /*0d60*/  SHFL.DOWN PT, R3, R12, 0x10, 0x1f ;  /* 0x0a001f000c037f89 */ /* 0x000ea200000e0000 */
[----:B------:R-:W1:Y:S01]  /*0d70*/  S2R R5, SR_TID.Y ;  /* 0x0000000000057919 */ /* 0x000e620000002200 */
[----:B------:R-:W1:Y:S01]  /*0d80*/  S2R R4, SR_TID.Z ;  /* 0x0000000000047919 */ /* 0x000e620000002300 */
[----:B0-----:R-:W-:Y:S02]  /*0d90*/  IADD3 R10, P0, PT, R2, R11, RZ ;  /* 0x0000000b020a7210 */ /* 0x001fe40007f1e0ff */
[----:B------:R-:W0:Y:S03]  /*0da0*/  S2R R11, SR_TID.X ;  /* 0x00000000000b7919 */ /* 0x000e260000002100 */
[----:B--2---:R-:W-:-:S02]  /*0db0*/  IMAD.X R13, R3, 0x1, R12, P0 ;  /* 0x00000001030d7824 */ /* 0x004fc400000e060c */
[----:B------:R-:W2:Y:S04]  /*0dc0*/  SHFL.DOWN PT, R3, R10, 0x8, 0x1f ;  /* 0x09001f000a037f89 */ /* 0x000ea800000e0000 */
[----:B------:R-:W3:Y:S01]  /*0dd0*/  SHFL.DOWN PT, R2, R13, 0x8, 0x1f ;  /* 0x09001f000d027f89 */ /* 0x000ee200000e0000 */
[----:B-1----:R-:W-:Y:S01]  /*0de0*/  IMAD R5, R4, UR6, R5 ;  /* 0x0000000604057c24 */ /* 0x002fe2000f8e0205 */
[----:B--2---:R-:W-:-:S03]  /*0df0*/  IADD3 R8, P0, PT, R3, R10, RZ ;  /* 0x0000000a03087210 */ /* 0x004fc60007f1e0ff */
[----:B0-----:R-:W-:Y:S02]  /*0e00*/  IMAD R5, R5, R0, R11 ;  /* 0x0000000005057224 */ /* 0x001fe400078e020b */
[----:B---3--:R-:W-:Y:S01]  /*0e10*/  IMAD.X R7, R2, 0x1, R13, P0 ;  /* 0x0000000102077824 */ /* 0x008fe200000e060d */
[----:B------:R-:W0:Y:S04]  /*0e20*/  SHFL.DOWN PT, R3, R8, 0x4, 0x1f ;  /* 0x08801f0008037f89 */ /* 0x000e2800000e0000 */
[----:B------:R-:W1:Y:S01]  /*0e30*/  SHFL.DOWN PT, R2, R7, 0x4, 0x1f ;  /* 0x08801f0007027f89 */ /* 0x000e6200000e0000 */
[----:B0-----:R-:W-:-:S05]  /*0e40*/  IADD3 R6, P0, PT, R3, R8, RZ ;  /* 0x0000000803067210 */ /* 0x001fca0007f1e0ff */
[----:B-1----:R-:W-:Y:S01]  /*0e50*/  IMAD.X R9, R2, 0x1, R7, P0 ;  /* 0x0000000102097824 */ /* 0x002fe200000e0607 */
[----:B------:R-:W0:Y:S01]  /*0e60*/  SHFL.DOWN PT, R3, R6, 0x2, 0x1f ;  /* 0x08401f0006037f89 */ /* 0x000e2200000e0000 */
[----:B------:R-:W-:-:S03]  /*0e70*/  LOP3.LUT P0, RZ, R5, 0x1f, RZ, 0xc0, !PT ;  /* 0x0000001f05ff7812 */ /* 0x000fc6000780c0ff */
[----:B------:R-:W1:Y:S01]  /*0e80*/  SHFL.DOWN PT, R2, R9, 0x2, 0x1f ;  /* 0x08401f0009027f89 */ /* 0x000e6200000e0000 */
[----:B0-----:R-:W-:-:S05]  /*0e90*/  IADD3 R7, P1, PT, R3, R6, RZ ;  /* 0x0000000603077210 */ /* 0x001fca0007f3e0ff */
[----:B-1----:R-:W-:Y:S01]  /*0ea0*/  IMAD.X R5, R2, 0x1, R9, P1 ;  /* 0x0000000102057824 */ /* 0x002fe200008e0609 */
[----:B------:R0:W1:Y:S04]  /*0eb0*/  SHFL.DOWN PT, R4, R7, 0x1, 0x1f ;  /* 0x08201f0007047f89 */ /* 0x00006800000e0000 */
[----:B------:R0:W2:Y:S01]  /*0ec0*/  SHFL.DOWN PT, R0, R5, 0x1, 0x1f ;  /* 0x08201f0005007f89 */ /* 0x0000a200000e0000 */
[----:B------:R-:W-:Y:S05]  /*0ed0*/  @P0 EXIT ;  /* 0x000000000000094d */ /* 0x000fea0003800000 */
[----:B------:R-:W3:Y:S01]  /*0ee0*/  LDC.64 R2, c[0x0][0x3a8] ;  /* 0x0000ea00ff027b82 */ /* 0x000ee20000000a00 */
[----:B-1----:R-:W-:-:S05]  /*0ef0*/  IADD3 R4, P0, PT, R4, R7, RZ ;  /* 0x0000000704047210 */ /* 0x002fca0007f1e0ff */
[----:B0-2---:R-:W-:-:S05]  /*0f00*/  IMAD.X R5, R0, 0x1, R5, P0 ;  /* 0x0000000100057824 */ /* 0x005fca00000e0605 */
[----:B---3--:R-:W-:Y:S01]  /*0f10*/  REDG.E.ADD.64.STRONG.GPU desc[UR4][R2.64], R4 ;  /* 0x000000040200798e */ /* 0x008fe2000c12e504 */
[----:B------:R-:W-:Y:S05]  /*0f20*/  EXIT ;  /* 0x000000000000794d */ /* 0x000fea0003800000 */
.L_x_1390:
        /* <DEDUP_REMOVED lines=13> */
.L_x_1428:


//--------------------- .text._Z26tc_vertex_arrow_GPU_kernelPKmPKjjmmPmS2_jm --------------------------
	.section	.text._Z26tc_vertex_arrow_GPU_kernelPKmPKjjmmPmS2_jm,"ax",@progbits
	.align	128
        .global         _Z26tc_vertex_arrow_GPU_kernelPKmPKjjmmPmS2_jm
        .type           _Z26tc_vertex_arrow_GPU_kernelPKmPKjjmmPmS2_jm,@function
        .size           _Z26tc_vertex_arrow_GPU_kernelPKmPKjjmmPmS2_jm,(.L_x_1429 - _Z26tc_vertex_arrow_GPU_kernelPKmPKjjmmPmS2_jm)
        .other          _Z26tc_vertex_arrow_GPU_kernelPKmPKjjmmPmS2_jm,@"STO_CUDA_ENTRY STV_DEFAULT"
_Z26tc_vertex_arrow_GPU_kernelPKmPKjjmmPmS2_jm:
.text._Z26tc_vertex_arrow_GPU_kernelPKmPKjjmmPmS2_jm:
[----:B------:R-:W-:Y:S01]  /*0000*/  LDC R1, c[0x0][0x37c] ;  /* 0x0000df00ff017b82 */ /* 0x000fe20000000800 */
[----:B------:R-:W0:Y:S07]  /*0010*/  S2R R0, SR_TID.X ;  /* 0x0000000000007919 */ /* 0x000e2e0000002100 */
[----:B------:R-:W0:Y:S01]  /*0020*/  S2UR UR4, SR_CTAID.X ;  /* 0x00000000000479c3 */ /* 0x000e220000002500 */
[----:B------:R-:W1:Y:S01]  /*0030*/  LDCU UR5, c[0x0][0x398] ;  /* 0x00007300ff0577ac */ /* 0x000e620008000800 */
[----:B------:R-:W-:Y:S01]  /*0040*/  BSSY.RECONVERGENT B0, `(.L_x_1391) ;  /* 0x0000075000007945 */ /* 0x000fe20003800200 */
[----:B------:R-:W-:Y:S01]  /*0050*/  CS2R R12, SRZ ;  /* 0x00000000000c7805 */ /* 0x000fe2000001ff00 */
[----:B------:R-:W2:Y:S04]  /*0060*/  LDCU.64 UR6, c[0x0][0x3a0] ;  /* 0x00007400ff0677ac */ /* 0x000ea80008000a00 */
        /* <DEDUP_REMOVED lines=10> */
[----:B-1----:R-:W-:-:S04]  /*0110*/  LEA R4, P0, R10, UR6, 0x3 ;  /* 0x000000060a047c11 */ /* 0x002fc8000f8018ff */
[----:B------:R-:W-:Y:S01]  /*0120*/  LEA.HI.X R5, R10, UR7, RZ, 0x3, P0 ;  /* 0x000000070a057c11 */ /* 0x000fe200080f1cff */
[----:B0-----:R-:W-:-:S05]  /*0130*/  IMAD.WIDE.U32 R6, R3, 0x8, R6 ;  /* 0x0000000803067825 */ /* 0x001fca00078e0006 */
[----:B------:R-:W2:Y:S04]  /*0140*/  LDG.E.64 R4, desc[UR4][R4.64] ;  /* 0x0000000404047981 */ /* 0x000ea8000c1e1b00 */
[----:B------:R-:W2:Y:S02]  /*0150*/  LDG.E.64 R6, desc[UR4][R6.64] ;  /* 0x0000000406067981 */ /* 0x000ea4000c1e1b00 */
[----:B--2---:R-:W-:-:S04]  /*0160*/  ISETP.GE.U32.AND P0, PT, R4, R6, PT ;  /* 0x000000060400720c */ /* 0x004fc80003f06070 */
[----:B------:R-:W-:-:S13]  /*0170*/  ISETP.GE.U32.AND.EX P0, PT, R5, R7, PT, P0 ;  /* 0x000000070500720c */ /* 0x000fda0003f06100 */
[----:B------:R-:W-:Y:S05]  /*0180*/  @P0 BRA `(.L_x_1392) ;  /* 0x0000000400800947 */ /* 0x000fea0003800000 */
[----:B------:R-:W-:Y:S02]  /*0190*/  LOP3.LUT R14, RZ, R10, RZ, 0x33, !PT ;  /* 0x0000000aff0e7212 */ /* 0x000fe400078e33ff */
[----:B------:R-:W-:Y:S01]  /*01a0*/  CS2R R12, SRZ ;  /* 0x00000000000c7805 */ /* 0x000fe2000001ff00 */
[----:B------:R-:W-:Y:S02]  /*01b0*/  IMAD.MOV.U32 R15, RZ, RZ, R4 ;  /* 0x000000ffff0f7224 */ /* 0x000fe400078e0004 */
[----:B------:R-:W-:-:S07]  /*01c0*/  IMAD.MOV.U32 R16, RZ, RZ, R5 ;  /* 0x000000ffff107224 */ /* 0x000fce00078e0005 */
.L_x_1401:
[----:B------:R-:W0:Y:S01]  /*01d0*/  LDCU.64 UR6, c[0x0][0x388] ;  /* 0x00007100ff0677ac */ /* 0x000e220008000a00 */
[----:B------:R-:W1:Y:S01]  /*01e0*/  LDC.64 R2, c[0x0][0x380] ;  /* 0x0000e000ff027b82 */ /* 0x000e620000000a00 */
[----:B0-----:R-:W-:-:S04]  /*01f0*/  LEA R18, P0, R15, UR6, 0x2 ;  /* 0x000000060f127c11 */ /* 0x001fc8000f8010ff */
[----:B------:R-:W-:-:S06]  /*0200*/  LEA.HI.X R19, R15, UR7, R16, 0x2, P0 ;  /* 0x000000070f137c11 */ /* 0x000fcc00080f1410 */
[----:B------:R-:W2:Y:S02]  /*0210*/  LDG.E R19, desc[UR4][R18.64] ;  /* 0x0000000412137981 */ /* 0x000ea4000c1e1900 */
[C---:B--2---:R-:W-:Y:S02]  /*0220*/  VIADD R17, R19.reuse, 0x1 ;  /* 0x0000000113117836 */ /* 0x044fe40000000000 */
[----:B-1----:R-:W-:-:S04]  /*0230*/  IMAD.WIDE.U32 R8, R19, 0x8, R2 ;  /* 0x0000000813087825 */ /* 0x002fc800078e0002 */
[----:B------:R-:W-:Y:S02]  /*0240*/  IMAD.WIDE.U32 R2, R17, 0x8, R2 ;  /* 0x0000000811027825 */ /* 0x000fe400078e0002 */
[----:B------:R-:W2:Y:S04]  /*0250*/  LDG.E.64 R8, desc[UR4][R8.64] ;  /* 0x0000000408087981 */ /* 0x000ea8000c1e1b00 */
[----:B------:R-:W2:Y:S01]  /*0260*/  LDG.E.64 R2, desc[UR4][R2.64] ;  /* 0x0000000402027981 */ /* 0x000ea2000c1e1b00 */
[----:B------:R-:W-:Y:S01]  /*0270*/  IADD3 R15, P0, PT, R15, 0x1, RZ ;  /* 0x000000010f0f7810 */ /* 0x000fe20007f1e0ff */
[----:B------:R-:W-:Y:S04]  /*0280*/  BSSY.RECONVERGENT B1, `(.L_x_1393) ;  /* 0x000004f000017945 */ /* 0x000fe80003800200 */
[----:B------:R-:W-:Y:S01]  /*0290*/  IMAD.X R16, RZ, RZ, R16, P0 ;  /* 0x000000ffff107224 */ /* 0x000fe200000e0610 */
[----:B------:R-:W-:-:S04]  /*02a0*/  ISETP.GE.U32.AND P0, PT, R15, R6, PT ;  /* 0x000000060f00720c */ /* 0x000fc80003f06070 */
[----:B------:R-:W-:Y:S02]  /*02b0*/  ISETP.GE.U32.AND.EX P0, PT, R16, R7, PT, P0 ;  /* 0x000000071000720c */ /* 0x000fe40003f06100 */
[----:B--2---:R-:W-:-:S04]  /*02c0*/  ISETP.GE.U32.AND P1, PT, R8, R2, PT ;  /* 0x000000020800720c */ /* 0x004fc80003f26070 */
[----:B------:R-:W-:-:S13]  /*02d0*/  ISETP.GE.U32.AND.EX P1, PT, R9, R3, PT, P1 ;  /* 0x000000030900720c */ /* 0x000fda0003f26110 */
[----:B------:R-:W-:Y:S05]  /*02e0*/  @P1 BRA `(.L_x_1394) ;  /* 0x0000000400201947 */ /* 0x000fea0003800000 */
[----:B------:R-:W-:Y:S02]  /*02f0*/  IMAD.MOV.U32 R17, RZ, RZ, R8 ;  /* 0x000000ffff117224 */ /* 0x000fe400078e0008 */
[----:B------:R-:W-:-:S07]  /*0300*/  IMAD.MOV.U32 R18, RZ, RZ, R9 ;  /* 0x000000ffff127224 */ /* 0x000fce00078e0009 */
.L_x_1400:
[----:B------:R-:W0:Y:S01]  /*0310*/  LDCU.64 UR6, c[0x0][0x388] ;  /* 0x00007100ff0677ac */ /* 0x000e220008000a00 */
[----:B------:R-:W1:Y:S01]  /*0320*/  LDC R23, c[0x0][0x390] ;  /* 0x0000e400ff177b82 */ /* 0x000e620000000800 */
[C---:B0-----:R-:W-:Y:S01]  /*0330*/  LEA R8, P1, R17.reuse, UR6, 0x2 ;  /* 0x0000000611087c11 */ /* 0x041fe2000f8210ff */
[----:B------:R-:W1:Y:S03]  /*0340*/  LDCU UR6, c[0x0][0x3b8] ;  /* 0x00007700ff0677ac */ /* 0x000e660008000800 */
[----:B------:R-:W-:-:S05]  /*0350*/  LEA.HI.X R9, R17, UR7, R18, 0x2, P1 ;  /* 0x0000000711097c11 */ /* 0x000fca00088f1412 */
[----:B------:R0:W5:Y:S01]  /*0360*/  LDG.E R19, desc[UR4][R8.64] ;  /* 0x0000000408137981 */ /* 0x000162000c1e1900 */
[----:B------:R-:W-:Y:S01]  /*0370*/  IADD3 R17, P1, PT, R17, 0x1, RZ ;  /* 0x0000000111117810 */ /* 0x000fe20007f3e0ff */
[----:B------:R-:W-:Y:S04]  /*0380*/  BSSY.RECONVERGENT B2, `(.L_x_1395) ;  /* 0x000003b000027945 */ /* 0x000fe80003800200 */
[----:B------:R-:W-:Y:S01]  /*0390*/  IMAD.X R18, RZ, RZ, R18, P1 ;  /* 0x000000ffff127224 */ /* 0x000fe200008e0612 */
[----:B------:R-:W-:Y:S02]  /*03a0*/  ISETP.GE.U32.AND P1, PT, R17, R2, PT ;  /* 0x000000021100720c */ /* 0x000fe40003f26070 */
[----:B-1----:R-:W-:Y:S02]  /*03b0*/  VIMNMX.U32 R20, PT, PT, R23, UR6, !PT ;  /* 0x0000000617147c48 */ /* 0x002fe4000ffe0000 */
[----:B------:R-:W-:-:S03]  /*03c0*/  ISETP.GE.U32.AND.EX P1, PT, R18, R3, PT, P1 ;  /* 0x000000031200720c */ /* 0x000fc60003f26110 */
[----:B------:R-:W-:Y:S02]  /*03d0*/  VIADD R21, R20, -UR6 ;  /* 0x8000000614157c36 */ /* 0x000fe40008000000 */
[----:B------:R-:W-:-:S03]  /*03e0*/  IMAD.MOV.U32 R20, RZ, RZ, RZ ;  /* 0x000000ffff147224 */ /* 0x000fc600078e00ff */
[----:B------:R-:W-:-:S13]  /*03f0*/  ISETP.GE.U32.AND P2, PT, R10, R21, PT ;  /* 0x000000150a00720c */ /* 0x000fda0003f46070 */
[----:B0-----:R-:W-:Y:S05]  /*0400*/  @P2 BRA `(.L_x_1396) ;  /* 0x0000000000702947 */ /* 0x001fea0003800000 */
[----:B------:R-:W-:Y:S02]  /*0410*/  IMAD.MOV.U32 R23, RZ, RZ, R6 ;  /* 0x000000ffff177224 */ /* 0x000fe400078e0006 */
[----:B------:R-:W-:Y:S02]  /*0420*/  IMAD.MOV.U32 R24, RZ, RZ, R7 ;  /* 0x000000ffff187224 */ /* 0x000fe400078e0007 */
[----:B------:R-:W-:Y:S02]  /*0430*/  IMAD.MOV.U32 R22, RZ, RZ, R4 ;  /* 0x000000ffff167224 */ /* 0x000fe400078e0004 */
[----:B------:R-:W-:-:S07]  /*0440*/  IMAD.MOV.U32 R21, RZ, RZ, R5 ;  /* 0x000000ffff157224 */ /* 0x000fce00078e0005 */
.L_x_1398:
[----:B------:R-:W0:Y:S01]  /*0450*/  LDCU.64 UR6, c[0x0][0x388] ;  /* 0x00007100ff0677ac */ /* 0x000e220008000a00 */
[----:B------:R-:W-:-:S05]  /*0460*/  IADD3 R8, P2, PT, R23, R22, RZ ;  /* 0x0000001617087210 */ /* 0x000fca0007f5e0ff */
[----:B------:R-:W-:-:S05]  /*0470*/  IMAD.X R27, R24, 0x1, R21, P2 ;  /* 0x00000001181b7824 */ /* 0x000fca00010e0615 */
[--C-:B------:R-:W-:Y:S02]  /*0480*/  SHF.R.U64 R26, R8, 0x1, R27.reuse ;  /* 0x00000001081a7819 */ /* 0x100fe4000000121b */
[----:B------:R-:W-:Y:S02]  /*0490*/  SHF.R.U32.HI R25, RZ, 0x1, R27 ;  /* 0x00000001ff197819 */ /* 0x000fe4000001161b */
[----:B0-----:R-:W-:-:S04]  /*04a0*/  LEA R8, P2, R26, UR6, 0x2 ;  /* 0x000000061a087c11 */ /* 0x001fc8000f8410ff */
[----:B------:R-:W-:-:S05]  /*04b0*/  LEA.HI.X R9, R26, UR7, R25, 0x2, P2 ;  /* 0x000000071a097c11 */ /* 0x000fca00090f1419 */
[----:B------:R-:W2:Y:S02]  /*04c0*/  LDG.E R8, desc[UR4][R8.64] ;  /* 0x0000000408087981 */ /* 0x000ea4000c1e1900 */
[----:B--2--5:R-:W-:-:S13]  /*04d0*/  ISETP.NE.AND P2, PT, R8, R19, PT ;  /* 0x000000130800720c */ /* 0x024fda0003f45270 */
[----:B------:R-:W-:Y:S05]  /*04e0*/  @!P2 BRA `(.L_x_1397) ;  /* 0x000000000030a947 */ /* 0x000fea0003800000 */
[----:B------:R-:W-:Y:S02]  /*04f0*/  IADD3 R9, P3, PT, R26, 0x1, RZ ;  /* 0x000000011a097810 */ /* 0x000fe40007f7e0ff */
[----:B------:R-:W-:-:S03]  /*0500*/  ISETP.GE.U32.AND P2, PT, R8, R19, PT ;  /* 0x000000130800720c */ /* 0x000fc60003f46070 */
[----:B------:R-:W-:Y:S01]  /*0510*/  IMAD.X R8, RZ, RZ, R25, P3 ;  /* 0x000000ffff087224 */ /* 0x000fe200018e0619 */
[----:B------:R-:W-:Y:S02]  /*0520*/  SEL R22, R9, R22, !P2 ;  /* 0x0000001609167207 */ /* 0x000fe40005000000 */
[----:B------:R-:W-:Y:S02]  /*0530*/  SEL R23, R23, R26, !P2 ;  /* 0x0000001a17177207 */ /* 0x000fe40005000000 */
[----:B------:R-:W-:Y:S02]  /*0540*/  SEL R24, R24, R25, !P2 ;  /* 0x0000001918187207 */ /* 0x000fe40005000000 */
[----:B------:R-:W-:Y:S02]  /*0550*/  SEL R21, R8, R21, !P2 ;  /* 0x0000001508157207 */ /* 0x000fe40005000000 */
[----:B------:R-:W-:-:S04]  /*0560*/  ISETP.GE.U32.AND P2, PT, R22, R23, PT ;  /* 0x000000171600720c */ /* 0x000fc80003f46070 */
[----:B------:R-:W-:-:S13]  /*0570*/  ISETP.GE.U32.AND.EX P2, PT, R21, R24, PT, P2 ;  /* 0x000000181500720c */ /* 0x000fda0003f46120 */
[----:B------:R-:W-:Y:S05]  /*0580*/  @!P2 BRA `(.L_x_1398) ;  /* 0xfffffffc00b0a947 */ /* 0x000fea000383ffff */
[----:B------:R-:W-:Y:S01]  /*0590*/  IMAD.MOV.U32 R19, RZ, RZ, RZ ;  /* 0x000000ffff137224 */ /* 0x000fe200078e00ff */
[----:B------:R-:W-:Y:S06]  /*05a0*/  BRA `(.L_x_1399) ;  /* 0x0000000000607947 */ /* 0x000fec0003800000 */
.L_x_1397:
[----:B------:R-:W-:Y:S01]  /*05b0*/  LOP3.LUT R19, R27, 0x1, RZ, 0xc, !PT ;  /* 0x000000011b137812 */ /* 0x000fe200078e0cff */
[----:B------:R-:W-:Y:S06]  /*05c0*/  BRA `(.L_x_1399) ;  /* 0x0000000000587947 */ /* 0x000fec0003800000 */
.L_x_1396:
[----:B------:R-:W-:Y:S01]  /*05d0*/  IMAD.IADD R8, R23, 0x1, -R10 ;  /* 0x0000000117087824 */ /* 0x000fe200078e0a0a */
[----:B------:R-:W0:Y:S01]  /*05e0*/  LDCU.64 UR6, c[0x0][0x3c0] ;  /* 0x00007800ff0677ac */ /* 0x000e220008000a00 */
[----:B------:R-:W-:Y:S01]  /*05f0*/  IMAD.IADD R9, R14, 0x1, R23 ;  /* 0x000000010e097824 */ /* 0x000fe200078e0217 */
[----:B------:R-:W1:Y:S03]  /*0600*/  LDCU.64 UR8, c[0x0][0x3b0] ;  /* 0x00007600ff0877ac */ /* 0x000e660008000a00 */
[----:B------:R-:W-:-:S05]  /*0610*/  IMAD.WIDE.U32 R8, R8, R9, RZ ;  /* 0x0000000908087225 */ /* 0x000fca00078e00ff */
[--C-:B------:R-:W-:Y:S02]  /*0620*/  SHF.R.U64 R21, R8, 0x1, R9.reuse ;  /* 0x0000000108157819 */ /* 0x100fe40000001209 */
[----:B------:R-:W-:Y:S02]  /*0630*/  SHF.R.U32.HI R22, RZ, 0x1, R9 ;  /* 0x00000001ff167819 */ /* 0x000fe40000011609 */
[----:B------:R-:W-:-:S04]  /*0640*/  IADD3 R8, P2, PT, R10, R21, RZ ;  /* 0x000000150a087210 */ /* 0x000fc80007f5e0ff */
[----:B------:R-:W-:Y:S01]  /*0650*/  LOP3.LUT R8, RZ, R8, RZ, 0x33, !PT ;  /* 0x00000008ff087212 */ /* 0x000fe200078e33ff */
[----:B------:R-:W-:-:S03]  /*0660*/  IMAD.X R22, RZ, RZ, R22, P2 ;  /* 0x000000ffff167224 */ /* 0x000fc600010e0616 */
[----:B0----5:R-:W-:Y:S02]  /*0670*/  IADD3 R19, P2, P3, R19, UR6, R8 ;  /* 0x0000000613137c10 */ /* 0x021fe4000fb5e008 */
[----:B------:R-:W-:-:S04]  /*0680*/  LOP3.LUT R22, RZ, R22, RZ, 0x33, !PT ;  /* 0x00000016ff167212 */ /* 0x000fc800078e33ff */
[----:B------:R-:W-:-:S04]  /*0690*/  IADD3.X R22, PT, PT, RZ, UR7, R22, P2, P3 ;  /* 0x00000007ff167c10 */ /* 0x000fc800097e6416 */
[--C-:B------:R-:W-:Y:S02]  /*06a0*/  SHF.R.U64 R8, R19, 0x3, R22.reuse ;  /* 0x0000000313087819 */ /* 0x100fe40000001216 */
[----:B------:R-:W-:Y:S02]  /*06b0*/  SHF.R.U32.HI R9, RZ, 0x3, R22 ;  /* 0x00000003ff097819 */ /* 0x000fe40000011616 */
[----:B------:R-:W-:Y:S02]  /*06c0*/  LOP3.LUT R8, R8, 0xfffffffc, RZ, 0xc0, !PT ;  /* 0xfffffffc08087812 */ /* 0x000fe400078ec0ff */
[----:B------:R-:W-:Y:S02]  /*06d0*/  LOP3.LUT R9, R9, 0x1fffffff, RZ, 0xc0, !PT ;  /* 0x1fffffff09097812 */ /* 0x000fe400078ec0ff */
[----:B-1----:R-:W-:-:S04]  /*06e0*/  IADD3 R8, P2, PT, R8, UR8, RZ ;  /* 0x0000000808087c10 */ /* 0x002fc8000ff5e0ff */
[----:B------:R-:W-:-:S05]  /*06f0*/  IADD3.X R9, PT, PT, R9, UR9, RZ, P2, !PT ;  /* 0x0000000909097c10 */ /* 0x000fca00097fe4ff */
[----:B------:R-:W2:Y:S02]  /*0700*/  LDG.E R8, desc[UR4][R8.64] ;  /* 0x0000000408087981 */ /* 0x000ea4000c1e1900 */
[----:B--2---:R-:W-:-:S04]  /*0710*/  SHF.R.W.U32.HI R19, RZ, R19, R8 ;  /* 0x00000013ff137219 */ /* 0x004fc80000011e08 */
[----:B------:R-:W-:-:S07]  /*0720*/  LOP3.LUT R19, R19, 0x1, RZ, 0xc0, !PT ;  /* 0x0000000113137812 */ /* 0x000fce00078ec0ff */
.L_x_1399:
[----:B------:R-:W-:Y:S05]  /*0730*/  BSYNC.RECONVERGENT B2 ;  /* 0x0000000000027941 */ /* 0x000fea0003800200 */
.L_x_1395:
[----:B------:R-:W-:-:S05]  /*0740*/  IADD3 R12, P2, PT, R12, R19, RZ ;  /* 0x000000130c0c7210 */ /* 0x000fca0007f5e0ff */
[----:B------:R-:W-:Y:S01]  /*0750*/  IMAD.X R13, R13, 0x1, R20, P2 ;  /* 0x000000010d0d7824 */ /* 0x000fe200010e0614 */
[----:B------:R-:W-:Y:S07]  /*0760*/  @!P1 BRA `(.L_x_1400) ;  /* 0xfffffff800e89947 */ /* 0x000fee000383ffff */
.L_x_1394:
[----:B------:R-:W-:Y:S05]  /*0770*/  BSYNC.RECONVERGENT B1 ;  /* 0x0000000000017941 */ /* 0x000fea0003800200 */
.L_x_1393:
[----:B------:R-:W-:Y:S05]  /*0780*/  @!P0 BRA `(.L_x_1401) ;  /* 0xfffffff800908947 */ /* 0x000fea000383ffff */
.L_x_1392:
[----:B------:R-:W-:Y:S05]  /*0790*/  BSYNC.RECONVERGENT B0 ;  /* 0x0000000000007941 */ /* 0x000fea0003800200 */
.L_x_1391:
[----:B------:R-:W0:Y:S01]  /*07a0*/  SHFL.DOWN PT, R3, R12, 0x10, 0x1f ;  /* 0x0a001f000c037f89 */ /* 0x000e2200000e0000 */
[----:B------:R-:W1:Y:S03]  /*07b0*/  LDCU UR6, c[0x0][0x364] ;  /* 0x00006c80ff0677ac */ /* 0x000e660008000800 */
[----:B------:R-:W2:Y:S01]  /*07c0*/  SHFL.DOWN PT, R2, R13, 0x10, 0x1f ;  /* 0x0a001f000d027f89 */ /* 0x000ea200000e0000 */
[----:B------:R-:W1:Y:S01]  /*07d0*/  S2R R4, SR_TID.Y ;  /* 0x0000000000047919 */ /* 0x000e620000002200 */
[----:B------:R-:W1:Y:S01]  /*07e0*/  S2R R5, SR_TID.Z ;  /* 0x0000000000057919 */ /* 0x000e620000002300 */
[----:B0-----:R-:W-:-:S05]  /*07f0*/  IADD3 R10, P0, PT, R3, R12, RZ ;  /* 0x0000000c030a7210 */ /* 0x001fca0007f1e0ff */
[----:B--2---:R-:W-:Y:S01]  /*0800*/  IMAD.X R15, R2, 0x1, R13, P0 ;  /* 0x00000001020f7824 */ /* 0x004fe200000e060d */
[----:B------:R-:W0:Y:S04]  /*0810*/  SHFL.DOWN PT, R3, R10, 0x8, 0x1f ;  /* 0x09001f000a037f89 */ /* 0x000e2800000e0000 */
[----:B------:R-:W2:Y:S01]  /*0820*/  SHFL.DOWN PT, R2, R15, 0x8, 0x1f ;  /* 0x09001f000f027f89 */ /* 0x000ea200000e0000 */
[----:B-1----:R-:W-:-:S04]  /*0830*/  IMAD R4, R5, UR6, R4 ;  /* 0x0000000605047c24 */ /* 0x002fc8000f8e0204 */
[----:B------:R-:W-:Y:S01]  /*0840*/  IMAD R4, R4, R11, R0 ;  /* 0x0000000b04047224 */ /* 0x000fe200078e0200 */
[----:B0-----:R-:W-:-:S05]  /*0850*/  IADD3 R8, P0, PT, R3, R10, RZ ;  /* 0x0000000a03087210 */ /* 0x001fca0007f1e0ff */
[----:B--2---:R-:W-:Y:S01]  /*0860*/  IMAD.X R7, R2, 0x1, R15, P0 ;  /* 0x0000000102077824 */ /* 0x004fe200000e060f */
        /* <DEDUP_REMOVED lines=17> */
.L_x_1402:
        /* <DEDUP_REMOVED lines=16> */
.L_x_1429:


//--------------------- .text._Z29tc_vertex_outgoing_GPU_kernelPKmPKjmmmPmS2_jm --------------------------
	.section	.text._Z29tc_vertex_outgoing_GPU_kernelPKmPKjmmmPmS2_jm,"ax",@progbits
	.align	128
        .global         _Z29tc_vertex_outgoing_GPU_kernelPKmPKjmmmPmS2_jm
        .type           _Z29tc_vertex_outgoing_GPU_kernelPKmPKjmmmPmS2_jm,@function
        .size           _Z29tc_vertex_outgoing_GPU_kernelPKmPKjmmmPmS2_jm,(.L_x_1430 - _Z29tc_vertex_outgoing_GPU_kernelPKmPKjmmmPmS2_jm)
        .other          _Z29tc_vertex_outgoing_GPU_kernelPKmPKjmmmPmS2_jm,@"STO_CUDA_ENTRY STV_DEFAULT"
_Z29tc_vertex_outgoing_GPU_kernelPKmPKjmmmPmS2_jm:
.text._Z29tc_vertex_outgoing_GPU_kernelPKmPKjmmmPmS2_jm:
        /* <DEDUP_REMOVED lines=8> */
[----:B------:R-:W0:Y:S01]  /*0080*/  LDC R22, c[0x0][0x360] ;  /* 0x0000d800ff167b82 */ /* 0x000e220000000800 */
[----:B------:R-:W3:Y:S01]  /*0090*/  LDCU.64 UR6, c[0x0][0x358] ;  /* 0x00006b00ff0677ac */ /* 0x000ee20008000a00 */
[----:B0-----:R-:W-:-:S04]  /*00a0*/  IMAD R0, R22, UR4, R3 ;  /* 0x0000000416007c24 */ /* 0x001fc8000f8e0203 */
[----:B-1----:R-:W-:-:S05]  /*00b0*/  VIADD R0, R0, UR5 ;  /* 0x0000000500007c36 */ /* 0x002fca0008000000 */
[----:B--2---:R-:W-:-:S04]  /*00c0*/  ISETP.GE.U32.AND P0, PT, R0, UR8, PT ;  /* 0x0000000800007c0c */ /* 0x004fc8000bf06070 */
[----:B------:R-:W-:-:S13]  /*00d0*/  ISETP.GE.U32.AND.EX P0, PT, RZ, UR9, PT, P0 ;  /* 0x00000009ff007c0c */ /* 0x000fda000bf06100 */
[----:B---3--:R-:W-:Y:S05]  /*00e0*/  @P0 BRA `(.L_x_1404) ;  /* 0x0000000400f00947 */ /* 0x008fea0003800000 */
        /* <DEDUP_REMOVED lines=11> */
[----:B------:R-:W0:Y:S01]  /*01a0*/  LDC R5, c[0x0][0x3b8] ;  /* 0x0000ee00ff057b82 */ /* 0x000e220000000800 */
[----:B------:R-:W-:Y:S02]  /*01b0*/  IMAD.MOV.U32 R18, RZ, RZ, R16 ;  /* 0x000000ffff127224 */ /* 0x000fe400078e0010 */
[----:B------:R-:W-:-:S05]  /*01c0*/  IMAD.MOV.U32 R19, RZ, RZ, RZ ;  /* 0x000000ffff137224 */ /* 0x000fca00078e00ff */
[----:B------:R-:W0:Y:S02]  /*01d0*/  LDC.64 R20, c[0x0][0x390] ;  /* 0x0000e400ff147b82 */ /* 0x000e240000000a00 */
[----:B0-----:R-:W-:-:S04]  /*01e0*/  ISETP.GT.U32.AND P0, PT, R5, R20, PT ;  /* 0x000000140500720c */ /* 0x001fc80003f04070 */
[----:B------:R-:W-:-:S04]  /*01f0*/  ISETP.GT.U32.AND.EX P0, PT, RZ, R21, PT, P0 ;  /* 0x00000015ff00720c */ /* 0x000fc80003f04100 */
[----:B------:R-:W-:Y:S02]  /*0200*/  SEL R20, R5, R20, P0 ;  /* 0x0000001405147207 */ /* 0x000fe40000000000 */
[----:B------:R-:W-:Y:S01]  /*0210*/  SEL R16, R21, RZ, !P0 ;  /* 0x000000ff15107207 */ /* 0x000fe20004000000 */
[----:B------:R-:W-:Y:S01]  /*0220*/  IMAD.MOV.U32 R21, RZ, RZ, RZ ;  /* 0x000000ffff157224 */ /* 0x000fe200078e00ff */
[----:B------:R-:W-:-:S04]  /*0230*/  IADD3 R20, P1, PT, R20, -R5, RZ ;  /* 0x8000000514147210 */ /* 0x000fc80007f3e0ff */
[----:B------:R-:W-:-:S09]  /*0240*/  IADD3.X R16, PT, PT, R16, -0x1, RZ, P1, !PT ;  /* 0xffffffff10107810 */ /* 0x000fd20000ffe4ff */
.L_x_1412:
[----:B------:R-:W0:Y:S01]  /*0250*/  LDCU.64 UR4, c[0x0][0x388] ;  /* 0x00007100ff0477ac */ /* 0x000e220008000a00 */
[----:B-----5:R-:W1:Y:S01]  /*0260*/  LDC.64 R6, c[0x0][0x380] ;  /* 0x0000e000ff067b82 */ /* 0x020e620000000a00 */
[----:B0-----:R-:W-:-:S04]  /*0270*/  LEA R4, P0, R18, UR4, 0x2 ;  /* 0x0000000412047c11 */ /* 0x001fc8000f8010ff */
[----:B------:R-:W-:-:S05]  /*0280*/  LEA.HI.X R5, R18, UR5, R17, 0x2, P0 ;  /* 0x0000000512057c11 */ /* 0x000fca00080f1411 */
[----:B------:R-:W2:Y:S01]  /*0290*/  LDG.E R15, desc[UR6][R4.64] ;  /* 0x00000006040f7981 */ /* 0x000ea2000c1e1900 */
[----:B------:R-:W-:Y:S01]  /*02a0*/  IADD3 R18, P0, PT, R18, 0x1, RZ ;  /* 0x0000000112127810 */ /* 0x000fe20007f1e0ff */
[----:B------:R-:W-:Y:S03]  /*02b0*/  BSSY.RECONVERGENT B1, `(.L_x_1405) ;  /* 0x000005e000017945 */ /* 0x000fe60003800200 */
[CC--:B------:R-:W-:Y:S01]  /*02c0*/  ISETP.GE.U32.AND P1, PT, R18.reuse, R2.reuse, PT ;  /* 0x000000021200720c */ /* 0x0c0fe20003f26070 */
[----:B------:R-:W-:Y:S01]  /*02d0*/  IMAD.X R17, RZ, RZ, R17, P0 ;  /* 0x000000ffff117224 */ /* 0x000fe200000e0611 */
[----:B------:R-:W-:-:S04]  /*02e0*/  ISETP.GE.U32.AND P0, PT, R18, R2, PT ;  /* 0x000000021200720c */ /* 0x000fc80003f06070 */
[CC--:B------:R-:W-:Y:S02]  /*02f0*/  ISETP.GE.U32.AND.EX P1, PT, R17.reuse, R3.reuse, PT, P1 ;  /* 0x000000031100720c */ /* 0x0c0fe40003f26110 */
[----:B------:R-:W-:Y:S01]  /*0300*/  ISETP.GE.U32.AND.EX P0, PT, R17, R3, PT, P0 ;  /* 0x000000031100720c */ /* 0x000fe20003f06100 */
[----:B--2---:R-:W-:-:S04]  /*0310*/  VIADD R9, R15, 0x1 ;  /* 0x000000010f097836 */ /* 0x004fc80000000000 */
[----:B-1----:R-:W-:-:S06]  /*0320*/  IMAD.WIDE.U32 R4, R9, 0x8, R6 ;  /* 0x0000000809047825 */ /* 0x002fcc00078e0006 */
[----:B------:R-:W-:Y:S05]  /*0330*/  @P1 BRA `(.L_x_1406) ;  /* 0x0000000400541947 */ /* 0x000fea0003800000 */
[C---:B------:R-:W-:Y:S01]  /*0340*/  IMAD.WIDE.U32 R6, R15.reuse, 0x8, R6 ;  /* 0x000000080f067825 */ /* 0x040fe200078e0006 */
[----:B------:R-:W5:Y:S01]  /*0350*/  LDG.E.64 R4, desc[UR6][R4.64] ;  /* 0x0000000604047981 */ /* 0x000f62000c1e1b00 */
[----:B------:R-:W0:Y:S01]  /*0360*/  LDC.64 R8, c[0x0][0x390] ;  /* 0x0000e400ff087b82 */ /* 0x000e220000000a00 */
[----:B------:R-:W-:Y:S01]  /*0370*/  LOP3.LUT R11, RZ, R15, RZ, 0x33, !PT ;  /* 0x0000000fff0b7212 */ /* 0x000fe200078e33ff */
[----:B------:R-:W1:Y:S02]  /*0380*/  LDCU.64 UR4, c[0x0][0x3c0] ;  /* 0x00007800ff0477ac */ /* 0x000e640008000a00 */
[----:B------:R-:W5:Y:S01]  /*0390*/  LDG.E.64 R6, desc[UR6][R6.64] ;  /* 0x0000000606067981 */ /* 0x000f62000c1e1b00 */
[----:B------:R-:W-:Y:S01]  /*03a0*/  IMAD.MOV.U32 R13, RZ, RZ, R17 ;  /* 0x000000ffff0d7224 */ /* 0x000fe200078e0011 */
[-C--:B0-----:R-:W-:Y:S02]  /*03b0*/  IADD3 R0, P1, PT, -R15, R8.reuse, RZ ;  /* 0x000000080f007210 */ /* 0x081fe40007f3e1ff */
[----:B------:R-:W-:-:S02]  /*03c0*/  IADD3 R8, P2, PT, R11, R8, RZ ;  /* 0x000000080b087210 */ /* 0x000fc40007f5e0ff */
[C---:B------:R-:W-:Y:S02]  /*03d0*/  IADD3.X R11, PT, PT, R9.reuse, -0x1, RZ, P1, !PT ;  /* 0xffffffff090b7810 */ /* 0x040fe40000ffe4ff */
[----:B------:R-:W-:-:S03]  /*03e0*/  IADD3.X R9, PT, PT, R9, -0x1, RZ, P2, !PT ;  /* 0xffffffff09097810 */ /* 0x000fc600017fe4ff */
[----:B------:R-:W-:-:S04]  /*03f0*/  IMAD R11, R11, R8, RZ ;  /* 0x000000080b0b7224 */ /* 0x000fc800078e02ff */
[----:B------:R-:W-:Y:S02]  /*0400*/  IMAD R11, R9, R0, R11 ;  /* 0x00000000090b7224 */ /* 0x000fe400078e020b */
[----:B------:R-:W-:-:S04]  /*0410*/  IMAD.WIDE.U32 R8, R0, R8, RZ ;  /* 0x0000000800087225 */ /* 0x000fc800078e00ff */
[----:B------:R-:W-:Y:S02]  /*0420*/  IMAD.IADD R9, R9, 0x1, R11 ;  /* 0x0000000109097824 */ /* 0x000fe400078e020b */
[----:B------:R-:W-:-:S03]  /*0430*/  IMAD.MOV.U32 R0, RZ, RZ, R18 ;  /* 0x000000ffff007224 */ /* 0x000fc600078e0012 */
[--C-:B------:R-:W-:Y:S02]  /*0440*/  SHF.R.U64 R14, R8, 0x1, R9.reuse ;  /* 0x00000001080e7819 */ /* 0x100fe40000001209 */
[----:B------:R-:W-:Y:S02]  /*0450*/  SHF.R.U32.HI R12, RZ, 0x1, R9 ;  /* 0x00000001ff0c7819 */ /* 0x000fe40000011609 */
[----:B------:R-:W-:-:S04]  /*0460*/  IADD3 R14, P1, PT, R15, R14, RZ ;  /* 0x0000000e0f0e7210 */ /* 0x000fc80007f3e0ff */
[----:B------:R-:W-:Y:S01]  /*0470*/  LOP3.LUT R14, RZ, R14, RZ, 0x33, !PT ;  /* 0x0000000eff0e7212 */ /* 0x000fe200078e33ff */
[----:B------:R-:W-:-:S03]  /*0480*/  IMAD.X R12, RZ, RZ, R12, P1 ;  /* 0x000000ffff0c7224 */ /* 0x000fc600008e060c */
[----:B-1----:R-:W-:Y:S02]  /*0490*/  IADD3 R14, P1, PT, R14, UR4, RZ ;  /* 0x000000040e0e7c10 */ /* 0x002fe4000ff3e0ff */
[----:B------:R-:W-:-:S04]  /*04a0*/  LOP3.LUT R12, RZ, R12, RZ, 0x33, !PT ;  /* 0x0000000cff0c7212 */ /* 0x000fc800078e33ff */
[----:B------:R-:W-:-:S07]  /*04b0*/  IADD3.X R12, PT, PT, R12, UR5, RZ, P1, !PT ;  /* 0x000000050c0c7c10 */ /* 0x000fce0008ffe4ff */
.L_x_1411:
[----:B------:R-:W0:Y:S02]  /*04c0*/  LDCU.64 UR4, c[0x0][0x388] ;  /* 0x00007100ff0477ac */ /* 0x000e240008000a00 */
[----:B0-----:R-:W-:-:S04]  /*04d0*/  LEA R10, P1, R0, UR4, 0x2 ;  /* 0x00000004000a7c11 */ /* 0x001fc8000f8210ff */
[----:B------:R-:W-:-:S06]  /*04e0*/  LEA.HI.X R11, R0, UR5, R13, 0x2, P1 ;  /* 0x00000005000b7c11 */ /* 0x000fcc00088f140d */
[----:B------:R-:W2:Y:S01]  /*04f0*/  LDG.E R11, desc[UR6][R10.64] ;  /* 0x000000060a0b7981 */ /* 0x000ea2000c1e1900 */
[----:B------:R-:W-:-:S04]  /*0500*/  ISETP.GT.U32.AND P2, PT, R20, R15, PT ;  /* 0x0000000f1400720c */ /* 0x000fc80003f44070 */
[----:B------:R-:W-:-:S13]  /*0510*/  ISETP.GT.U32.AND.EX P2, PT, R16, RZ, PT, P2 ;  /* 0x000000ff1000720c */ /* 0x000fda0003f44120 */
[----:B------:R-:W0:Y:S01]  /*0520*/  @!P2 LDC.64 R8, c[0x0][0x3b0] ;  /* 0x0000ec00ff08ab82 */ /* 0x000e220000000a00 */
[----:B--2---:R-:W-:-:S05]  /*0530*/  @!P2 IADD3 R23, P1, PT, R11, R14, RZ ;  /* 0x0000000e0b17a210 */ /* 0x004fca0007f3e0ff */
[----:B------:R-:W-:-:S05]  /*0540*/  @!P2 IMAD.X R24, RZ, RZ, R12, P1 ;  /* 0x000000ffff18a224 */ /* 0x000fca00008e060c */
[--C-:B------:R-:W-:Y:S02]  /*0550*/  @!P2 SHF.R.U64 R25, R23, 0x3, R24.reuse ;  /* 0x000000031719a819 */ /* 0x100fe40000001218 */
[----:B------:R-:W-:Y:S02]  /*0560*/  @!P2 SHF.R.U32.HI R24, RZ, 0x3, R24 ;  /* 0x00000003ff18a819 */ /* 0x000fe40000011618 */
[----:B------:R-:W-:Y:S02]  /*0570*/  @!P2 LOP3.LUT R25, R25, 0xfffffffc, RZ, 0xc0, !PT ;  /* 0xfffffffc1919a812 */ /* 0x000fe400078ec0ff */
[----:B------:R-:W-:Y:S02]  /*0580*/  @!P2 LOP3.LUT R24, R24, 0x1fffffff, RZ, 0xc0, !PT ;  /* 0x1fffffff1818a812 */ /* 0x000fe400078ec0ff */
[----:B0-----:R-:W-:-:S05]  /*0590*/  @!P2 IADD3 R8, P1, PT, R25, R8, RZ ;  /* 0x000000081908a210 */ /* 0x001fca0007f3e0ff */
[----:B------:R-:W-:-:S05]  /*05a0*/  @!P2 IMAD.X R9, R24, 0x1, R9, P1 ;  /* 0x000000011809a824 */ /* 0x000fca00008e0609 */
[----:B------:R-:W2:Y:S01]  /*05b0*/  @!P2 LDG.E R8, desc[UR6][R8.64] ;  /* 0x000000060808a981 */ /* 0x000ea2000c1e1900 */
[----:B------:R-:W-:Y:S01]  /*05c0*/  IADD3 R0, P1, PT, R0, 0x1, RZ ;  /* 0x0000000100007810 */ /* 0x000fe20007f3e0ff */
[----:B------:R-:W-:Y:S04]  /*05d0*/  BSSY.RECONVERGENT B2, `(.L_x_1407) ;  /* 0x0000027000027945 */ /* 0x000fe80003800200 */
[----:B------:R-:W-:Y:S01]  /*05e0*/  IMAD.X R13, RZ, RZ, R13, P1 ;  /* 0x000000ffff0d7224 */ /* 0x000fe200008e060d */
[----:B------:R-:W-:-:S04]  /*05f0*/  ISETP.GE.U32.AND P1, PT, R0, R2, PT ;  /* 0x000000020000720c */ /* 0x000fc80003f26070 */
[----:B------:R-:W-:Y:S02]  /*0600*/  ISETP.GE.U32.AND.EX P1, PT, R13, R3, PT, P1 ;  /* 0x000000030d00720c */ /* 0x000fe40003f26110 */
[----:B--2---:R-:W-:-:S04]  /*0610*/  @!P2 SHF.R.W.U32.HI R23, RZ, R23, R8 ;  /* 0x00000017ff17a219 */ /* 0x004fc80000011e08 */
[----:B------:R-:W-:Y:S01]  /*0620*/  @!P2 LOP3.LUT R24, R23, 0x1, RZ, 0xc0, !PT ;  /* 0x000000011718a812 */ /* 0x000fe200078ec0ff */
[----:B------:R-:W-:Y:S06]  /*0630*/  @!P2 BRA `(.L_x_1408) ;  /* 0x000000000080a947 */ /* 0x000fec0003800000 */
[----:B-----5:R-:W-:Y:S01]  /*0640*/  ISETP.GE.U32.AND P2, PT, R6, R4, PT ;  /* 0x000000040600720c */ /* 0x020fe20003f46070 */
[----:B------:R-:W-:-:S03]  /*0650*/  IMAD.MOV.U32 R24, RZ, RZ, RZ ;  /* 0x000000ffff187224 */ /* 0x000fc600078e00ff */
[----:B------:R-:W-:-:S13]  /*0660*/  ISETP.GE.U32.AND.EX P2, PT, R7, R5, PT, P2 ;  /* 0x000000050700720c */ /* 0x000fda0003f46120 */
[----:B------:R-:W-:Y:S05]  /*0670*/  @P2 BRA `(.L_x_1408) ;  /* 0x0000000000702947 */ /* 0x000fea0003800000 */
[----:B------:R-:W-:Y:S02]  /*0680*/  IMAD.MOV.U32 R23, RZ, RZ, R4 ;  /* 0x000000ffff177224 */ /* 0x000fe400078e0004 */
[----:B------:R-:W-:Y:S02]  /*0690*/  IMAD.MOV.U32 R10, RZ, RZ, R5 ;  /* 0x000000ffff0a7224 */ /* 0x000fe400078e0005 */
[----:B------:R-:W-:Y:S02]  /*06a0*/  IMAD.MOV.U32 R26, RZ, RZ, R6 ;  /* 0x000000ffff1a7224 */ /* 0x000fe400078e0006 */
[----:B------:R-:W-:-:S07]  /*06b0*/  IMAD.MOV.U32 R25, RZ, RZ, R7 ;  /* 0x000000ffff197224 */ /* 0x000fce00078e0007 */
.L_x_1410:
        /* <DEDUP_REMOVED lines=8> */
[----:B--2---:R-:W-:-:S13]  /*0740*/  ISETP.NE.AND P2, PT, R8, R11, PT ;  /* 0x0000000b0800720c */ /* 0x004fda0003f45270 */
        /* <DEDUP_REMOVED lines=11> */
[----:B------:R-:W-:Y:S05]  /*0800*/  BRA `(.L_x_1408) ;  /* 0x00000000000c7947 */ /* 0x000fea0003800000 */
.L_x_1409:
[----:B------:R-:W-:-:S05]  /*0810*/  IADD3 RZ, P2, PT, R23, R26, RZ ;  /* 0x0000001a17ff7210 */ /* 0x000fca0007f5e0ff */
[----:B------:R-:W-:-:S05]  /*0820*/  IMAD.X R24, R10, 0x1, R25, P2 ;  /* 0x000000010a187824 */ /* 0x000fca00010e0619 */
[----:B------:R-:W-:-:S07]  /*0830*/  LOP3.LUT R24, R24, 0x1, RZ, 0xc, !PT ;  /* 0x0000000118187812 */ /* 0x000fce00078e0cff */
.L_x_1408:
[----:B------:R-:W-:Y:S05]  /*0840*/  BSYNC.RECONVERGENT B2 ;  /* 0x0000000000027941 */ /* 0x000fea0003800200 */
.L_x_1407:
[----:B------:R-:W-:Y:S01]  /*0850*/  IADD3 R21, P2, PT, R21, R24, RZ ;  /* 0x0000001815157210 */ /* 0x000fe20007f5e0ff */
[----:B------:R-:W-:-:S03]  /*0860*/  UMOV UR4, URZ ;  /* 0x000000ff00047c82 */ /* 0x000fc60008000000 */
[----:B------:R-:W-:Y:S01]  /*0870*/  IADD3.X R19, PT, PT, R19, UR4, RZ, P2, !PT ;  /* 0x0000000413137c10 */ /* 0x000fe200097fe4ff */
[----:B------:R-:W-:Y:S08]  /*0880*/  @!P1 BRA `(.L_x_1411) ;  /* 0xfffffffc000c9947 */ /* 0x000ff0000383ffff */
.L_x_1406:
[----:B------:R-:W-:Y:S05]  /*0890*/  BSYNC.RECONVERGENT B1 ;  /* 0x0000000000017941 */ /* 0x000fea0003800200 */
.L_x_1405:
[----:B------:R-:W-:Y:S05]  /*08a0*/  @!P0 BRA `(.L_x_1412) ;  /* 0xfffffff800688947 */ /* 0x000fea000383ffff */
.L_x_1404:
[----:B------:R-:W-:Y:S05]  /*08b0*/  BSYNC.RECONVERGENT B0 ;  /* 0x0000000000007941 */ /* 0x000fea0003800200 */
.L_x_1403:
[----:B------:R-:W0:Y:S01]  /*08c0*/  SHFL.DOWN PT, R2, R21, 0x10, 0x1f ;  /* 0x0a001f0015027f89 */ /* 0x000e2200000e0000 */
[----:B------:R-:W1:Y:S03]  /*08d0*/  LDCU UR4, c[0x0][0x364] ;  /* 0x00006c80ff0477ac */ /* 0x000e660008000800 */
[----:B------:R-:W2:Y:S01]  /*08e0*/  SHFL.DOWN PT, R0, R19, 0x10, 0x1f ;  /* 0x0a001f0013007f89 */ /* 0x000ea200000e0000 */
[----:B------:R-:W1:Y:S01]  /*08f0*/  S2R R3, SR_TID.Y ;  /* 0x0000000000037919 */ /* 0x000e620000002200 */
[----:B-----5:R-:W1:Y:S01]  /*0900*/  S2R R4, SR_TID.Z ;  /* 0x0000000000047919 */ /* 0x020e620000002300 */
[----:B------:R-:W3:Y:S01]  /*0910*/  S2R R6, SR_TID.X ;  /* 0x0000000000067919 */ /* 0x000ee20000002100 */
[----:B0-----:R-:W-:-:S05]  /*0920*/  IADD3 R13, P0, PT, R2, R21, RZ ;  /* 0x00000015020d7210 */ /* 0x001fca0007f1e0ff */
[----:B--2---:R-:W-:Y:S01]  /*0930*/  IMAD.X R15, R0, 0x1, R19, P0 ;  /* 0x00000001000f7824 */ /* 0x004fe200000e0613 */
[----:B------:R-:W0:Y:S04]  /*0940*/  SHFL.DOWN PT, R2, R13, 0x8, 0x1f ;  /* 0x09001f000d027f89 */ /* 0x000e2800000e0000 */
[----:B------:R-:W2:Y:S01]  /*0950*/  SHFL.DOWN PT, R0, R15, 0x8, 0x1f ;  /* 0x09001f000f007f89 */ /* 0x000ea200000e0000 */
[----:B-1----:R-:W-:-:S04]  /*0960*/  IMAD R3, R4, UR4, R3 ;  /* 0x0000000404037c24 */ /* 0x002fc8000f8e0203 */
[----:B---3--:R-:W-:Y:S01]  /*0970*/  IMAD R3, R3, R22, R6 ;  /* 0x0000001603037224 */ /* 0x008fe200078e0206 */
        /* <DEDUP_REMOVED lines=19> */
.L_x_1413:
        /* <DEDUP_REMOVED lines=13> */
.L_x_1430:


//--------------------- .nv.shared._ZN3cub18CUB_300001_SM_10006detail14segmented_sort33DeviceSegmentedSortFallbackKernelILNS0_9SortOrderE0ENS2_10policy_hubIjNS0_8NullTypeEE9Policy860EjS6_PmS9_lEEvPKT1_PSA_NS1_20device_double_bufferISA_EEPKT2_PSG_NSE_ISG_EET3_T4_ --------------------------
	.section	.nv.shared._ZN3cub18CUB_300001_SM_10006detail14segmented_sort33DeviceSegmentedSortFallbackKernelILNS0_9SortOrderE0ENS2_10policy_hubIjNS0_8NullTypeEE9Policy860EjS6_PmS9_lEEvPKT1_PSA_NS1_20device_double_bufferISA_EEPKT2_PSG_NSE_ISG_EET3_T4_,"aw",@nobits
	.sectionflags	@""
	.align	16
.nv.shared._ZN3cub18CUB_300001_SM_10006detail14segmented_sort33DeviceSegmentedSortFallbackKernelILNS0_9SortOrderE0ENS2_10policy_hubIjNS0_8NullTypeEE9Policy860EjS6_PmS9_lEEvPKT1_PSA_NS1_20device_double_bufferISA_EEPKT2_PSG_NSE_ISG_EET3_T4_:
	.zero		34880


//--------------------- .nv.shared.reserved.0     --------------------------
	.section	.nv.shared.reserved.0,"aw",@nobits
	.weak		__nv_reservedSMEM_offset_0_alias
	.size		__nv_reservedSMEM_offset_0_alias, 0, 64
	.other		__nv_reservedSMEM_offset_0_alias,@"STO_CUDA_RESERVED_SHARED STV_DEFAULT"
__nv_reservedSMEM_offset_0_alias:
	.zero		0
	.zero		64


//--------------------- .nv.global                --------------------------
	.section	.nv.global,"aw",@nobits
.nv.global:
	.type		_ZN34_INTERNAL_82750cae_4_k_cu_14a2849f6thrust24THRUST_300001_SM_1000_NS12placeholders2_6E,@object
	.size		_ZN34_INTERNAL_82750cae_4_k_cu_14a2849f6thrust24THRUST_300001_SM_1000_NS12placeholders2_6E,(_ZN34_INTERNAL_82750cae_4_k_cu_14a2849f4cuda3std3__45__cpo6cbeginE - _ZN34_INTERNAL_82750cae_4_k_cu_14a2849f6thrust24THRUST_300001_SM_1000_NS12placeholders2_6E)
_ZN34_INTERNAL_82750cae_4_k_cu_14a2849f6thrust24THRUST_300001_SM_1000_NS12placeholders2_6E:
	.zero		1
	.type		_ZN34_INTERNAL_82750cae_4_k_cu_14a2849f4cuda3std3__45__cpo6cbeginE,@object
	.size		_ZN34_INTERNAL_82750cae_4_k_cu_14a2849f4cuda3std3__45__cpo6cbeginE,(_ZN34_INTERNAL_82750cae_4_k_cu_14a2849f4cuda3std6ranges3__45__cpo4cendE - _ZN34_INTERNAL_82750cae_4_k_cu_14a2849f4cuda3std3__45__cpo6cbeginE)
_ZN34_INTERNAL_82750cae_4_k_cu_14a2849f4cuda3std3__45__cpo6cbeginE:
	.zero		1
	.type		_ZN34_INTERNAL_82750cae_4_k_cu_14a2849f4cuda3std6ranges3__45__cpo4cendE,@object
	.size		_ZN34_INTERNAL_82750cae_4_k_cu_14a2849f4cuda3std6ranges3__45__cpo4cendE,(_ZN34_INTERNAL_82750cae_4_k_cu_14a2849f4cuda3std3__48in_placeE - _ZN34_INTERNAL_82750cae_4_k_cu_14a2849f4cuda3std6ranges3__45__cpo4cendE)
_ZN34_INTERNAL_82750cae_4_k_cu_14a2849f4cuda3std6ranges3__45__cpo4cendE:
	.zero		1
	.type		_ZN34_INTERNAL_82750cae_4_k_cu_14a2849f4cuda3std3__48in_placeE,@object
	.size		_ZN34_INTERNAL_82750cae_4_k_cu_14a2849f4cuda3std3__48in_placeE,(_ZN34_INTERNAL_82750cae_4_k_cu_14a2849f4cuda3std6ranges3__45__cpo5ssizeE - _ZN34_INTERNAL_82750cae_4_k_cu_14a2849f4cuda3std3__48in_placeE)
_ZN34_INTERNAL_82750cae_4_k_cu_14a2849f4cuda3std3__48in_placeE:
	.zero		1
	.type		_ZN34_INTERNAL_82750cae_4_k_cu_14a2849f4cuda3std6ranges3__45__cpo5ssizeE,@object
	.size		_ZN34_INTERNAL_82750cae_4_k_cu_14a2849f4cuda3std6ranges3__45__cpo5ssizeE,(_ZN34_INTERNAL_82750cae_4_k_cu_14a2849f6thrust24THRUST_300001_SM_1000_NS12placeholders3_10E - _ZN34_INTERNAL_82750cae_4_k_cu_14a2849f4cuda3std6ranges3__45__cpo5ssizeE)
_ZN34_INTERNAL_82750cae_4_k_cu_14a2849f4cuda3std6ranges3__45__cpo5ssizeE:
	.zero		1
	.type		_ZN34_INTERNAL_82750cae_4_k_cu_14a2849f6thrust24THRUST_300001_SM_1000_NS12placeholders3_10E,@object
	.size		_ZN34_INTERNAL_82750cae_4_k_cu_14a2849f6thrust24THRUST_300001_SM_1000_NS12placeholders3_10E,(_ZN34_INTERNAL_82750cae_4_k_cu_14a2849f4cuda3std3__45__cpo7crbeginE - _ZN34_INTERNAL_82750cae_4_k_cu_14a2849f6thrust24THRUST_300001_SM_1000_NS12placeholders3_10E)
_ZN34_INTERNAL_82750cae_4_k_cu_14a2849f6thrust24THRUST_300001_SM_1000_NS12placeholders3_10E:
	.zero		1
	.type		_ZN34_INTERNAL_82750cae_4_k_cu_14a2849f4cuda3std3__45__cpo7crbeginE,@object
	.size		_ZN34_INTERNAL_82750cae_4_k_cu_14a2849f4cuda3std3__45__cpo7crbeginE,(_ZN34_INTERNAL_82750cae_4_k_cu_14a2849f4cuda3std6ranges3__45__cpo4prevE - _ZN34_INTERNAL_82750cae_4_k_cu_14a2849f4cuda3std3__45__cpo7crbeginE)
_ZN34_INTERNAL_82750cae_4_k_cu_14a2849f4cuda3std3__45__cpo7crbeginE:
	.zero		1
	.type		_ZN34_INTERNAL_82750cae_4_k_cu_14a2849f4cuda3std6ranges3__45__cpo4prevE,@object
	.size		_ZN34_INTERNAL_82750cae_4_k_cu_14a2849f4cuda3std6ranges3__45__cpo4prevE,(_ZN34_INTERNAL_82750cae_4_k_cu_14a2849f4cuda3std6ranges3__45__cpo9iter_moveE - _ZN34_INTERNAL_82750cae_4_k_cu_14a2849f4cuda3std6ranges3__45__cpo4prevE)
_ZN34_INTERNAL_82750cae_4_k_cu_14a2849f4cuda3std6ranges3__45__cpo4prevE:
	.zero		1
	.type		_ZN34_INTERNAL_82750cae_4_k_cu_14a2849f4cuda3std6ranges3__45__cpo9iter_moveE,@object
	.size		_ZN34_INTERNAL_82750cae_4_k_cu_14a2849f4cuda3std6ranges3__45__cpo9iter_moveE,(_ZN34_INTERNAL_82750cae_4_k_cu_14a2849f6thrust24THRUST_300001_SM_1000_NS12placeholders2_2E - _ZN34_INTERNAL_82750cae_4_k_cu_14a2849f4cuda3std6ranges3__45__cpo9iter_moveE)
_ZN34_INTERNAL_82750cae_4_k_cu_14a2849f4cuda3std6ranges3__45__cpo9iter_moveE:
	.zero		1
	.type		_ZN34_INTERNAL_82750cae_4_k_cu_14a2849f6thrust24THRUST_300001_SM_1000_NS12placeholders2_2E,@object
	.size		_ZN34_INTERNAL_82750cae_4_k_cu_14a2849f6thrust24THRUST_300001_SM_1000_NS12placeholders2_2E,(_ZN34_INTERNAL_82750cae_4_k_cu_14a2849f6thrust24THRUST_300001_SM_1000_NS12placeholders2_4E - _ZN34_INTERNAL_82750cae_4_k_cu_14a2849f6thrust24THRUST_300001_SM_1000_NS12placeholders2_2E)
_ZN34_INTERNAL_82750cae_4_k_cu_14a2849f6thrust24THRUST_300001_SM_1000_NS12placeholders2_2E:
	.zero		1
	.type		_ZN34_INTERNAL_82750cae_4_k_cu_14a2849f6thrust24THRUST_300001_SM_1000_NS12placeholders2_4E,@object
	.size		_ZN34_INTERNAL_82750cae_4_k_cu_14a2849f6thrust24THRUST_300001_SM_1000_NS12placeholders2_4E,(_ZN34_INTERNAL_82750cae_4_k_cu_14a2849f4cuda3std3__45__cpo5beginE - _ZN34_INTERNAL_82750cae_4_k_cu_14a2849f6thrust24THRUST_300001_SM_1000_NS12placeholders2_4E)
_ZN34_INTERNAL_82750cae_4_k_cu_14a2849f6thrust24THRUST_300001_SM_1000_NS12placeholders2_4E:
	.zero		1
	.type		_ZN34_INTERNAL_82750cae_4_k_cu_14a2849f4cuda3std3__45__cpo5beginE,@object
	.size		_ZN34_INTERNAL_82750cae_4_k_cu_14a2849f4cuda3std3__45__cpo5beginE,(_ZN34_INTERNAL_82750cae_4_k_cu_14a2849f4cuda3std6ranges3__45__cpo3endE - _ZN34_INTERNAL_82750cae_4_k_cu_14a2849f4cuda3std3__45__cpo5beginE)
_ZN34_INTERNAL_82750cae_4_k_cu_14a2849f4cuda3std3__45__cpo5beginE:
	.zero		1
	.type		_ZN34_INTERNAL_82750cae_4_k_cu_14a2849f4cuda3std6ranges3__45__cpo3endE,@object
	.size		_ZN34_INTERNAL_82750cae_4_k_cu_14a2849f4cuda3std6ranges3__45__cpo3endE,(_ZN34_INTERNAL_82750cae_4_k_cu_14a2849f4cuda3std3__436_GLOBAL__N__82750cae_4_k_cu_14a2849f6ignoreE - _ZN34_INTERNAL_82750cae_4_k_cu_14a2849f4cuda3std6ranges3__45__cpo3endE)
_ZN34_INTERNAL_82750cae_4_k_cu_14a2849f4cuda3std6ranges3__45__cpo3endE:
	.zero		1
	.type		_ZN34_INTERNAL_82750cae_4_k_cu_14a2849f4cuda3std3__436_GLOBAL__N__82750cae_4_k_cu_14a2849f6ignoreE,@object
	.size		_ZN34_INTERNAL_82750cae_4_k_cu_14a2849f4cuda3std3__436_GLOBAL__N__82750cae_4_k_cu_14a2849f6ignoreE,(_ZN34_INTERNAL_82750cae_4_k_cu_14a2849f4cuda3std6ranges3__45__cpo5cdataE - _ZN34_INTERNAL_82750cae_4_k_cu_14a2849f4cuda3std3__436_GLOBAL__N__82750cae_4_k_cu_14a2849f6ignoreE)
_ZN34_INTERNAL_82750cae_4_k_cu_14a2849f4cuda3std3__436_GLOBAL__N__82750cae_4_k_cu_14a2849f6ignoreE:
	.zero		1
	.type		_ZN34_INTERNAL_82750cae_4_k_cu_14a2849f4cuda3std6ranges3__45__cpo5cdataE,@object
	.size		_ZN34_INTERNAL_82750cae_4_k_cu_14a2849f4cuda3std6ranges3__45__cpo5cdataE,(_ZN34_INTERNAL_82750cae_4_k_cu_14a2849f6thrust24THRUST_300001_SM_1000_NS12placeholders2_8E - _ZN34_INTERNAL_82750cae_4_k_cu_14a2849f4cuda3std6ranges3__45__cpo5cdataE)
_ZN34_INTERNAL_82750cae_4_k_cu_14a2849f4cuda3std6ranges3__45__cpo5cdataE:
	.zero		1
	.type		_ZN34_INTERNAL_82750cae_4_k_cu_14a2849f6thrust24THRUST_300001_SM_1000_NS12placeholders2_8E,@object
	.size		_ZN34_INTERNAL_82750cae_4_k_cu_14a2849f6thrust24THRUST_300001_SM_1000_NS12placeholders2_8E,(_ZN34_INTERNAL_82750cae_4_k_cu_14a2849f4cuda3std3__45__cpo6rbeginE - _ZN34_INTERNAL_82750cae_4_k_cu_14a2849f6thrust24THRUST_300001_SM_1000_NS12placeholders2_8E)
_ZN34_INTERNAL_82750cae_4_k_cu_14a2849f6thrust24THRUST_300001_SM_1000_NS12placeholders2_8E:
	.zero		1
	.type		_ZN34_INTERNAL_82750cae_4_k_cu_14a2849f4cuda3std3__45__cpo6rbeginE,@object
	.size		_ZN34_INTERNAL_82750cae_4_k_cu_14a2849f4cuda3std3__45__cpo6rbeginE,(_ZN34_INTERNAL_82750cae_4_k_cu_14a2849f4cuda3std6ranges3__45__cpo9iter_swapE - _ZN34_INTERNAL_82750cae_4_k_cu_14a2849f4cuda3std3__45__cpo6rbeginE)
_ZN34_INTERNAL_82750cae_4_k_cu_14a2849f4cuda3std3__45__cpo6rbeginE:
	.zero		1
	.type		_ZN34_INTERNAL_82750cae_4_k_cu_14a2849f4cuda3std6ranges3__45__cpo9iter_swapE,@object
	.size		_ZN34_INTERNAL_82750cae_4_k_cu_14a2849f4cuda3std6ranges3__45__cpo9iter_swapE,(_ZN34_INTERNAL_82750cae_4_k_cu_14a2849f4cuda3std3__47nulloptE - _ZN34_INTERNAL_82750cae_4_k_cu_14a2849f4cuda3std6ranges3__45__cpo9iter_swapE)
_ZN34_INTERNAL_82750cae_4_k_cu_14a2849f4cuda3std6ranges3__45__cpo9iter_swapE:
	.zero		1
	.type		_ZN34_INTERNAL_82750cae_4_k_cu_14a2849f4cuda3std3__47nulloptE,@object
	.size		_ZN34_INTERNAL_82750cae_4_k_cu_14a2849f4cuda3std3__47nulloptE,(_ZN34_INTERNAL_82750cae_4_k_cu_14a2849f6thrust24THRUST_300001_SM_1000_NS6system6detail10sequential3seqE - _ZN34_INTERNAL_82750cae_4_k_cu_14a2849f4cuda3std3__47nulloptE)
_ZN34_INTERNAL_82750cae_4_k_cu_14a2849f4cuda3std3__47nulloptE:
	.zero		1
	.type		_ZN34_INTERNAL_82750cae_4_k_cu_14a2849f6thrust24THRUST_300001_SM_1000_NS6system6detail10sequential3seqE,@object
	.size		_ZN34_INTERNAL_82750cae_4_k_cu_14a2849f6thrust24THRUST_300001_SM_1000_NS6system6detail10sequential3seqE,(_ZN34_INTERNAL_82750cae_4_k_cu_14a2849f6thrust24THRUST_300001_SM_1000_NS12placeholders2_5E - _ZN34_INTERNAL_82750cae_4_k_cu_14a2849f6thrust24THRUST_300001_SM_1000_NS6system6detail10sequential3seqE)
_ZN34_INTERNAL_82750cae_4_k_cu_14a2849f6thrust24THRUST_300001_SM_1000_NS6system6detail10sequential3seqE:
	.zero		1
	.type		_ZN34_INTERNAL_82750cae_4_k_cu_14a2849f6thrust24THRUST_300001_SM_1000_NS12placeholders2_5E,@object
	.size		_ZN34_INTERNAL_82750cae_4_k_cu_14a2849f6thrust24THRUST_300001_SM_1000_NS12placeholders2_5E,(_ZN34_INTERNAL_82750cae_4_k_cu_14a2849f4cuda3std3__45__cpo3endE - _ZN34_INTERNAL_82750cae_4_k_cu_14a2849f6thrust24THRUST_300001_SM_1000_NS12placeholders2_5E)
_ZN34_INTERNAL_82750cae_4_k_cu_14a2849f6thrust24THRUST_300001_SM_1000_NS12placeholders2_5E:
	.zero		1
	.type		_ZN34_INTERNAL_82750cae_4_k_cu_14a2849f4cuda3std3__45__cpo3endE,@object
	.size		_ZN34_INTERNAL_82750cae_4_k_cu_14a2849f4cuda3std3__45__cpo3endE,(_ZN34_INTERNAL_82750cae_4_k_cu_14a2849f4cuda3std6ranges3__45__cpo6cbeginE - _ZN34_INTERNAL_82750cae_4_k_cu_14a2849f4cuda3std3__45__cpo3endE)
_ZN34_INTERNAL_82750cae_4_k_cu_14a2849f4cuda3std3__45__cpo3endE:
	.zero		1
	.type		_ZN34_INTERNAL_82750cae_4_k_cu_14a2849f4cuda3std6ranges3__45__cpo6cbeginE,@object
	.size		_ZN34_INTERNAL_82750cae_4_k_cu_14a2849f4cuda3std6ranges3__45__cpo6cbeginE,(_ZN34_INTERNAL_82750cae_4_k_cu_14a2849f4cuda3std3__419piecewise_constructE - _ZN34_INTERNAL_82750cae_4_k_cu_14a2849f4cuda3std6ranges3__45__cpo6cbeginE)
_ZN34_INTERNAL_82750cae_4_k_cu_14a2849f4cuda3std6ranges3__45__cpo6cbeginE:
	.zero		1
	.type		_ZN34_INTERNAL_82750cae_4_k_cu_14a2849f4cuda3std3__419piecewise_constructE,@object
	.size		_ZN34_INTERNAL_82750cae_4_k_cu_14a2849f4cuda3std3__419piecewise_constructE,(_ZN34_INTERNAL_82750cae_4_k_cu_14a2849f4cuda3std6ranges3__45__cpo4sizeE - _ZN34_INTERNAL_82750cae_4_k_cu_14a2849f4cuda3std3__419piecewise_constructE)
_ZN34_INTERNAL_82750cae_4_k_cu_14a2849f4cuda3std3__419piecewise_constructE:
	.zero		1
	.type		_ZN34_INTERNAL_82750cae_4_k_cu_14a2849f4cuda3std6ranges3__45__cpo4sizeE,@object
	.size		_ZN34_INTERNAL_82750cae_4_k_cu_14a2849f4cuda3std6ranges3__45__cpo4sizeE,(_ZN34_INTERNAL_82750cae_4_k_cu_14a2849f6thrust24THRUST_300001_SM_1000_NS12placeholders2_9E - _ZN34_INTERNAL_82750cae_4_k_cu_14a2849f4cuda3std6ranges3__45__cpo4sizeE)
_ZN34_INTERNAL_82750cae_4_k_cu_14a2849f4cuda3std6ranges3__45__cpo4sizeE:
	.zero		1
	.type		_ZN34_INTERNAL_82750cae_4_k_cu_14a2849f6thrust24THRUST_300001_SM_1000_NS12placeholders2_9E,@object
	.size		_ZN34_INTERNAL_82750cae_4_k_cu_14a2849f6thrust24THRUST_300001_SM_1000_NS12placeholders2_9E,(_ZN34_INTERNAL_82750cae_4_k_cu_14a2849f4cuda3std3__45__cpo4rendE - _ZN34_INTERNAL_82750cae_4_k_cu_14a2849f6thrust24THRUST_300001_SM_1000_NS12placeholders2_9E)
_ZN34_INTERNAL_82750cae_4_k_cu_14a2849f6thrust24THRUST_300001_SM_1000_NS12placeholders2_9E:
	.zero		1
	.type		_ZN34_INTERNAL_82750cae_4_k_cu_14a2849f4cuda3std3__45__cpo4rendE,@object
	.size		_ZN34_INTERNAL_82750cae_4_k_cu_14a2849f4cuda3std3__45__cpo4rendE,(_ZN34_INTERNAL_82750cae_4_k_cu_14a2849f4cuda3std6ranges3__45__cpo4nextE - _ZN34_INTERNAL_82750cae_4_k_cu_14a2849f4cuda3std3__45__cpo4rendE)
_ZN34_INTERNAL_82750cae_4_k_cu_14a2849f4cuda3std3__45__cpo4rendE:
	.zero		1
	.type		_ZN34_INTERNAL_82750cae_4_k_cu_14a2849f4cuda3std6ranges3__45__cpo4nextE,@object
	.size		_ZN34_INTERNAL_82750cae_4_k_cu_14a2849f4cuda3std6ranges3__45__cpo4nextE,(_ZN34_INTERNAL_82750cae_4_k_cu_14a2849f4cuda3std6ranges3__45__cpo4swapE - _ZN34_INTERNAL_82750cae_4_k_cu_14a2849f4cuda3std6ranges3__45__cpo4nextE)
_ZN34_INTERNAL_82750cae_4_k_cu_14a2849f4cuda3std6ranges3__45__cpo4nextE:
	.zero		1
	.type		_ZN34_INTERNAL_82750cae_4_k_cu_14a2849f4cuda3std6ranges3__45__cpo4swapE,@object
	.size		_ZN34_INTERNAL_82750cae_4_k_cu_14a2849f4cuda3std6ranges3__45__cpo4swapE,(_ZN34_INTERNAL_82750cae_4_k_cu_14a2849f6thrust24THRUST_300001_SM_1000_NS12placeholders2_1E - _ZN34_INTERNAL_82750cae_4_k_cu_14a2849f4cuda3std6ranges3__45__cpo4swapE)
_ZN34_INTERNAL_82750cae_4_k_cu_14a2849f4cuda3std6ranges3__45__cpo4swapE:
	.zero		1
	.type		_ZN34_INTERNAL_82750cae_4_k_cu_14a2849f6thrust24THRUST_300001_SM_1000_NS12placeholders2_1E,@object
	.size		_ZN34_INTERNAL_82750cae_4_k_cu_14a2849f6thrust24THRUST_300001_SM_1000_NS12placeholders2_1E,(_ZN34_INTERNAL_82750cae_4_k_cu_14a2849f6thrust24THRUST_300001_SM_1000_NS12placeholders2_7E - _ZN34_INTERNAL_82750cae_4_k_cu_14a2849f6thrust24THRUST_300001_SM_1000_NS12placeholders2_1E)
_ZN34_INTERNAL_82750cae_4_k_cu_14a2849f6thrust24THRUST_300001_SM_1000_NS12placeholders2_1E:
	.zero		1
	.type		_ZN34_INTERNAL_82750cae_4_k_cu_14a2849f6thrust24THRUST_300001_SM_1000_NS12placeholders2_7E,@object
	.size		_ZN34_INTERNAL_82750cae_4_k_cu_14a2849f6thrust24THRUST_300001_SM_1000_NS12placeholders2_7E,(_ZN34_INTERNAL_82750cae_4_k_cu_14a2849f4cuda3std3__45__cpo4cendE - _ZN34_INTERNAL_82750cae_4_k_cu_14a2849f6thrust24THRUST_300001_SM_1000_NS12placeholders2_7E)
_ZN34_INTERNAL_82750cae_4_k_cu_14a2849f6thrust24THRUST_300001_SM_1000_NS12placeholders2_7E:
	.zero		1
	.type		_ZN34_INTERNAL_82750cae_4_k_cu_14a2849f4cuda3std3__45__cpo4cendE,@object
	.size		_ZN34_INTERNAL_82750cae_4_k_cu_14a2849f4cuda3std3__45__cpo4cendE,(_ZN34_INTERNAL_82750cae_4_k_cu_14a2849f4cuda3std6ranges3__45__cpo7advanceE - _ZN34_INTERNAL_82750cae_4_k_cu_14a2849f4cuda3std3__45__cpo4cendE)
_ZN34_INTERNAL_82750cae_4_k_cu_14a2849f4cuda3std3__45__cpo4cendE:
	.zero		1
	.type		_ZN34_INTERNAL_82750cae_4_k_cu_14a2849f4cuda3std6ranges3__45__cpo7advanceE,@object
	.size		_ZN34_INTERNAL_82750cae_4_k_cu_14a2849f4cuda3std6ranges3__45__cpo7advanceE,(_ZN34_INTERNAL_82750cae_4_k_cu_14a2849f4cuda3std3__420unreachable_sentinelE - _ZN34_INTERNAL_82750cae_4_k_cu_14a2849f4cuda3std6ranges3__45__cpo7advanceE)
_ZN34_INTERNAL_82750cae_4_k_cu_14a2849f4cuda3std6ranges3__45__cpo7advanceE:
	.zero		1
	.type		_ZN34_INTERNAL_82750cae_4_k_cu_14a2849f4cuda3std3__420unreachable_sentinelE,@object
	.size		_ZN34_INTERNAL_82750cae_4_k_cu_14a2849f4cuda3std3__420unreachable_sentinelE,(_ZN34_INTERNAL_82750cae_4_k_cu_14a2849f4cuda3std6ranges3__45__cpo8distanceE - _ZN34_INTERNAL_82750cae_4_k_cu_14a2849f4cuda3std3__420unreachable_sentinelE)
_ZN34_INTERNAL_82750cae_4_k_cu_14a2849f4cuda3std3__420unreachable_sentinelE:
	.zero		1
	.type		_ZN34_INTERNAL_82750cae_4_k_cu_14a2849f4cuda3std6ranges3__45__cpo8distanceE,@object
	.size		_ZN34_INTERNAL_82750cae_4_k_cu_14a2849f4cuda3std6ranges3__45__cpo8distanceE,(_ZN34_INTERNAL_82750cae_4_k_cu_14a2849f4cuda3std6ranges3__45__cpo5beginE - _ZN34_INTERNAL_82750cae_4_k_cu_14a2849f4cuda3std6ranges3__45__cpo8distanceE)
_ZN34_INTERNAL_82750cae_4_k_cu_14a2849f4cuda3std6ranges3__45__cpo8distanceE:
	.zero		1
	.type		_ZN34_INTERNAL_82750cae_4_k_cu_14a2849f4cuda3std6ranges3__45__cpo5beginE,@object
	.size		_ZN34_INTERNAL_82750cae_4_k_cu_14a2849f4cuda3std6ranges3__45__cpo5beginE,(_ZN34_INTERNAL_82750cae_4_k_cu_14a2849f6thrust24THRUST_300001_SM_1000_NS12placeholders2_3E - _ZN34_INTERNAL_82750cae_4_k_cu_14a2849f4cuda3std6ranges3__45__cpo5beginE)
_ZN34_INTERNAL_82750cae_4_k_cu_14a2849f4cuda3std6ranges3__45__cpo5beginE:
	.zero		1
	.type		_ZN34_INTERNAL_82750cae_4_k_cu_14a2849f6thrust24THRUST_300001_SM_1000_NS12placeholders2_3E,@object
	.size		_ZN34_INTERNAL_82750cae_4_k_cu_14a2849f6thrust24THRUST_300001_SM_1000_NS12placeholders2_3E,(_ZN34_INTERNAL_82750cae_4_k_cu_14a2849f4cuda3std3__45__cpo5crendE - _ZN34_INTERNAL_82750cae_4_k_cu_14a2849f6thrust24THRUST_300001_SM_1000_NS12placeholders2_3E)
_ZN34_INTERNAL_82750cae_4_k_cu_14a2849f6thrust24THRUST_300001_SM_1000_NS12placeholders2_3E:
	.zero		1
	.type		_ZN34_INTERNAL_82750cae_4_k_cu_14a2849f4cuda3std3__45__cpo5crendE,@object
	.size		_ZN34_INTERNAL_82750cae_4_k_cu_14a2849f4cuda3std3__45__cpo5crendE,(_ZN34_INTERNAL_82750cae_4_k_cu_14a2849f4cuda3std6ranges3__45__cpo4dataE - _ZN34_INTERNAL_82750cae_4_k_cu_14a2849f4cuda3std3__45__cpo5crendE)
_ZN34_INTERNAL_82750cae_4_k_cu_14a2849f4cuda3std3__45__cpo5crendE:
	.zero		1
	.type		_ZN34_INTERNAL_82750cae_4_k_cu_14a2849f4cuda3std6ranges3__45__cpo4dataE,@object
	.size		_ZN34_INTERNAL_82750cae_4_k_cu_14a2849f4cuda3std6ranges3__45__cpo4dataE,(.L_23 - _ZN34_INTERNAL_82750cae_4_k_cu_14a2849f4cuda3std6ranges3__45__cpo4dataE)
_ZN34_INTERNAL_82750cae_4_k_cu_14a2849f4cuda3std6ranges3__45__cpo4dataE:
	.zero		1
.L_23:


//--------------------- .nv.shared._ZN3cub18CUB_300001_SM_10006detail14segmented_sort30DeviceSegmentedSortKernelSmallILNS0_9SortOrderE0ENS2_10policy_hubIjNS0_8NullTypeEE9Policy860EjS6_PmS9_lEEvjjjPKjSB_PKT1_PSC_PKT2_PSG_T3_T4_ --------------------------
	.section	.nv.shared._ZN3cub18CUB_300001_SM_10006detail14segmented_sort30DeviceSegmentedSortKernelSmallILNS0_9SortOrderE0ENS2_10policy_hubIjNS0_8NullTypeEE9Policy860EjS6_PmS9_lEEvjjjPKjSB_PKT1_PSC_PKT2_PSG_T3_T4_,"aw",@nobits
	.sectionflags	@""
	.align	4
.nv.shared._ZN3cub18CUB_300001_SM_10006detail14segmented_sort30DeviceSegmentedSortKernelSmallILNS0_9SortOrderE0ENS2_10policy_hubIjNS0_8NullTypeEE9Policy860EjS6_PmS9_lEEvjjjPKjSB_PKT1_PSC_PKT2_PSG_T3_T4_:
	.zero		10752


//--------------------- .nv.shared._ZN3cub18CUB_300001_SM_10006detail14segmented_sort30DeviceSegmentedSortKernelLargeILNS0_9SortOrderE0ENS2_10policy_hubIjNS0_8NullTypeEE9Policy860EjS6_PmS9_lEEvPKjPKT1_PSC_NS1_20device_double_bufferISC_EEPKT2_PSI_NSG_ISI_EET3_T4_ --------------------------
	.section	.nv.shared._ZN3cub18CUB_300001_SM_10006detail14segmented_sort30DeviceSegmentedSortKernelLargeILNS0_9SortOrderE0ENS2_10policy_hubIjNS0_8NullTypeEE9Policy860EjS6_PmS9_lEEvPKjPKT1_PSC_NS1_20device_double_bufferISC_EEPKT2_PSI_NSG_ISI_EET3_T4_,"aw",@nobits
	.sectionflags	@""
	.align	16
.nv.shared._ZN3cub18CUB_300001_SM_10006detail14segmented_sort30DeviceSegmentedSortKernelLargeILNS0_9SortOrderE0ENS2_10policy_hubIjNS0_8NullTypeEE9Policy860EjS6_PmS9_lEEvPKjPKT1_PSC_NS1_20device_double_bufferISC_EEPKT2_PSI_NSG_ISI_EET3_T4_:
	.zero		34880


//--------------------- .nv.shared._ZN3cub18CUB_300001_SM_10006detail19three_way_partition29DeviceThreeWayPartitionKernelINS2_10policy_hubIjiE10Policy1000EN6thrust24THRUST_300001_SM_1000_NS17counting_iteratorIjNS8_11use_defaultESA_SA_EEPjSC_NS8_16reverse_iteratorISC_EESC_NS0_13ScanTileStateImLb1EEENS0_21DispatchSegmentedSortILNS0_9SortOrderE0EjNS0_8NullTypeElPmSK_NS1_14segmented_sort10policy_hubIjSJ_EEE22LargeSegmentsSelectorTENSO_22SmallSegmentsSelectorTEiNS2_19streaming_context_tIlEEEEvT0_T1_T2_T3_T4_T5_T6_T7_T8_iT9_ --------------------------
	.section	.nv.shared._ZN3cub18CUB_300001_SM_10006detail19three_way_partition29DeviceThreeWayPartitionKernelINS2_10policy_hubIjiE10Policy1000EN6thrust24THRUST_300001_SM_1000_NS17counting_iteratorIjNS8_11use_defaultESA_SA_EEPjSC_NS8_16reverse_iteratorISC_EESC_NS0_13ScanTileStateImLb1EEENS0_21DispatchSegmentedSortILNS0_9SortOrderE0EjNS0_8NullTypeElPmSK_NS1_14segmented_sort10policy_hubIjSJ_EEE22LargeSegmentsSelectorTENSO_22SmallSegmentsSelectorTEiNS2_19streaming_context_tIlEEEEvT0_T1_T2_T3_T4_T5_T6_T7_T8_iT9_,"aw",@nobits
	.sectionflags	@""
	.align	16
.nv.shared._ZN3cub18CUB_300001_SM_10006detail19three_way_partition29DeviceThreeWayPartitionKernelINS2_10policy_hubIjiE10Policy1000EN6thrust24THRUST_300001_SM_1000_NS17counting_iteratorIjNS8_11use_defaultESA_SA_EEPjSC_NS8_16reverse_iteratorISC_EESC_NS0_13ScanTileStateImLb1EEENS0_21DispatchSegmentedSortILNS0_9SortOrderE0EjNS0_8NullTypeElPmSK_NS1_14segmented_sort10policy_hubIjSJ_EEE22LargeSegmentsSelectorTENSO_22SmallSegmentsSelectorTEiNS2_19streaming_context_tIlEEEEvT0_T1_T2_T3_T4_T5_T6_T7_T8_iT9_:
	.zero		23552


//--------------------- .nv.shared._ZN3cub18CUB_300001_SM_10006detail10radix_sort29DeviceRadixSortOnesweepKernelINS1_5radix10policy_hubI19preprocess_vertex_tNS0_8NullTypeEjE10Policy1000ELNS0_9SortOrderE0ES6_S7_jii30preprocess_vertex_decomposer_tEEvPT5_SD_PT3_PKSE_PT1_PKSI_PT2_PKSM_T4_iiT6_ --------------------------
	.section	.nv.shared._ZN3cub18CUB_300001_SM_10006detail10radix_sort29DeviceRadixSortOnesweepKernelINS1_5radix10policy_hubI19preprocess_vertex_tNS0_8NullTypeEjE10Policy1000ELNS0_9SortOrderE0ES6_S7_jii30preprocess_vertex_decomposer_tEEvPT5_SD_PT3_PKSE_PT1_PKSI_PT2_PKSM_T4_iiT6_,"aw",@nobits
	.sectionflags	@""
	.align	16
.nv.shared._ZN3cub18CUB_300001_SM_10006detail10radix_sort29DeviceRadixSortOnesweepKernelINS1_5radix10policy_hubI19preprocess_vertex_tNS0_8NullTypeEjE10Policy1000ELNS0_9SortOrderE0ES6_S7_jii30preprocess_vertex_decomposer_tEEvPT5_SD_PT3_PKSE_PT1_PKSI_PT2_PKSM_T4_iiT6_:
	.zero		48128


//--------------------- .nv.shared._ZN3cub18CUB_300001_SM_10006detail10radix_sort33DeviceRadixSortExclusiveSumKernelINS1_5radix10policy_hubI19preprocess_vertex_tNS0_8NullTypeEjE10Policy1000EjEEvPT0_ --------------------------
	.section	.nv.shared._ZN3cub18CUB_300001_SM_10006detail10radix_sort33DeviceRadixSortExclusiveSumKernelINS1_5radix10policy_hubI19preprocess_vertex_tNS0_8NullTypeEjE10Policy1000EjEEvPT0_,"aw",@nobits
	.sectionflags	@""
	.align	16
.nv.shared._ZN3cub18CUB_300001_SM_10006detail10radix_sort33DeviceRadixSortExclusiveSumKernelINS1_5radix10policy_hubI19preprocess_vertex_tNS0_8NullTypeEjE10Policy1000EjEEvPT0_:
	.zero		2208


//--------------------- .nv.shared._ZN3cub18CUB_300001_SM_10006detail10radix_sort30DeviceRadixSortHistogramKernelINS1_5radix10policy_hubI19preprocess_vertex_tNS0_8NullTypeEjE10Policy1000ELNS0_9SortOrderE0ES6_j30preprocess_vertex_decomposer_tEEvPT2_PKT1_SC_iiT3_ --------------------------
	.section	.nv.shared._ZN3cub18CUB_300001_SM_10006detail10radix_sort30DeviceRadixSortHistogramKernelINS1_5radix10policy_hubI19preprocess_vertex_tNS0_8NullTypeEjE10Policy1000ELNS0_9SortOrderE0ES6_j30preprocess_vertex_decomposer_tEEvPT2_PKT1_SC_iiT3_,"aw",@nobits
	.sectionflags	@""
	.align	4
.nv.shared._ZN3cub18CUB_300001_SM_10006detail10radix_sort30DeviceRadixSortHistogramKernelINS1_5radix10policy_hubI19preprocess_vertex_tNS0_8NullTypeEjE10Policy1000ELNS0_9SortOrderE0ES6_j30preprocess_vertex_decomposer_tEEvPT2_PKT1_SC_iiT3_:
	.zero		25600


//--------------------- .nv.shared._ZN3cub18CUB_300001_SM_10006detail10radix_sort31DeviceRadixSortSingleTileKernelINS1_5radix10policy_hubI19preprocess_vertex_tNS0_8NullTypeEjE10Policy1000ELNS0_9SortOrderE0ES6_S7_j30preprocess_vertex_decomposer_tEEvPKT1_PSC_PKT2_PSG_T3_iiT4_ --------------------------
	.section	.nv.shared._ZN3cub18CUB_300001_SM_10006detail10radix_sort31DeviceRadixSortSingleTileKernelINS1_5radix10policy_hubI19preprocess_vertex_tNS0_8NullTypeEjE10Policy1000ELNS0_9SortOrderE0ES6_S7_j30preprocess_vertex_decomposer_tEEvPKT1_PSC_PKT2_PSG_T3_iiT4_,"aw",@nobits
	.sectionflags	@""
	.align	16
.nv.shared._ZN3cub18CUB_300001_SM_10006detail10radix_sort31DeviceRadixSortSingleTileKernelINS1_5radix10policy_hubI19preprocess_vertex_tNS0_8NullTypeEjE10Policy1000ELNS0_9SortOrderE0ES6_S7_j30preprocess_vertex_decomposer_tEEvPKT1_PSC_PKT2_PSG_T3_iiT4_:
	.zero		34880


//--------------------- .nv.shared._ZN3cub18CUB_300001_SM_10006detail10radix_sort29DeviceRadixSortOnesweepKernelINS1_5radix10policy_hubI6edge_tNS0_8NullTypeEjE10Policy1000ELNS0_9SortOrderE0ES6_S7_jii17edge_decomposer_tEEvPT5_SD_PT3_PKSE_PT1_PKSI_PT2_PKSM_T4_iiT6_ --------------------------
	.section	.nv.shared._ZN3cub18CUB_300001_SM_10006detail10radix_sort29DeviceRadixSortOnesweepKernelINS1_5radix10policy_hubI6edge_tNS0_8NullTypeEjE10Policy1000ELNS0_9SortOrderE0ES6_S7_jii17edge_decomposer_tEEvPT5_SD_PT3_PKSE_PT1_PKSI_PT2_PKSM_T4_iiT6_,"aw",@nobits
	.sectionflags	@""
	.align	16
.nv.shared._ZN3cub18CUB_300001_SM_10006detail10radix_sort29DeviceRadixSortOnesweepKernelINS1_5radix10policy_hubI6edge_tNS0_8NullTypeEjE10Policy1000ELNS0_9SortOrderE0ES6_S7_jii17edge_decomposer_tEEvPT5_SD_PT3_PKSE_PT1_PKSI_PT2_PKSM_T4_iiT6_:
	.zero		48128


//--------------------- .nv.shared._ZN3cub18CUB_300001_SM_10006detail10radix_sort33DeviceRadixSortExclusiveSumKernelINS1_5radix10policy_hubI6edge_tNS0_8NullTypeEjE10Policy1000EjEEvPT0_ --------------------------
	.section	.nv.shared._ZN3cub18CUB_300001_SM_10006detail10radix_sort33DeviceRadixSortExclusiveSumKernelINS1_5radix10policy_hubI6edge_tNS0_8NullTypeEjE10Policy1000EjEEvPT0_,"aw",@nobits
	.sectionflags	@""
	.align	16
.nv.shared._ZN3cub18CUB_300001_SM_10006detail10radix_sort33DeviceRadixSortExclusiveSumKernelINS1_5radix10policy_hubI6edge_tNS0_8NullTypeEjE10Policy1000EjEEvPT0_:
	.zero		2208


//--------------------- .nv.shared._ZN3cub18CUB_300001_SM_10006detail10radix_sort30DeviceRadixSortHistogramKernelINS1_5radix10policy_hubI6edge_tNS0_8NullTypeEjE10Policy1000ELNS0_9SortOrderE0ES6_j17edge_decomposer_tEEvPT2_PKT1_SC_iiT3_ --------------------------
	.section	.nv.shared._ZN3cub18CUB_300001_SM_10006detail10radix_sort30DeviceRadixSortHistogramKernelINS1_5radix10policy_hubI6edge_tNS0_8NullTypeEjE10Policy1000ELNS0_9SortOrderE0ES6_j17edge_decomposer_tEEvPT2_PKT1_SC_iiT3_,"aw",@nobits
	.sectionflags	@""
	.align	4
.nv.shared._ZN3cub18CUB_300001_SM_10006detail10radix_sort30DeviceRadixSortHistogramKernelINS1_5radix10policy_hubI6edge_tNS0_8NullTypeEjE10Policy1000ELNS0_9SortOrderE0ES6_j17edge_decomposer_tEEvPT2_PKT1_SC_iiT3_:
	.zero		9216


//--------------------- .nv.shared._ZN3cub18CUB_300001_SM_10006detail10radix_sort31DeviceRadixSortSingleTileKernelINS1_5radix10policy_hubI6edge_tNS0_8NullTypeEjE10Policy1000ELNS0_9SortOrderE0ES6_S7_j17edge_decomposer_tEEvPKT1_PSC_PKT2_PSG_T3_iiT4_ --------------------------
	.section	.nv.shared._ZN3cub18CUB_300001_SM_10006detail10radix_sort31DeviceRadixSortSingleTileKernelINS1_5radix10policy_hubI6edge_tNS0_8NullTypeEjE10Policy1000ELNS0_9SortOrderE0ES6_S7_j17edge_decomposer_tEEvPKT1_PSC_PKT2_PSG_T3_iiT4_,"aw",@nobits
	.sectionflags	@""
	.align	16
.nv.shared._ZN3cub18CUB_300001_SM_10006detail10radix_sort31DeviceRadixSortSingleTileKernelINS1_5radix10policy_hubI6edge_tNS0_8NullTypeEjE10Policy1000ELNS0_9SortOrderE0ES6_S7_j17edge_decomposer_tEEvPKT1_PSC_PKT2_PSG_T3_iiT4_:
	.zero		34880


//--------------------- .nv.constant0._ZN3cub18CUB_300001_SM_10006detail14segmented_sort33DeviceSegmentedSortFallbackKernelILNS0_9SortOrderE0ENS2_10policy_hubIjNS0_8NullTypeEE9Policy860EjS6_PmS9_lEEvPKT1_PSA_NS1_20device_double_bufferISA_EEPKT2_PSG_NSE_ISG_EET3_T4_ --------------------------
	.section	.nv.constant0._ZN3cub18CUB_300001_SM_10006detail14segmented_sort33DeviceSegmentedSortFallbackKernelILNS0_9SortOrderE0ENS2_10policy_hubIjNS0_8NullTypeEE9Policy860EjS6_PmS9_lEEvPKT1_PSA_NS1_20device_double_bufferISA_EEPKT2_PSG_NSE_ISG_EET3_T4_,"a",@progbits
	.sectionflags	@""
	.align	4
.nv.constant0._ZN3cub18CUB_300001_SM_10006detail14segmented_sort33DeviceSegmentedSortFallbackKernelILNS0_9SortOrderE0ENS2_10policy_hubIjNS0_8NullTypeEE9Policy860EjS6_PmS9_lEEvPKT1_PSA_NS1_20device_double_bufferISA_EEPKT2_PSG_NSE_ISG_EET3_T4_:
	.zero		976


//--------------------- .nv.constant0._ZN3cub18CUB_300001_SM_10006detail14segmented_sort30DeviceSegmentedSortKernelSmallILNS0_9SortOrderE0ENS2_10policy_hubIjNS0_8NullTypeEE9Policy860EjS6_PmS9_lEEvjjjPKjSB_PKT1_PSC_PKT2_PSG_T3_T4_ --------------------------
	.section	.nv.constant0._ZN3cub18CUB_300001_SM_10006detail14segmented_sort30DeviceSegmentedSortKernelSmallILNS0_9SortOrderE0ENS2_10policy_hubIjNS0_8NullTypeEE9Policy860EjS6_PmS9_lEEvjjjPKjSB_PKT1_PSC_PKT2_PSG_T3_T4_,"a",@progbits
	.sectionflags	@""
	.align	4
.nv.constant0._ZN3cub18CUB_300001_SM_10006detail14segmented_sort30DeviceSegmentedSortKernelSmallILNS0_9SortOrderE0ENS2_10policy_hubIjNS0_8NullTypeEE9Policy860EjS6_PmS9_lEEvjjjPKjSB_PKT1_PSC_PKT2_PSG_T3_T4_:
	.zero		976


//--------------------- .nv.constant0._ZN3cub18CUB_300001_SM_10006detail14segmented_sort30DeviceSegmentedSortKernelLargeILNS0_9SortOrderE0ENS2_10policy_hubIjNS0_8NullTypeEE9Policy860EjS6_PmS9_lEEvPKjPKT1_PSC_NS1_20device_double_bufferISC_EEPKT2_PSI_NSG_ISI_EET3_T4_ --------------------------
	.section	.nv.constant0._ZN3cub18CUB_300001_SM_10006detail14segmented_sort30DeviceSegmentedSortKernelLargeILNS0_9SortOrderE0ENS2_10policy_hubIjNS0_8NullTypeEE9Policy860EjS6_PmS9_lEEvPKjPKT1_PSC_NS1_20device_double_bufferISC_EEPKT2_PSI_NSG_ISI_EET3_T4_,"a",@progbits
	.sectionflags	@""
	.align	4
.nv.constant0._ZN3cub18CUB_300001_SM_10006detail14segmented_sort30DeviceSegmentedSortKernelLargeILNS0_9SortOrderE0ENS2_10policy_hubIjNS0_8NullTypeEE9Policy860EjS6_PmS9_lEEvPKjPKT1_PSC_NS1_20device_double_bufferISC_EEPKT2_PSI_NSG_ISI_EET3_T4_:
	.zero		984


//--------------------- .nv.constant0._ZN3cub18CUB_300001_SM_10006detail19three_way_partition29DeviceThreeWayPartitionKernelINS2_10policy_hubIjiE10Policy1000EN6thrust24THRUST_300001_SM_1000_NS17counting_iteratorIjNS8_11use_defaultESA_SA_EEPjSC_NS8_16reverse_iteratorISC_EESC_NS0_13ScanTileStateImLb1EEENS0_21DispatchSegmentedSortILNS0_9SortOrderE0EjNS0_8NullTypeElPmSK_NS1_14segmented_sort10policy_hubIjSJ_EEE22LargeSegmentsSelectorTENSO_22SmallSegmentsSelectorTEiNS2_19streaming_context_tIlEEEEvT0_T1_T2_T3_T4_T5_T6_T7_T8_iT9_ --------------------------
	.section	.nv.constant0._ZN3cub18CUB_300001_SM_10006detail19three_way_partition29DeviceThreeWayPartitionKernelINS2_10policy_hubIjiE10Policy1000EN6thrust24THRUST_300001_SM_1000_NS17counting_iteratorIjNS8_11use_defaultESA_SA_EEPjSC_NS8_16reverse_iteratorISC_EESC_NS0_13ScanTileStateImLb1EEENS0_21DispatchSegmentedSortILNS0_9SortOrderE0EjNS0_8NullTypeElPmSK_NS1_14segmented_sort10policy_hubIjSJ_EEE22LargeSegmentsSelectorTENSO_22SmallSegmentsSelectorTEiNS2_19streaming_context_tIlEEEEvT0_T1_T2_T3_T4_T5_T6_T7_T8_iT9_,"a",@progbits
	.sectionflags	@""
	.align	4
.nv.constant0._ZN3cub18CUB_300001_SM_10006detail19three_way_partition29DeviceThreeWayPartitionKernelINS2_10policy_hubIjiE10Policy1000EN6thrust24THRUST_300001_SM_1000_NS17counting_iteratorIjNS8_11use_defaultESA_SA_EEPjSC_NS8_16reverse_iteratorISC_EESC_NS0_13ScanTileStateImLb1EEENS0_21DispatchSegmentedSortILNS0_9SortOrderE0EjNS0_8NullTypeElPmSK_NS1_14segmented_sort10policy_hubIjSJ_EEE22LargeSegmentsSelectorTENSO_22SmallSegmentsSelectorTEiNS2_19streaming_context_tIlEEEEvT0_T1_T2_T3_T4_T5_T6_T7_T8_iT9_:
	.zero		1048


//--------------------- .nv.constant0._ZN3cub18CUB_300001_SM_10006detail19three_way_partition33DeviceThreeWayPartitionInitKernelINS0_13ScanTileStateImLb1EEEPjEEvT_iT0_ --------------------------
	.section	.nv.constant0._ZN3cub18CUB_300001_SM_10006detail19three_way_partition33DeviceThreeWayPartitionInitKernelINS0_13ScanTileStateImLb1EEEPjEEvT_iT0_,"a",@progbits
	.sectionflags	@""
	.align	4
.nv.constant0._ZN3cub18CUB_300001_SM_10006detail19three_way_partition33DeviceThreeWayPartitionInitKernelINS0_13ScanTileStateImLb1EEEPjEEvT_iT0_:
	.zero		920


//--------------------- .nv.constant0._ZN3cub18CUB_300001_SM_10006detail10radix_sort29DeviceRadixSortOnesweepKernelINS1_5radix10policy_hubI19preprocess_vertex_tNS0_8NullTypeEjE10Policy1000ELNS0_9SortOrderE0ES6_S7_jii30preprocess_vertex_decomposer_tEEvPT5_SD_PT3_PKSE_PT1_PKSI_PT2_PKSM_T4_iiT6_ --------------------------
	.section	.nv.constant0._ZN3cub18CUB_300001_SM_10006detail10radix_sort29DeviceRadixSortOnesweepKernelINS1_5radix10policy_hubI19preprocess_vertex_tNS0_8NullTypeEjE10Policy1000ELNS0_9SortOrderE0ES6_S7_jii30preprocess_vertex_decomposer_tEEvPT5_SD_PT3_PKSE_PT1_PKSI_PT2_PKSM_T4_iiT6_,"a",@progbits
	.sectionflags	@""
	.align	4
.nv.constant0._ZN3cub18CUB_300001_SM_10006detail10radix_sort29DeviceRadixSortOnesweepKernelINS1_5radix10policy_hubI19preprocess_vertex_tNS0_8NullTypeEjE10Policy1000ELNS0_9SortOrderE0ES6_S7_jii30preprocess_vertex_decomposer_tEEvPT5_SD_PT3_PKSE_PT1_PKSI_PT2_PKSM_T4_iiT6_:
	.zero		973


//--------------------- .nv.constant0._ZN3cub18CUB_300001_SM_10006detail10radix_sort33DeviceRadixSortExclusiveSumKernelINS1_5radix10policy_hubI19preprocess_vertex_tNS0_8NullTypeEjE10Policy1000EjEEvPT0_ --------------------------
	.section	.nv.constant0._ZN3cub18CUB_300001_SM_10006detail10radix_sort33DeviceRadixSortExclusiveSumKernelINS1_5radix10policy_hubI19preprocess_vertex_tNS0_8NullTypeEjE10Policy1000EjEEvPT0_,"a",@progbits
	.sectionflags	@""
	.align	4
.nv.constant0._ZN3cub18CUB_300001_SM_10006detail10radix_sort33DeviceRadixSortExclusiveSumKernelINS1_5radix10policy_hubI19preprocess_vertex_tNS0_8NullTypeEjE10Policy1000EjEEvPT0_:
	.zero		904


//--------------------- .nv.constant0._ZN3cub18CUB_300001_SM_10006detail10radix_sort30DeviceRadixSortHistogramKernelINS1_5radix10policy_hubI19preprocess_vertex_tNS0_8NullTypeEjE10Policy1000ELNS0_9SortOrderE0ES6_j30preprocess_vertex_decomposer_tEEvPT2_PKT1_SC_iiT3_ --------------------------
	.section	.nv.constant0._ZN3cub18CUB_300001_SM_10006detail10radix_sort30DeviceRadixSortHistogramKernelINS1_5radix10policy_hubI19preprocess_vertex_tNS0_8NullTypeEjE10Policy1000ELNS0_9SortOrderE0ES6_j30preprocess_vertex_decomposer_tEEvPT2_PKT1_SC_iiT3_,"a",@progbits
	.sectionflags	@""
	.align	4
.nv.constant0._ZN3cub18CUB_300001_SM_10006detail10radix_sort30DeviceRadixSortHistogramKernelINS1_5radix10policy_hubI19preprocess_vertex_tNS0_8NullTypeEjE10Policy1000ELNS0_9SortOrderE0ES6_j30preprocess_vertex_decomposer_tEEvPT2_PKT1_SC_iiT3_:
	.zero		925


//--------------------- .nv.constant0._ZN3cub18CUB_300001_SM_10006detail10radix_sort31DeviceRadixSortSingleTileKernelINS1_5radix10policy_hubI19preprocess_vertex_tNS0_8NullTypeEjE10Policy1000ELNS0_9SortOrderE0ES6_S7_j30preprocess_vertex_decomposer_tEEvPKT1_PSC_PKT2_PSG_T3_iiT4_ --------------------------
	.section	.nv.constant0._ZN3cub18CUB_300001_SM_10006detail10radix_sort31DeviceRadixSortSingleTileKernelINS1_5radix10policy_hubI19preprocess_vertex_tNS0_8NullTypeEjE10Policy1000ELNS0_9SortOrderE0ES6_S7_j30preprocess_vertex_decomposer_tEEvPKT1_PSC_PKT2_PSG_T3_iiT4_,"a",@progbits
	.sectionflags	@""
	.align	4
.nv.constant0._ZN3cub18CUB_300001_SM_10006detail10radix_sort31DeviceRadixSortSingleTileKernelINS1_5radix10policy_hubI19preprocess_vertex_tNS0_8NullTypeEjE10Policy1000ELNS0_9SortOrderE0ES6_S7_j30preprocess_vertex_decomposer_tEEvPKT1_PSC_PKT2_PSG_T3_iiT4_:
	.zero		941


//--------------------- .nv.constant0._ZN3cub18CUB_300001_SM_10006detail10radix_sort29DeviceRadixSortOnesweepKernelINS1_5radix10policy_hubI6edge_tNS0_8NullTypeEjE10Policy1000ELNS0_9SortOrderE0ES6_S7_jii17edge_decomposer_tEEvPT5_SD_PT3_PKSE_PT1_PKSI_PT2_PKSM_T4_iiT6_ --------------------------
	.section	.nv.constant0._ZN3cub18CUB_300001_SM_10006detail10radix_sort29DeviceRadixSortOnesweepKernelINS1_5radix10policy_hubI6edge_tNS0_8NullTypeEjE10Policy1000ELNS0_9SortOrderE0ES6_S7_jii17edge_decomposer_tEEvPT5_SD_PT3_PKSE_PT1_PKSI_PT2_PKSM_T4_iiT6_,"a",@progbits
	.sectionflags	@""
	.align	4
.nv.constant0._ZN3cub18CUB_300001_SM_10006detail10radix_sort29DeviceRadixSortOnesweepKernelINS1_5radix10policy_hubI6edge_tNS0_8NullTypeEjE10Policy1000ELNS0_9SortOrderE0ES6_S7_jii17edge_decomposer_tEEvPT5_SD_PT3_PKSE_PT1_PKSI_PT2_PKSM_T4_iiT6_:
	.zero		973


//--------------------- .nv.constant0._ZN3cub18CUB_300001_SM_10006detail10radix_sort33DeviceRadixSortExclusiveSumKernelINS1_5radix10policy_hubI6edge_tNS0_8NullTypeEjE10Policy1000EjEEvPT0_ --------------------------
	.section	.nv.constant0._ZN3cub18CUB_300001_SM_10006detail10radix_sort33DeviceRadixSortExclusiveSumKernelINS1_5radix10policy_hubI6edge_tNS0_8NullTypeEjE10Policy1000EjEEvPT0_,"a",@progbits
	.sectionflags	@""
	.align	4
.nv.constant0._ZN3cub18CUB_300001_SM_10006detail10radix_sort33DeviceRadixSortExclusiveSumKernelINS1_5radix10policy_hubI6edge_tNS0_8NullTypeEjE10Policy1000EjEEvPT0_:
	.zero		904


//--------------------- .nv.constant0._ZN3cub18CUB_300001_SM_10006detail10radix_sort30DeviceRadixSortHistogramKernelINS1_5radix10policy_hubI6edge_tNS0_8NullTypeEjE10Policy1000ELNS0_9SortOrderE0ES6_j17edge_decomposer_tEEvPT2_PKT1_SC_iiT3_ --------------------------
	.section	.nv.constant0._ZN3cub18CUB_300001_SM_10006detail10radix_sort30DeviceRadixSortHistogramKernelINS1_5radix10policy_hubI6edge_tNS0_8NullTypeEjE10Policy1000ELNS0_9SortOrderE0ES6_j17edge_decomposer_tEEvPT2_PKT1_SC_iiT3_,"a",@progbits
	.sectionflags	@""
	.align	4
.nv.constant0._ZN3cub18CUB_300001_SM_10006detail10radix_sort30DeviceRadixSortHistogramKernelINS1_5radix10policy_hubI6edge_tNS0_8NullTypeEjE10Policy1000ELNS0_9SortOrderE0ES6_j17edge_decomposer_tEEvPT2_PKT1_SC_iiT3_:
	.zero		925


//--------------------- .nv.constant0._ZN3cub18CUB_300001_SM_10006detail10radix_sort31DeviceRadixSortSingleTileKernelINS1_5radix10policy_hubI6edge_tNS0_8NullTypeEjE10Policy1000ELNS0_9SortOrderE0ES6_S7_j17edge_decomposer_tEEvPKT1_PSC_PKT2_PSG_T3_iiT4_ --------------------------
	.section	.nv.constant0._ZN3cub18CUB_300001_SM_10006detail10radix_sort31DeviceRadixSortSingleTileKernelINS1_5radix10policy_hubI6edge_tNS0_8NullTypeEjE10Policy1000ELNS0_9SortOrderE0ES6_S7_j17edge_decomposer_tEEvPKT1_PSC_PKT2_PSG_T3_iiT4_,"a",@progbits
	.sectionflags	@""
	.align	4
.nv.constant0._ZN3cub18CUB_300001_SM_10006detail10radix_sort31DeviceRadixSortSingleTileKernelINS1_5radix10policy_hubI6edge_tNS0_8NullTypeEjE10Policy1000ELNS0_9SortOrderE0ES6_S7_j17edge_decomposer_tEEvPKT1_PSC_PKT2_PSG_T3_iiT4_:
	.zero		941


//--------------------- .nv.constant0._ZN3cub18CUB_300001_SM_10006detail11EmptyKernelIvEEvv --------------------------
	.section	.nv.constant0._ZN3cub18CUB_300001_SM_10006detail11EmptyKernelIvEEvv,"a",@progbits
	.sectionflags	@""
	.align	4
.nv.constant0._ZN3cub18CUB_300001_SM_10006detail11EmptyKernelIvEEvv:
	.zero		896


//--------------------- .nv.constant0._Z26tc_vertex_mixed_GPU_kernelPKmPKjjmmPmS2_jm --------------------------
	.section	.nv.constant0._Z26tc_vertex_mixed_GPU_kernelPKmPKjjmmPmS2_jm,"a",@progbits
	.sectionflags	@""
	.align	4
.nv.constant0._Z26tc_vertex_mixed_GPU_kernelPKmPKjjmmPmS2_jm:
	.zero		968


//--------------------- .nv.constant0._Z26tc_vertex_arrow_GPU_kernelPKmPKjjmmPmS2_jm --------------------------
	.section	.nv.constant0._Z26tc_vertex_arrow_GPU_kernelPKmPKjjmmPmS2_jm,"a",@progbits
	.sectionflags	@""
	.align	4
.nv.constant0._Z26tc_vertex_arrow_GPU_kernelPKmPKjjmmPmS2_jm:
	.zero		968


//--------------------- .nv.constant0._Z29tc_vertex_outgoing_GPU_kernelPKmPKjmmmPmS2_jm --------------------------
	.section	.nv.constant0._Z29tc_vertex_outgoing_GPU_kernelPKmPKjmmmPmS2_jm,"a",@progbits
	.sectionflags	@""
	.align	4
.nv.constant0._Z29tc_vertex_outgoing_GPU_kernelPKmPKjmmmPmS2_jm:
	.zero		968


//--------------------- SYMBOLS --------------------------

	.type		.nv.reservedSmem.offset0,@object
	.size		.nv.reservedSmem.offset0,0x4
	.type		.nv.reservedSmem.cap,@object
	.size		.nv.reservedSmem.cap,0x4
